//
// Generated by NVIDIA NVVM Compiler
//
// Compiler Build ID: CL-36424714
// Cuda compilation tools, release 13.0, V13.0.88
// Based on NVVM 20.0.0
//

.version 9.0
.target sm_100
.address_size 64

	// .globl	mul_mat_q4_0_check
.extern .func  (.param .b32 func_retval0) vprintf
(
	.param .b64 vprintf_param_0,
	.param .b64 vprintf_param_1
)
;
.shared .align 4 .b8 _ZZN34_INTERNAL_a6521cb4_4_k_cu_ca1c264519allocate_tiles_q4_0ILi32EEEvPPiPP7__half2S2_S2_E9tile_x_qs[4224];
.shared .align 4 .b8 _ZZN34_INTERNAL_a6521cb4_4_k_cu_ca1c264519allocate_tiles_q4_0ILi32EEEvPPiPP7__half2S2_S2_E8tile_x_d[1056];
// _ZZN34_INTERNAL_a6521cb4_4_k_cu_ca1c26459mul_mat_qILi32ELi2ELi4ELb1E10block_q4_0Li4ELi32ELi4EXadL_ZNS_19allocate_tiles_q4_0ILi32EEEvPPiPP7__half2S4_S4_EEXadL_ZNS_15load_tiles_q4_0ILi32ELi4ELb1EEEvPKvS3_S6_S3_S3_RKiSC_SC_SC_EELi4EXadL_ZNS_25vec_dot_q4_0_q8_1_mul_matEPSB_PKS5_SD_SD_SD_SF_SC_SC_SC_EEEEvSA_SA_PfiiiiiE9tile_y_qs has been demoted
// _ZZN34_INTERNAL_a6521cb4_4_k_cu_ca1c26459mul_mat_qILi32ELi2ELi4ELb1E10block_q4_0Li4ELi32ELi4EXadL_ZNS_19allocate_tiles_q4_0ILi32EEEvPPiPP7__half2S4_S4_EEXadL_ZNS_15load_tiles_q4_0ILi32ELi4ELb1EEEvPKvS3_S6_S3_S3_RKiSC_SC_SC_EELi4EXadL_ZNS_25vec_dot_q4_0_q8_1_mul_matEPSB_PKS5_SD_SD_SD_SF_SC_SC_SC_EEEEvSA_SA_PfiiiiiE9tile_y_ds has been demoted
// _ZZN34_INTERNAL_a6521cb4_4_k_cu_ca1c26459mul_mat_qILi32ELi2ELi4ELb1E10block_q4_0Li4ELi32ELi4EXadL_ZNS_19allocate_tiles_q4_0ILi32EEEvPPiPP7__half2S4_S4_EEXadL_ZNS_15load_tiles_q4_0ILi32ELi4ELb0EEEvPKvS3_S6_S3_S3_RKiSC_SC_SC_EELi4EXadL_ZNS_25vec_dot_q4_0_q8_1_mul_matEPSB_PKS5_SD_SD_SD_SF_SC_SC_SC_EEEEvSA_SA_PfiiiiiE9tile_y_qs has been demoted
// _ZZN34_INTERNAL_a6521cb4_4_k_cu_ca1c26459mul_mat_qILi32ELi2ELi4ELb1E10block_q4_0Li4ELi32ELi4EXadL_ZNS_19allocate_tiles_q4_0ILi32EEEvPPiPP7__half2S4_S4_EEXadL_ZNS_15load_tiles_q4_0ILi32ELi4ELb0EEEvPKvS3_S6_S3_S3_RKiSC_SC_SC_EELi4EXadL_ZNS_25vec_dot_q4_0_q8_1_mul_matEPSB_PKS5_SD_SD_SD_SF_SC_SC_SC_EEEEvSA_SA_PfiiiiiE9tile_y_ds has been demoted
.global .align 1 .b8 $str[19] = {37, 102, 32, 37, 102, 32, 37, 102, 32, 37, 102, 32, 37, 102, 32, 37, 102, 10};

.visible .entry mul_mat_q4_0_check(
	.param .u64 .ptr .align 1 mul_mat_q4_0_check_param_0,
	.param .u64 .ptr .align 1 mul_mat_q4_0_check_param_1,
	.param .u64 .ptr .align 1 mul_mat_q4_0_check_param_2,
	.param .u32 mul_mat_q4_0_check_param_3,
	.param .u32 mul_mat_q4_0_check_param_4,
	.param .u32 mul_mat_q4_0_check_param_5,
	.param .u32 mul_mat_q4_0_check_param_6,
	.param .u32 mul_mat_q4_0_check_param_7
)
{
	.local .align 16 .b8 	__local_depot0[48];
	.reg .b64 	%SP;
	.reg .b64 	%SPL;
	.reg .pred 	%p<5>;
	.reg .b16 	%rs<19>;
	.reg .b32 	%r<555>;
	.reg .b32 	%f<81>;
	.reg .b64 	%rd<79>;
	.reg .b64 	%fd<33>;
	// demoted variable
	.shared .align 4 .b8 _ZZN34_INTERNAL_a6521cb4_4_k_cu_ca1c26459mul_mat_qILi32ELi2ELi4ELb1E10block_q4_0Li4ELi32ELi4EXadL_ZNS_19allocate_tiles_q4_0ILi32EEEvPPiPP7__half2S4_S4_EEXadL_ZNS_15load_tiles_q4_0ILi32ELi4ELb1EEEvPKvS3_S6_S3_S3_RKiSC_SC_SC_EELi4EXadL_ZNS_25vec_dot_q4_0_q8_1_mul_matEPSB_PKS5_SD_SD_SD_SF_SC_SC_SC_EEEEvSA_SA_PfiiiiiE9tile_y_qs[512];
	// demoted variable
	.shared .align 4 .b8 _ZZN34_INTERNAL_a6521cb4_4_k_cu_ca1c26459mul_mat_qILi32ELi2ELi4ELb1E10block_q4_0Li4ELi32ELi4EXadL_ZNS_19allocate_tiles_q4_0ILi32EEEvPPiPP7__half2S4_S4_EEXadL_ZNS_15load_tiles_q4_0ILi32ELi4ELb1EEEvPKvS3_S6_S3_S3_RKiSC_SC_SC_EELi4EXadL_ZNS_25vec_dot_q4_0_q8_1_mul_matEPSB_PKS5_SD_SD_SD_SF_SC_SC_SC_EEEEvSA_SA_PfiiiiiE9tile_y_ds[64];
	mov.u64 	%SPL, __local_depot0;
	cvta.local.u64 	%SP, %SPL;
	ld.param.u64 	%rd4, [mul_mat_q4_0_check_param_0];
	ld.param.u32 	%r41, [mul_mat_q4_0_check_param_3];
	ld.param.u32 	%r37, [mul_mat_q4_0_check_param_4];
	ld.param.u32 	%r39, [mul_mat_q4_0_check_param_6];
	shr.s32 	%r42, %r41, 31;
	shr.u32 	%r43, %r42, 27;
	add.s32 	%r44, %r41, %r43;
	shr.s32 	%r1, %r44, 5;
	mov.u32 	%r45, %ctaid.x;
	shl.b32 	%r2, %r45, 5;
	mov.u32 	%r46, %ctaid.y;
	shl.b32 	%r3, %r46, 2;
	setp.lt.s32 	%p1, %r41, 32;
	mov.f32 	%f80, 0f00000000;
	@%p1 bra 	$L__BB0_3;
	ld.param.u32 	%r547, [mul_mat_q4_0_check_param_5];
	shr.s32 	%r48, %r39, 31;
	shr.u32 	%r49, %r48, 27;
	add.s32 	%r50, %r39, %r49;
	shr.s32 	%r51, %r50, 5;
	mov.u32 	%r52, %tid.y;
	not.b32 	%r53, %r2;
	add.s32 	%r54, %r37, %r53;
	mov.u32 	%r55, %tid.x;
	shr.u32 	%r56, %r55, 2;
	and.b32  	%r57, %r55, 7;
	shl.b32 	%r58, %r52, 2;
	shr.u32 	%r59, %r55, 3;
	add.s32 	%r60, %r59, %r58;
	add.s32 	%r61, %r3, %r52;
	add.s32 	%r62, %r547, -1;
	min.u32 	%r63, %r61, %r62;
	mul.lo.s32 	%r64, %r63, %r51;
	and.b32  	%r65, %r56, 3;
	and.b32  	%r66, %r55, 3;
	add.s32 	%r67, %r3, %r65;
	min.s32 	%r68, %r67, %r62;
	min.s32 	%r4, %r52, %r54;
	mad.lo.s32 	%r69, %r4, 33, %r55;
	shl.b32 	%r70, %r69, 2;
	mov.u32 	%r71, _ZZN34_INTERNAL_a6521cb4_4_k_cu_ca1c264519allocate_tiles_q4_0ILi32EEEvPPiPP7__half2S2_S2_E9tile_x_qs;
	add.s32 	%r5, %r71, %r70;
	add.s32 	%r72, %r52, 4;
	min.s32 	%r6, %r72, %r54;
	mad.lo.s32 	%r73, %r6, 33, %r55;
	shl.b32 	%r74, %r73, 2;
	add.s32 	%r7, %r71, %r74;
	add.s32 	%r75, %r52, 8;
	min.s32 	%r8, %r75, %r54;
	mad.lo.s32 	%r76, %r8, 33, %r55;
	shl.b32 	%r77, %r76, 2;
	add.s32 	%r9, %r71, %r77;
	add.s32 	%r78, %r52, 12;
	min.s32 	%r10, %r78, %r54;
	mad.lo.s32 	%r79, %r10, 33, %r55;
	shl.b32 	%r80, %r79, 2;
	add.s32 	%r11, %r71, %r80;
	add.s32 	%r81, %r52, 16;
	min.s32 	%r12, %r81, %r54;
	mad.lo.s32 	%r82, %r12, 33, %r55;
	shl.b32 	%r83, %r82, 2;
	add.s32 	%r13, %r71, %r83;
	add.s32 	%r84, %r52, 20;
	min.s32 	%r14, %r84, %r54;
	mad.lo.s32 	%r85, %r14, 33, %r55;
	shl.b32 	%r86, %r85, 2;
	add.s32 	%r15, %r71, %r86;
	add.s32 	%r87, %r52, 24;
	min.s32 	%r16, %r87, %r54;
	mad.lo.s32 	%r88, %r16, 33, %r55;
	shl.b32 	%r89, %r88, 2;
	add.s32 	%r17, %r71, %r89;
	add.s32 	%r90, %r52, 28;
	min.s32 	%r18, %r90, %r54;
	mad.lo.s32 	%r91, %r18, 33, %r55;
	shl.b32 	%r92, %r91, 2;
	add.s32 	%r19, %r71, %r92;
	min.s32 	%r20, %r60, %r54;
	shl.b32 	%r93, %r20, 3;
	shr.s32 	%r94, %r20, 31;
	shr.u32 	%r95, %r94, 30;
	add.s32 	%r96, %r20, %r95;
	shr.u32 	%r97, %r96, 2;
	add.s32 	%r98, %r97, %r57;
	add.s32 	%r99, %r98, %r93;
	shl.b32 	%r100, %r99, 2;
	mov.u32 	%r101, _ZZN34_INTERNAL_a6521cb4_4_k_cu_ca1c264519allocate_tiles_q4_0ILi32EEEvPPiPP7__half2S2_S2_E8tile_x_d;
	add.s32 	%r21, %r101, %r100;
	add.s32 	%r102, %r60, 16;
	min.s32 	%r22, %r102, %r54;
	shl.b32 	%r103, %r22, 3;
	shr.s32 	%r104, %r22, 31;
	shr.u32 	%r105, %r104, 30;
	add.s32 	%r106, %r22, %r105;
	shr.u32 	%r107, %r106, 2;
	add.s32 	%r108, %r107, %r57;
	add.s32 	%r109, %r108, %r103;
	shl.b32 	%r110, %r109, 2;
	add.s32 	%r23, %r101, %r110;
	add.s32 	%r111, %r55, 32;
	shr.u32 	%r112, %r111, 3;
	add.s32 	%r553, %r112, %r64;
	add.s32 	%r552, %r59, %r64;
	mad.lo.s32 	%r551, %r68, %r51, %r66;
	cvta.to.global.u64 	%rd78, %rd4;
	mov.f32 	%f80, 0f00000000;
	mov.b32 	%r554, 0;
	add.u64 	%rd69, %SP, 0;
	mov.u64 	%rd71, $str;
$L__BB0_2:
	ld.param.u64 	%rd76, [mul_mat_q4_0_check_param_1];
	mul.wide.s32 	%rd7, %r553, 36;
	mov.u32 	%r385, %tid.x;
	shl.b32 	%r386, %r385, 2;
	and.b32  	%r387, %r386, 28;
	cvt.u64.u32 	%rd8, %r387;
	cvta.to.global.u64 	%rd9, %rd76;
	add.s64 	%rd10, %rd8, %rd9;
	add.s64 	%rd11, %rd10, 4;
	add.s64 	%rd12, %rd11, %rd7;
	mul.wide.s32 	%rd13, %r552, 36;
	add.s64 	%rd14, %rd11, %rd13;
	mul.wide.s32 	%rd15, %r551, 36;
	add.s64 	%rd16, %rd9, %rd15;
	mul.lo.s32 	%r388, %r4, %r1;
	cvt.s64.s32 	%rd17, %r388;
	shr.u32 	%r389, %r385, 2;
	cvt.u64.u32 	%rd18, %r389;
	add.s64 	%rd19, %rd17, %rd18;
	mov.u32 	%r390, %ctaid.x;
	mul.lo.s32 	%r391, %r390, %r1;
	shl.b32 	%r392, %r391, 5;
	mul.wide.s32 	%rd20, %r392, 18;
	mad.lo.s64 	%rd21, %rd19, 18, %rd20;
	and.b32  	%r393, %r386, 12;
	cvt.u64.u32 	%rd22, %r393;
	add.s64 	%rd23, %rd21, %rd22;
	add.s64 	%rd24, %rd78, %rd23;
	ld.global.nc.u16 	%rs3, [%rd24+2];
	cvt.u32.u16 	%r394, %rs3;
	ld.global.nc.u16 	%rs4, [%rd24+4];
	cvt.u32.u16 	%r395, %rs4;
	shl.b32 	%r396, %r395, 16;
	or.b32  	%r397, %r396, %r394;
	st.shared.u32 	[%r5], %r397;
	mul.lo.s32 	%r398, %r6, %r1;
	cvt.s64.s32 	%rd25, %r398;
	add.s64 	%rd26, %rd25, %rd18;
	mad.lo.s64 	%rd27, %rd26, 18, %rd20;
	add.s64 	%rd28, %rd27, %rd22;
	add.s64 	%rd29, %rd78, %rd28;
	ld.global.nc.u16 	%rs5, [%rd29+2];
	cvt.u32.u16 	%r399, %rs5;
	ld.global.nc.u16 	%rs6, [%rd29+4];
	cvt.u32.u16 	%r400, %rs6;
	shl.b32 	%r401, %r400, 16;
	or.b32  	%r402, %r401, %r399;
	st.shared.u32 	[%r7], %r402;
	mul.lo.s32 	%r403, %r8, %r1;
	cvt.s64.s32 	%rd30, %r403;
	add.s64 	%rd31, %rd30, %rd18;
	mad.lo.s64 	%rd32, %rd31, 18, %rd20;
	add.s64 	%rd33, %rd32, %rd22;
	add.s64 	%rd34, %rd78, %rd33;
	ld.global.nc.u16 	%rs7, [%rd34+2];
	cvt.u32.u16 	%r404, %rs7;
	ld.global.nc.u16 	%rs8, [%rd34+4];
	cvt.u32.u16 	%r405, %rs8;
	shl.b32 	%r406, %r405, 16;
	or.b32  	%r407, %r406, %r404;
	st.shared.u32 	[%r9], %r407;
	mul.lo.s32 	%r408, %r10, %r1;
	cvt.s64.s32 	%rd35, %r408;
	add.s64 	%rd36, %rd35, %rd18;
	mad.lo.s64 	%rd37, %rd36, 18, %rd20;
	add.s64 	%rd38, %rd37, %rd22;
	add.s64 	%rd39, %rd78, %rd38;
	ld.global.nc.u16 	%rs9, [%rd39+2];
	cvt.u32.u16 	%r409, %rs9;
	ld.global.nc.u16 	%rs10, [%rd39+4];
	cvt.u32.u16 	%r410, %rs10;
	shl.b32 	%r411, %r410, 16;
	or.b32  	%r412, %r411, %r409;
	st.shared.u32 	[%r11], %r412;
	mul.lo.s32 	%r413, %r12, %r1;
	cvt.s64.s32 	%rd40, %r413;
	add.s64 	%rd41, %rd40, %rd18;
	mad.lo.s64 	%rd42, %rd41, 18, %rd20;
	add.s64 	%rd43, %rd42, %rd22;
	add.s64 	%rd44, %rd78, %rd43;
	ld.global.nc.u16 	%rs11, [%rd44+2];
	cvt.u32.u16 	%r414, %rs11;
	ld.global.nc.u16 	%rs12, [%rd44+4];
	cvt.u32.u16 	%r415, %rs12;
	shl.b32 	%r416, %r415, 16;
	or.b32  	%r417, %r416, %r414;
	st.shared.u32 	[%r13], %r417;
	mul.lo.s32 	%r418, %r14, %r1;
	cvt.s64.s32 	%rd45, %r418;
	add.s64 	%rd46, %rd45, %rd18;
	mad.lo.s64 	%rd47, %rd46, 18, %rd20;
	add.s64 	%rd48, %rd47, %rd22;
	add.s64 	%rd49, %rd78, %rd48;
	ld.global.nc.u16 	%rs13, [%rd49+2];
	cvt.u32.u16 	%r419, %rs13;
	ld.global.nc.u16 	%rs14, [%rd49+4];
	cvt.u32.u16 	%r420, %rs14;
	shl.b32 	%r421, %r420, 16;
	or.b32  	%r422, %r421, %r419;
	st.shared.u32 	[%r15], %r422;
	mul.lo.s32 	%r423, %r16, %r1;
	cvt.s64.s32 	%rd50, %r423;
	add.s64 	%rd51, %rd50, %rd18;
	mad.lo.s64 	%rd52, %rd51, 18, %rd20;
	add.s64 	%rd53, %rd52, %rd22;
	add.s64 	%rd54, %rd78, %rd53;
	ld.global.nc.u16 	%rs15, [%rd54+2];
	cvt.u32.u16 	%r424, %rs15;
	ld.global.nc.u16 	%rs16, [%rd54+4];
	cvt.u32.u16 	%r425, %rs16;
	shl.b32 	%r426, %r425, 16;
	or.b32  	%r427, %r426, %r424;
	st.shared.u32 	[%r17], %r427;
	mul.lo.s32 	%r428, %r18, %r1;
	cvt.s64.s32 	%rd55, %r428;
	add.s64 	%rd56, %rd55, %rd18;
	mad.lo.s64 	%rd57, %rd56, 18, %rd20;
	add.s64 	%rd58, %rd57, %rd22;
	add.s64 	%rd59, %rd78, %rd58;
	ld.global.nc.u16 	%rs17, [%rd59+2];
	cvt.u32.u16 	%r429, %rs17;
	ld.global.nc.u16 	%rs18, [%rd59+4];
	cvt.u32.u16 	%r430, %rs18;
	shl.b32 	%r431, %r430, 16;
	or.b32  	%r432, %r431, %r429;
	st.shared.u32 	[%r19], %r432;
	mul.lo.s32 	%r433, %r20, %r1;
	cvt.s64.s32 	%rd60, %r433;
	and.b32  	%r434, %r385, 7;
	cvt.u64.u32 	%rd61, %r434;
	add.s64 	%rd62, %rd60, %rd61;
	mad.lo.s64 	%rd63, %rd62, 18, %rd20;
	add.s64 	%rd64, %rd78, %rd63;
	ld.global.nc.u16 	%rs1, [%rd64];
	// begin inline asm
	{  cvt.f32.f16 %f6, %rs1;}

	// end inline asm
	st.shared.f32 	[%r21], %f6;
	mul.lo.s32 	%r435, %r22, %r1;
	cvt.s64.s32 	%rd65, %r435;
	add.s64 	%rd66, %rd65, %rd61;
	mad.lo.s64 	%rd67, %rd66, 18, %rd20;
	add.s64 	%rd68, %rd78, %rd67;
	ld.global.nc.u16 	%rs2, [%rd68];
	// begin inline asm
	{  cvt.f32.f16 %f7, %rs2;}

	// end inline asm
	st.shared.f32 	[%r23], %f7;
	ld.global.nc.u32 	%r436, [%rd14];
	mov.u32 	%r437, %tid.y;
	and.b32  	%r438, %r386, 124;
	shl.b32 	%r439, %r437, 7;
	or.b32  	%r440, %r439, %r438;
	mov.u32 	%r441, _ZZN34_INTERNAL_a6521cb4_4_k_cu_ca1c26459mul_mat_qILi32ELi2ELi4ELb1E10block_q4_0Li4ELi32ELi4EXadL_ZNS_19allocate_tiles_q4_0ILi32EEEvPPiPP7__half2S4_S4_EEXadL_ZNS_15load_tiles_q4_0ILi32ELi4ELb1EEEvPKvS3_S6_S3_S3_RKiSC_SC_SC_EELi4EXadL_ZNS_25vec_dot_q4_0_q8_1_mul_matEPSB_PKS5_SD_SD_SD_SF_SC_SC_SC_EEEEvSA_SA_PfiiiiiE9tile_y_qs;
	add.s32 	%r442, %r441, %r440;
	st.shared.u32 	[%r442], %r436;
	ld.global.nc.u32 	%r443, [%rd16];
	and.b32  	%r444, %r386, 60;
	mov.u32 	%r445, _ZZN34_INTERNAL_a6521cb4_4_k_cu_ca1c26459mul_mat_qILi32ELi2ELi4ELb1E10block_q4_0Li4ELi32ELi4EXadL_ZNS_19allocate_tiles_q4_0ILi32EEEvPPiPP7__half2S4_S4_EEXadL_ZNS_15load_tiles_q4_0ILi32ELi4ELb1EEEvPKvS3_S6_S3_S3_RKiSC_SC_SC_EELi4EXadL_ZNS_25vec_dot_q4_0_q8_1_mul_matEPSB_PKS5_SD_SD_SD_SF_SC_SC_SC_EEEEvSA_SA_PfiiiiiE9tile_y_ds;
	add.s32 	%r446, %r445, %r444;
	st.shared.u32 	[%r446], %r443;
	bar.sync 	0;
	add.s32 	%r447, %r441, %r439;
	ld.shared.u32 	%r115, [%r447];
	ld.shared.u32 	%r119, [%r447+16];
	ld.shared.u32 	%r123, [%r447+4];
	ld.shared.u32 	%r127, [%r447+20];
	ld.shared.u32 	%r131, [%r447+8];
	ld.shared.u32 	%r135, [%r447+24];
	ld.shared.u32 	%r139, [%r447+12];
	ld.shared.u32 	%r143, [%r447+28];
	mov.u32 	%r448, _ZZN34_INTERNAL_a6521cb4_4_k_cu_ca1c264519allocate_tiles_q4_0ILi32EEEvPPiPP7__half2S2_S2_E9tile_x_qs;
	mad.lo.s32 	%r449, %r385, 132, %r448;
	ld.shared.u32 	%r450, [%r449];
	and.b32  	%r114, %r450, 252645135;
	shr.u32 	%r451, %r450, 4;
	and.b32  	%r118, %r451, 252645135;
	mov.b32 	%r354, 0;
	// begin inline asm
	dp4a.s32.s32 %r113, %r114, %r115, %r354;
	// end inline asm
	// begin inline asm
	dp4a.s32.s32 %r117, %r118, %r119, %r113;
	// end inline asm
	ld.shared.u32 	%r452, [%r449+4];
	and.b32  	%r122, %r452, 252645135;
	shr.u32 	%r453, %r452, 4;
	and.b32  	%r126, %r453, 252645135;
	// begin inline asm
	dp4a.s32.s32 %r121, %r122, %r123, %r117;
	// end inline asm
	// begin inline asm
	dp4a.s32.s32 %r125, %r126, %r127, %r121;
	// end inline asm
	ld.shared.u32 	%r454, [%r449+8];
	and.b32  	%r130, %r454, 252645135;
	shr.u32 	%r455, %r454, 4;
	and.b32  	%r134, %r455, 252645135;
	// begin inline asm
	dp4a.s32.s32 %r129, %r130, %r131, %r125;
	// end inline asm
	// begin inline asm
	dp4a.s32.s32 %r133, %r134, %r135, %r129;
	// end inline asm
	ld.shared.u32 	%r456, [%r449+12];
	and.b32  	%r138, %r456, 252645135;
	shr.u32 	%r457, %r456, 4;
	and.b32  	%r142, %r457, 252645135;
	// begin inline asm
	dp4a.s32.s32 %r137, %r138, %r139, %r133;
	// end inline asm
	// begin inline asm
	dp4a.s32.s32 %r141, %r142, %r143, %r137;
	// end inline asm
	shl.b32 	%r458, %r437, 4;
	add.s32 	%r459, %r445, %r458;
	ld.shared.u32 	%r146, [%r459];
	// begin inline asm
	{.reg .f16 low,high;
  mov.b32 {low,high},%r146;
  cvt.f32.f16 %f8, low;}

	// end inline asm
	// begin inline asm
	{.reg .f16 low,high;
  mov.b32 {low,high},%r146;
  cvt.f32.f16 %f9, high;}

	// end inline asm
	shl.b32 	%r460, %r385, 3;
	add.s32 	%r461, %r460, %r389;
	shl.b32 	%r462, %r461, 2;
	mov.u32 	%r463, _ZZN34_INTERNAL_a6521cb4_4_k_cu_ca1c264519allocate_tiles_q4_0ILi32EEEvPPiPP7__half2S2_S2_E8tile_x_d;
	add.s32 	%r464, %r463, %r462;
	ld.shared.f32 	%f24, [%r464];
	cvt.rn.f32.s32 	%f25, %r141;
	mul.f32 	%f26, %f8, %f25;
	mul.f32 	%f27, %f9, 0f41000000;
	sub.f32 	%f28, %f26, %f27;
	mul.f32 	%f29, %f24, %f28;
	cvt.f64.f32 	%fd1, %f29;
	cvt.f64.f32 	%fd2, %f24;
	cvt.f64.f32 	%fd3, %f8;
	cvt.f64.f32 	%fd4, %f9;
	cvta.to.local.u64 	%rd70, %rd69;
	st.local.v2.f64 	[%rd70], {%fd1, %fd2};
	st.local.u32 	[%rd70+16], %r141;
	st.local.f64 	[%rd70+24], %fd3;
	mov.b32 	%r465, 1;
	st.local.u32 	[%rd70+32], %r465;
	st.local.f64 	[%rd70+40], %fd4;
	cvta.global.u64 	%rd72, %rd71;
	{ // callseq 0, 0
	.param .b64 param0;
	st.param.b64 	[param0], %rd72;
	.param .b64 param1;
	st.param.b64 	[param1], %rd69;
	.param .b32 retval0;
	call.uni (retval0), 
	vprintf, 
	(
	param0, 
	param1
	);
	ld.param.b32 	%r466, [retval0];
	} // callseq 0
	add.f32 	%f30, %f80, %f29;
	ld.shared.u32 	%r149, [%r447+32];
	ld.shared.u32 	%r153, [%r447+48];
	ld.shared.u32 	%r157, [%r447+36];
	ld.shared.u32 	%r161, [%r447+52];
	ld.shared.u32 	%r165, [%r447+40];
	ld.shared.u32 	%r169, [%r447+56];
	ld.shared.u32 	%r173, [%r447+44];
	ld.shared.u32 	%r177, [%r447+60];
	ld.shared.u32 	%r468, [%r449+16];
	and.b32  	%r148, %r468, 252645135;
	shr.u32 	%r469, %r468, 4;
	and.b32  	%r152, %r469, 252645135;
	// begin inline asm
	dp4a.s32.s32 %r147, %r148, %r149, %r354;
	// end inline asm
	// begin inline asm
	dp4a.s32.s32 %r151, %r152, %r153, %r147;
	// end inline asm
	ld.shared.u32 	%r470, [%r449+20];
	and.b32  	%r156, %r470, 252645135;
	shr.u32 	%r471, %r470, 4;
	and.b32  	%r160, %r471, 252645135;
	// begin inline asm
	dp4a.s32.s32 %r155, %r156, %r157, %r151;
	// end inline asm
	// begin inline asm
	dp4a.s32.s32 %r159, %r160, %r161, %r155;
	// end inline asm
	ld.shared.u32 	%r472, [%r449+24];
	and.b32  	%r164, %r472, 252645135;
	shr.u32 	%r473, %r472, 4;
	and.b32  	%r168, %r473, 252645135;
	// begin inline asm
	dp4a.s32.s32 %r163, %r164, %r165, %r159;
	// end inline asm
	// begin inline asm
	dp4a.s32.s32 %r167, %r168, %r169, %r163;
	// end inline asm
	ld.shared.u32 	%r474, [%r449+28];
	and.b32  	%r172, %r474, 252645135;
	shr.u32 	%r475, %r474, 4;
	and.b32  	%r176, %r475, 252645135;
	// begin inline asm
	dp4a.s32.s32 %r171, %r172, %r173, %r167;
	// end inline asm
	// begin inline asm
	dp4a.s32.s32 %r175, %r176, %r177, %r171;
	// end inline asm
	ld.shared.u32 	%r180, [%r459+4];
	// begin inline asm
	{.reg .f16 low,high;
  mov.b32 {low,high},%r180;
  cvt.f32.f16 %f10, low;}

	// end inline asm
	// begin inline asm
	{.reg .f16 low,high;
  mov.b32 {low,high},%r180;
  cvt.f32.f16 %f11, high;}

	// end inline asm
	ld.shared.f32 	%f31, [%r464+4];
	cvt.rn.f32.s32 	%f32, %r175;
	mul.f32 	%f33, %f10, %f32;
	mul.f32 	%f34, %f11, 0f41000000;
	sub.f32 	%f35, %f33, %f34;
	mul.f32 	%f36, %f31, %f35;
	cvt.f64.f32 	%fd5, %f36;
	cvt.f64.f32 	%fd6, %f31;
	cvt.f64.f32 	%fd7, %f10;
	cvt.f64.f32 	%fd8, %f11;
	st.local.v2.f64 	[%rd70], {%fd5, %fd6};
	st.local.u32 	[%rd70+16], %r175;
	st.local.f64 	[%rd70+24], %fd7;
	st.local.u32 	[%rd70+32], %r465;
	st.local.f64 	[%rd70+40], %fd8;
	{ // callseq 1, 0
	.param .b64 param0;
	st.param.b64 	[param0], %rd72;
	.param .b64 param1;
	st.param.b64 	[param1], %rd69;
	.param .b32 retval0;
	call.uni (retval0), 
	vprintf, 
	(
	param0, 
	param1
	);
	ld.param.b32 	%r476, [retval0];
	} // callseq 1
	add.f32 	%f37, %f30, %f36;
	ld.shared.u32 	%r183, [%r447+64];
	ld.shared.u32 	%r187, [%r447+80];
	ld.shared.u32 	%r191, [%r447+68];
	ld.shared.u32 	%r195, [%r447+84];
	ld.shared.u32 	%r199, [%r447+72];
	ld.shared.u32 	%r203, [%r447+88];
	ld.shared.u32 	%r207, [%r447+76];
	ld.shared.u32 	%r211, [%r447+92];
	ld.shared.u32 	%r478, [%r449+32];
	and.b32  	%r182, %r478, 252645135;
	shr.u32 	%r479, %r478, 4;
	and.b32  	%r186, %r479, 252645135;
	// begin inline asm
	dp4a.s32.s32 %r181, %r182, %r183, %r354;
	// end inline asm
	// begin inline asm
	dp4a.s32.s32 %r185, %r186, %r187, %r181;
	// end inline asm
	ld.shared.u32 	%r480, [%r449+36];
	and.b32  	%r190, %r480, 252645135;
	shr.u32 	%r481, %r480, 4;
	and.b32  	%r194, %r481, 252645135;
	// begin inline asm
	dp4a.s32.s32 %r189, %r190, %r191, %r185;
	// end inline asm
	// begin inline asm
	dp4a.s32.s32 %r193, %r194, %r195, %r189;
	// end inline asm
	ld.shared.u32 	%r482, [%r449+40];
	and.b32  	%r198, %r482, 252645135;
	shr.u32 	%r483, %r482, 4;
	and.b32  	%r202, %r483, 252645135;
	// begin inline asm
	dp4a.s32.s32 %r197, %r198, %r199, %r193;
	// end inline asm
	// begin inline asm
	dp4a.s32.s32 %r201, %r202, %r203, %r197;
	// end inline asm
	ld.shared.u32 	%r484, [%r449+44];
	and.b32  	%r206, %r484, 252645135;
	shr.u32 	%r485, %r484, 4;
	and.b32  	%r210, %r485, 252645135;
	// begin inline asm
	dp4a.s32.s32 %r205, %r206, %r207, %r201;
	// end inline asm
	// begin inline asm
	dp4a.s32.s32 %r209, %r210, %r211, %r205;
	// end inline asm
	ld.shared.u32 	%r214, [%r459+8];
	// begin inline asm
	{.reg .f16 low,high;
  mov.b32 {low,high},%r214;
  cvt.f32.f16 %f12, low;}

	// end inline asm
	// begin inline asm
	{.reg .f16 low,high;
  mov.b32 {low,high},%r214;
  cvt.f32.f16 %f13, high;}

	// end inline asm
	ld.shared.f32 	%f38, [%r464+8];
	cvt.rn.f32.s32 	%f39, %r209;
	mul.f32 	%f40, %f12, %f39;
	mul.f32 	%f41, %f13, 0f41000000;
	sub.f32 	%f42, %f40, %f41;
	mul.f32 	%f43, %f38, %f42;
	cvt.f64.f32 	%fd9, %f43;
	cvt.f64.f32 	%fd10, %f38;
	cvt.f64.f32 	%fd11, %f12;
	cvt.f64.f32 	%fd12, %f13;
	st.local.v2.f64 	[%rd70], {%fd9, %fd10};
	st.local.u32 	[%rd70+16], %r209;
	st.local.f64 	[%rd70+24], %fd11;
	st.local.u32 	[%rd70+32], %r465;
	st.local.f64 	[%rd70+40], %fd12;
	{ // callseq 2, 0
	.param .b64 param0;
	st.param.b64 	[param0], %rd72;
	.param .b64 param1;
	st.param.b64 	[param1], %rd69;
	.param .b32 retval0;
	call.uni (retval0), 
	vprintf, 
	(
	param0, 
	param1
	);
	ld.param.b32 	%r486, [retval0];
	} // callseq 2
	add.f32 	%f44, %f37, %f43;
	ld.shared.u32 	%r217, [%r447+96];
	ld.shared.u32 	%r221, [%r447+112];
	ld.shared.u32 	%r225, [%r447+100];
	ld.shared.u32 	%r229, [%r447+116];
	ld.shared.u32 	%r233, [%r447+104];
	ld.shared.u32 	%r237, [%r447+120];
	ld.shared.u32 	%r241, [%r447+108];
	ld.shared.u32 	%r245, [%r447+124];
	ld.shared.u32 	%r488, [%r449+48];
	and.b32  	%r216, %r488, 252645135;
	shr.u32 	%r489, %r488, 4;
	and.b32  	%r220, %r489, 252645135;
	// begin inline asm
	dp4a.s32.s32 %r215, %r216, %r217, %r354;
	// end inline asm
	// begin inline asm
	dp4a.s32.s32 %r219, %r220, %r221, %r215;
	// end inline asm
	ld.shared.u32 	%r490, [%r449+52];
	and.b32  	%r224, %r490, 252645135;
	shr.u32 	%r491, %r490, 4;
	and.b32  	%r228, %r491, 252645135;
	// begin inline asm
	dp4a.s32.s32 %r223, %r224, %r225, %r219;
	// end inline asm
	// begin inline asm
	dp4a.s32.s32 %r227, %r228, %r229, %r223;
	// end inline asm
	ld.shared.u32 	%r492, [%r449+56];
	and.b32  	%r232, %r492, 252645135;
	shr.u32 	%r493, %r492, 4;
	and.b32  	%r236, %r493, 252645135;
	// begin inline asm
	dp4a.s32.s32 %r231, %r232, %r233, %r227;
	// end inline asm
	// begin inline asm
	dp4a.s32.s32 %r235, %r236, %r237, %r231;
	// end inline asm
	ld.shared.u32 	%r494, [%r449+60];
	and.b32  	%r240, %r494, 252645135;
	shr.u32 	%r495, %r494, 4;
	and.b32  	%r244, %r495, 252645135;
	// begin inline asm
	dp4a.s32.s32 %r239, %r240, %r241, %r235;
	// end inline asm
	// begin inline asm
	dp4a.s32.s32 %r243, %r244, %r245, %r239;
	// end inline asm
	ld.shared.u32 	%r248, [%r459+12];
	// begin inline asm
	{.reg .f16 low,high;
  mov.b32 {low,high},%r248;
  cvt.f32.f16 %f14, low;}

	// end inline asm
	// begin inline asm
	{.reg .f16 low,high;
  mov.b32 {low,high},%r248;
  cvt.f32.f16 %f15, high;}

	// end inline asm
	ld.shared.f32 	%f45, [%r464+12];
	cvt.rn.f32.s32 	%f46, %r243;
	mul.f32 	%f47, %f14, %f46;
	mul.f32 	%f48, %f15, 0f41000000;
	sub.f32 	%f49, %f47, %f48;
	mul.f32 	%f50, %f45, %f49;
	cvt.f64.f32 	%fd13, %f50;
	cvt.f64.f32 	%fd14, %f45;
	cvt.f64.f32 	%fd15, %f14;
	cvt.f64.f32 	%fd16, %f15;
	st.local.v2.f64 	[%rd70], {%fd13, %fd14};
	st.local.u32 	[%rd70+16], %r243;
	st.local.f64 	[%rd70+24], %fd15;
	st.local.u32 	[%rd70+32], %r465;
	st.local.f64 	[%rd70+40], %fd16;
	{ // callseq 3, 0
	.param .b64 param0;
	st.param.b64 	[param0], %rd72;
	.param .b64 param1;
	st.param.b64 	[param1], %rd69;
	.param .b32 retval0;
	call.uni (retval0), 
	vprintf, 
	(
	param0, 
	param1
	);
	ld.param.b32 	%r496, [retval0];
	} // callseq 3
	add.f32 	%f51, %f44, %f50;
	bar.sync 	0;
	ld.global.nc.u32 	%r498, [%rd12];
	st.shared.u32 	[%r442], %r498;
	ld.global.nc.u32 	%r499, [%rd16+144];
	st.shared.u32 	[%r446], %r499;
	bar.sync 	0;
	ld.shared.u32 	%r251, [%r447];
	ld.shared.u32 	%r255, [%r447+16];
	ld.shared.u32 	%r259, [%r447+4];
	ld.shared.u32 	%r263, [%r447+20];
	ld.shared.u32 	%r267, [%r447+8];
	ld.shared.u32 	%r271, [%r447+24];
	ld.shared.u32 	%r275, [%r447+12];
	ld.shared.u32 	%r279, [%r447+28];
	ld.shared.u32 	%r500, [%r449+64];
	and.b32  	%r250, %r500, 252645135;
	shr.u32 	%r501, %r500, 4;
	and.b32  	%r254, %r501, 252645135;
	// begin inline asm
	dp4a.s32.s32 %r249, %r250, %r251, %r354;
	// end inline asm
	// begin inline asm
	dp4a.s32.s32 %r253, %r254, %r255, %r249;
	// end inline asm
	ld.shared.u32 	%r502, [%r449+68];
	and.b32  	%r258, %r502, 252645135;
	shr.u32 	%r503, %r502, 4;
	and.b32  	%r262, %r503, 252645135;
	// begin inline asm
	dp4a.s32.s32 %r257, %r258, %r259, %r253;
	// end inline asm
	// begin inline asm
	dp4a.s32.s32 %r261, %r262, %r263, %r257;
	// end inline asm
	ld.shared.u32 	%r504, [%r449+72];
	and.b32  	%r266, %r504, 252645135;
	shr.u32 	%r505, %r504, 4;
	and.b32  	%r270, %r505, 252645135;
	// begin inline asm
	dp4a.s32.s32 %r265, %r266, %r267, %r261;
	// end inline asm
	// begin inline asm
	dp4a.s32.s32 %r269, %r270, %r271, %r265;
	// end inline asm
	ld.shared.u32 	%r506, [%r449+76];
	and.b32  	%r274, %r506, 252645135;
	shr.u32 	%r507, %r506, 4;
	and.b32  	%r278, %r507, 252645135;
	// begin inline asm
	dp4a.s32.s32 %r273, %r274, %r275, %r269;
	// end inline asm
	// begin inline asm
	dp4a.s32.s32 %r277, %r278, %r279, %r273;
	// end inline asm
	ld.shared.u32 	%r282, [%r459];
	// begin inline asm
	{.reg .f16 low,high;
  mov.b32 {low,high},%r282;
  cvt.f32.f16 %f16, low;}

	// end inline asm
	// begin inline asm
	{.reg .f16 low,high;
  mov.b32 {low,high},%r282;
  cvt.f32.f16 %f17, high;}

	// end inline asm
	ld.shared.f32 	%f52, [%r464+16];
	cvt.rn.f32.s32 	%f53, %r277;
	mul.f32 	%f54, %f16, %f53;
	mul.f32 	%f55, %f17, 0f41000000;
	sub.f32 	%f56, %f54, %f55;
	mul.f32 	%f57, %f52, %f56;
	cvt.f64.f32 	%fd17, %f57;
	cvt.f64.f32 	%fd18, %f52;
	cvt.f64.f32 	%fd19, %f16;
	cvt.f64.f32 	%fd20, %f17;
	st.local.v2.f64 	[%rd70], {%fd17, %fd18};
	st.local.u32 	[%rd70+16], %r277;
	st.local.f64 	[%rd70+24], %fd19;
	st.local.u32 	[%rd70+32], %r465;
	st.local.f64 	[%rd70+40], %fd20;
	{ // callseq 4, 0
	.param .b64 param0;
	st.param.b64 	[param0], %rd72;
	.param .b64 param1;
	st.param.b64 	[param1], %rd69;
	.param .b32 retval0;
	call.uni (retval0), 
	vprintf, 
	(
	param0, 
	param1
	);
	ld.param.b32 	%r508, [retval0];
	} // callseq 4
	add.f32 	%f58, %f51, %f57;
	ld.shared.u32 	%r285, [%r447+32];
	ld.shared.u32 	%r289, [%r447+48];
	ld.shared.u32 	%r293, [%r447+36];
	ld.shared.u32 	%r297, [%r447+52];
	ld.shared.u32 	%r301, [%r447+40];
	ld.shared.u32 	%r305, [%r447+56];
	ld.shared.u32 	%r309, [%r447+44];
	ld.shared.u32 	%r313, [%r447+60];
	ld.shared.u32 	%r510, [%r449+80];
	and.b32  	%r284, %r510, 252645135;
	shr.u32 	%r511, %r510, 4;
	and.b32  	%r288, %r511, 252645135;
	// begin inline asm
	dp4a.s32.s32 %r283, %r284, %r285, %r354;
	// end inline asm
	// begin inline asm
	dp4a.s32.s32 %r287, %r288, %r289, %r283;
	// end inline asm
	ld.shared.u32 	%r512, [%r449+84];
	and.b32  	%r292, %r512, 252645135;
	shr.u32 	%r513, %r512, 4;
	and.b32  	%r296, %r513, 252645135;
	// begin inline asm
	dp4a.s32.s32 %r291, %r292, %r293, %r287;
	// end inline asm
	// begin inline asm
	dp4a.s32.s32 %r295, %r296, %r297, %r291;
	// end inline asm
	ld.shared.u32 	%r514, [%r449+88];
	and.b32  	%r300, %r514, 252645135;
	shr.u32 	%r515, %r514, 4;
	and.b32  	%r304, %r515, 252645135;
	// begin inline asm
	dp4a.s32.s32 %r299, %r300, %r301, %r295;
	// end inline asm
	// begin inline asm
	dp4a.s32.s32 %r303, %r304, %r305, %r299;
	// end inline asm
	ld.shared.u32 	%r516, [%r449+92];
	and.b32  	%r308, %r516, 252645135;
	shr.u32 	%r517, %r516, 4;
	and.b32  	%r312, %r517, 252645135;
	// begin inline asm
	dp4a.s32.s32 %r307, %r308, %r309, %r303;
	// end inline asm
	// begin inline asm
	dp4a.s32.s32 %r311, %r312, %r313, %r307;
	// end inline asm
	ld.shared.u32 	%r316, [%r459+4];
	// begin inline asm
	{.reg .f16 low,high;
  mov.b32 {low,high},%r316;
  cvt.f32.f16 %f18, low;}

	// end inline asm
	// begin inline asm
	{.reg .f16 low,high;
  mov.b32 {low,high},%r316;
  cvt.f32.f16 %f19, high;}

	// end inline asm
	ld.shared.f32 	%f59, [%r464+20];
	cvt.rn.f32.s32 	%f60, %r311;
	mul.f32 	%f61, %f18, %f60;
	mul.f32 	%f62, %f19, 0f41000000;
	sub.f32 	%f63, %f61, %f62;
	mul.f32 	%f64, %f59, %f63;
	cvt.f64.f32 	%fd21, %f64;
	cvt.f64.f32 	%fd22, %f59;
	cvt.f64.f32 	%fd23, %f18;
	cvt.f64.f32 	%fd24, %f19;
	st.local.v2.f64 	[%rd70], {%fd21, %fd22};
	st.local.u32 	[%rd70+16], %r311;
	st.local.f64 	[%rd70+24], %fd23;
	st.local.u32 	[%rd70+32], %r465;
	st.local.f64 	[%rd70+40], %fd24;
	{ // callseq 5, 0
	.param .b64 param0;
	st.param.b64 	[param0], %rd72;
	.param .b64 param1;
	st.param.b64 	[param1], %rd69;
	.param .b32 retval0;
	call.uni (retval0), 
	vprintf, 
	(
	param0, 
	param1
	);
	ld.param.b32 	%r518, [retval0];
	} // callseq 5
	add.f32 	%f65, %f58, %f64;
	ld.shared.u32 	%r319, [%r447+64];
	ld.shared.u32 	%r323, [%r447+80];
	ld.shared.u32 	%r327, [%r447+68];
	ld.shared.u32 	%r331, [%r447+84];
	ld.shared.u32 	%r335, [%r447+72];
	ld.shared.u32 	%r339, [%r447+88];
	ld.shared.u32 	%r343, [%r447+76];
	ld.shared.u32 	%r347, [%r447+92];
	ld.shared.u32 	%r520, [%r449+96];
	and.b32  	%r318, %r520, 252645135;
	shr.u32 	%r521, %r520, 4;
	and.b32  	%r322, %r521, 252645135;
	// begin inline asm
	dp4a.s32.s32 %r317, %r318, %r319, %r354;
	// end inline asm
	// begin inline asm
	dp4a.s32.s32 %r321, %r322, %r323, %r317;
	// end inline asm
	ld.shared.u32 	%r522, [%r449+100];
	and.b32  	%r326, %r522, 252645135;
	shr.u32 	%r523, %r522, 4;
	and.b32  	%r330, %r523, 252645135;
	// begin inline asm
	dp4a.s32.s32 %r325, %r326, %r327, %r321;
	// end inline asm
	// begin inline asm
	dp4a.s32.s32 %r329, %r330, %r331, %r325;
	// end inline asm
	ld.shared.u32 	%r524, [%r449+104];
	and.b32  	%r334, %r524, 252645135;
	shr.u32 	%r525, %r524, 4;
	and.b32  	%r338, %r525, 252645135;
	// begin inline asm
	dp4a.s32.s32 %r333, %r334, %r335, %r329;
	// end inline asm
	// begin inline asm
	dp4a.s32.s32 %r337, %r338, %r339, %r333;
	// end inline asm
	ld.shared.u32 	%r526, [%r449+108];
	and.b32  	%r342, %r526, 252645135;
	shr.u32 	%r527, %r526, 4;
	and.b32  	%r346, %r527, 252645135;
	// begin inline asm
	dp4a.s32.s32 %r341, %r342, %r343, %r337;
	// end inline asm
	// begin inline asm
	dp4a.s32.s32 %r345, %r346, %r347, %r341;
	// end inline asm
	ld.shared.u32 	%r350, [%r459+8];
	// begin inline asm
	{.reg .f16 low,high;
  mov.b32 {low,high},%r350;
  cvt.f32.f16 %f20, low;}

	// end inline asm
	// begin inline asm
	{.reg .f16 low,high;
  mov.b32 {low,high},%r350;
  cvt.f32.f16 %f21, high;}

	// end inline asm
	ld.shared.f32 	%f66, [%r464+24];
	cvt.rn.f32.s32 	%f67, %r345;
	mul.f32 	%f68, %f20, %f67;
	mul.f32 	%f69, %f21, 0f41000000;
	sub.f32 	%f70, %f68, %f69;
	mul.f32 	%f71, %f66, %f70;
	cvt.f64.f32 	%fd25, %f71;
	cvt.f64.f32 	%fd26, %f66;
	cvt.f64.f32 	%fd27, %f20;
	cvt.f64.f32 	%fd28, %f21;
	st.local.v2.f64 	[%rd70], {%fd25, %fd26};
	st.local.u32 	[%rd70+16], %r345;
	st.local.f64 	[%rd70+24], %fd27;
	st.local.u32 	[%rd70+32], %r465;
	st.local.f64 	[%rd70+40], %fd28;
	{ // callseq 6, 0
	.param .b64 param0;
	st.param.b64 	[param0], %rd72;
	.param .b64 param1;
	st.param.b64 	[param1], %rd69;
	.param .b32 retval0;
	call.uni (retval0), 
	vprintf, 
	(
	param0, 
	param1
	);
	ld.param.b32 	%r528, [retval0];
	} // callseq 6
	add.f32 	%f72, %f65, %f71;
	ld.shared.u32 	%r353, [%r447+96];
	ld.shared.u32 	%r357, [%r447+112];
	ld.shared.u32 	%r361, [%r447+100];
	ld.shared.u32 	%r365, [%r447+116];
	ld.shared.u32 	%r369, [%r447+104];
	ld.shared.u32 	%r373, [%r447+120];
	ld.shared.u32 	%r377, [%r447+108];
	ld.shared.u32 	%r381, [%r447+124];
	ld.shared.u32 	%r530, [%r449+112];
	and.b32  	%r352, %r530, 252645135;
	shr.u32 	%r531, %r530, 4;
	and.b32  	%r356, %r531, 252645135;
	// begin inline asm
	dp4a.s32.s32 %r351, %r352, %r353, %r354;
	// end inline asm
	// begin inline asm
	dp4a.s32.s32 %r355, %r356, %r357, %r351;
	// end inline asm
	ld.shared.u32 	%r532, [%r449+116];
	and.b32  	%r360, %r532, 252645135;
	shr.u32 	%r533, %r532, 4;
	and.b32  	%r364, %r533, 252645135;
	// begin inline asm
	dp4a.s32.s32 %r359, %r360, %r361, %r355;
	// end inline asm
	// begin inline asm
	dp4a.s32.s32 %r363, %r364, %r365, %r359;
	// end inline asm
	ld.shared.u32 	%r534, [%r449+120];
	and.b32  	%r368, %r534, 252645135;
	shr.u32 	%r535, %r534, 4;
	and.b32  	%r372, %r535, 252645135;
	// begin inline asm
	dp4a.s32.s32 %r367, %r368, %r369, %r363;
	// end inline asm
	// begin inline asm
	dp4a.s32.s32 %r371, %r372, %r373, %r367;
	// end inline asm
	ld.shared.u32 	%r536, [%r449+124];
	and.b32  	%r376, %r536, 252645135;
	shr.u32 	%r537, %r536, 4;
	and.b32  	%r380, %r537, 252645135;
	// begin inline asm
	dp4a.s32.s32 %r375, %r376, %r377, %r371;
	// end inline asm
	// begin inline asm
	dp4a.s32.s32 %r379, %r380, %r381, %r375;
	// end inline asm
	ld.shared.u32 	%r384, [%r459+12];
	// begin inline asm
	{.reg .f16 low,high;
  mov.b32 {low,high},%r384;
  cvt.f32.f16 %f22, low;}

	// end inline asm
	// begin inline asm
	{.reg .f16 low,high;
  mov.b32 {low,high},%r384;
  cvt.f32.f16 %f23, high;}

	// end inline asm
	ld.shared.f32 	%f73, [%r464+28];
	cvt.rn.f32.s32 	%f74, %r379;
	mul.f32 	%f75, %f22, %f74;
	mul.f32 	%f76, %f23, 0f41000000;
	sub.f32 	%f77, %f75, %f76;
	mul.f32 	%f78, %f73, %f77;
	cvt.f64.f32 	%fd29, %f78;
	cvt.f64.f32 	%fd30, %f73;
	cvt.f64.f32 	%fd31, %f22;
	cvt.f64.f32 	%fd32, %f23;
	st.local.v2.f64 	[%rd70], {%fd29, %fd30};
	st.local.u32 	[%rd70+16], %r379;
	st.local.f64 	[%rd70+24], %fd31;
	st.local.u32 	[%rd70+32], %r465;
	st.local.f64 	[%rd70+40], %fd32;
	{ // callseq 7, 0
	.param .b64 param0;
	st.param.b64 	[param0], %rd72;
	.param .b64 param1;
	st.param.b64 	[param1], %rd69;
	.param .b32 retval0;
	call.uni (retval0), 
	vprintf, 
	(
	param0, 
	param1
	);
	ld.param.b32 	%r538, [retval0];
	} // callseq 7
	add.f32 	%f80, %f72, %f78;
	bar.sync 	0;
	add.s32 	%r554, %r554, 8;
	add.s32 	%r553, %r553, 8;
	add.s32 	%r552, %r552, 8;
	add.s64 	%rd78, %rd78, 144;
	add.s32 	%r551, %r551, 8;
	setp.lt.s32 	%p2, %r554, %r1;
	@%p2 bra 	$L__BB0_2;
$L__BB0_3:
	ld.param.u32 	%r548, [mul_mat_q4_0_check_param_5];
	mov.u32 	%r540, %tid.y;
	mov.u32 	%r541, %ctaid.y;
	shl.b32 	%r542, %r541, 2;
	add.s32 	%r35, %r542, %r540;
	setp.ge.s32 	%p3, %r35, %r548;
	@%p3 bra 	$L__BB0_6;
	ld.param.u32 	%r549, [mul_mat_q4_0_check_param_7];
	mov.u32 	%r543, %tid.x;
	mov.u32 	%r544, %ctaid.x;
	shl.b32 	%r545, %r544, 5;
	add.s32 	%r36, %r545, %r543;
	setp.ge.s32 	%p4, %r36, %r549;
	@%p4 bra 	$L__BB0_6;
	ld.param.u32 	%r550, [mul_mat_q4_0_check_param_7];
	ld.param.u64 	%rd77, [mul_mat_q4_0_check_param_2];
	mad.lo.s32 	%r546, %r550, %r35, %r36;
	cvta.to.global.u64 	%rd73, %rd77;
	mul.wide.s32 	%rd74, %r546, 4;
	add.s64 	%rd75, %rd73, %rd74;
	st.global.f32 	[%rd75], %f80;
$L__BB0_6:
	ret;

}
	// .globl	mul_mat_q4_0_no_check
.visible .entry mul_mat_q4_0_no_check(
	.param .u64 .ptr .align 1 mul_mat_q4_0_no_check_param_0,
	.param .u64 .ptr .align 1 mul_mat_q4_0_no_check_param_1,
	.param .u64 .ptr .align 1 mul_mat_q4_0_no_check_param_2,
	.param .u32 mul_mat_q4_0_no_check_param_3,
	.param .u32 mul_mat_q4_0_no_check_param_4,
	.param .u32 mul_mat_q4_0_no_check_param_5,
	.param .u32 mul_mat_q4_0_no_check_param_6,
	.param .u32 mul_mat_q4_0_no_check_param_7
)
{
	.local .align 16 .b8 	__local_depot1[48];
	.reg .b64 	%SP;
	.reg .b64 	%SPL;
	.reg .pred 	%p<5>;
	.reg .b16 	%rs<19>;
	.reg .b32 	%r<519>;
	.reg .b32 	%f<81>;
	.reg .b64 	%rd<63>;
	.reg .b64 	%fd<33>;
	// demoted variable
	.shared .align 4 .b8 _ZZN34_INTERNAL_a6521cb4_4_k_cu_ca1c26459mul_mat_qILi32ELi2ELi4ELb1E10block_q4_0Li4ELi32ELi4EXadL_ZNS_19allocate_tiles_q4_0ILi32EEEvPPiPP7__half2S4_S4_EEXadL_ZNS_15load_tiles_q4_0ILi32ELi4ELb0EEEvPKvS3_S6_S3_S3_RKiSC_SC_SC_EELi4EXadL_ZNS_25vec_dot_q4_0_q8_1_mul_matEPSB_PKS5_SD_SD_SD_SF_SC_SC_SC_EEEEvSA_SA_PfiiiiiE9tile_y_qs[512];
	// demoted variable
	.shared .align 4 .b8 _ZZN34_INTERNAL_a6521cb4_4_k_cu_ca1c26459mul_mat_qILi32ELi2ELi4ELb1E10block_q4_0Li4ELi32ELi4EXadL_ZNS_19allocate_tiles_q4_0ILi32EEEvPPiPP7__half2S4_S4_EEXadL_ZNS_15load_tiles_q4_0ILi32ELi4ELb0EEEvPKvS3_S6_S3_S3_RKiSC_SC_SC_EELi4EXadL_ZNS_25vec_dot_q4_0_q8_1_mul_matEPSB_PKS5_SD_SD_SD_SF_SC_SC_SC_EEEEvSA_SA_PfiiiiiE9tile_y_ds[64];
	mov.u64 	%SPL, __local_depot1;
	cvta.local.u64 	%SP, %SPL;
	ld.param.u64 	%rd8, [mul_mat_q4_0_no_check_param_0];
	ld.param.u32 	%r22, [mul_mat_q4_0_no_check_param_3];
	ld.param.u32 	%r20, [mul_mat_q4_0_no_check_param_6];
	shr.s32 	%r23, %r22, 31;
	shr.u32 	%r24, %r23, 27;
	add.s32 	%r25, %r22, %r24;
	shr.s32 	%r1, %r25, 5;
	mov.u32 	%r26, %ctaid.x;
	shl.b32 	%r2, %r26, 5;
	mov.u32 	%r27, %ctaid.y;
	shl.b32 	%r3, %r27, 2;
	setp.lt.s32 	%p1, %r22, 32;
	mov.f32 	%f80, 0f00000000;
	@%p1 bra 	$L__BB1_3;
	ld.param.u32 	%r511, [mul_mat_q4_0_no_check_param_5];
	shr.s32 	%r29, %r20, 31;
	shr.u32 	%r30, %r29, 27;
	add.s32 	%r31, %r20, %r30;
	shr.s32 	%r32, %r31, 5;
	mul.lo.s32 	%r33, %r1, %r2;
	mov.u32 	%r34, %tid.y;
	mov.u32 	%r35, %tid.x;
	shr.u32 	%r36, %r35, 2;
	shl.b32 	%r37, %r35, 2;
	and.b32  	%r38, %r37, 12;
	cvt.u64.u32 	%rd11, %r38;
	and.b32  	%r39, %r35, 7;
	shl.b32 	%r40, %r34, 2;
	shr.u32 	%r41, %r35, 3;
	add.s32 	%r42, %r41, %r40;
	add.s32 	%r43, %r3, %r34;
	add.s32 	%r44, %r511, -1;
	min.u32 	%r45, %r43, %r44;
	mul.lo.s32 	%r46, %r45, %r32;
	and.b32  	%r47, %r36, 3;
	and.b32  	%r48, %r35, 3;
	add.s32 	%r49, %r3, %r47;
	min.s32 	%r50, %r49, %r44;
	mad.lo.s32 	%r51, %r34, %r1, %r36;
	shl.b32 	%r52, %r1, 2;
	shl.b32 	%r53, %r1, 3;
	add.s32 	%r54, %r51, %r53;
	add.s32 	%r55, %r54, %r52;
	shl.b32 	%r56, %r1, 4;
	add.s32 	%r57, %r51, %r56;
	add.s32 	%r58, %r57, %r52;
	add.s32 	%r59, %r57, %r53;
	add.s32 	%r60, %r59, %r52;
	shl.b32 	%r61, %r42, 3;
	shr.u32 	%r62, %r42, 2;
	add.s32 	%r63, %r62, %r39;
	add.s32 	%r64, %r63, %r61;
	shl.b32 	%r65, %r64, 2;
	mov.u32 	%r66, _ZZN34_INTERNAL_a6521cb4_4_k_cu_ca1c264519allocate_tiles_q4_0ILi32EEEvPPiPP7__half2S2_S2_E8tile_x_d;
	add.s32 	%r4, %r66, %r65;
	add.s32 	%r67, %r42, 16;
	shl.b32 	%r68, %r67, 3;
	shr.u32 	%r69, %r67, 2;
	add.s32 	%r70, %r69, %r39;
	add.s32 	%r71, %r70, %r68;
	shl.b32 	%r72, %r71, 2;
	add.s32 	%r5, %r66, %r72;
	add.s32 	%r73, %r35, 32;
	shr.u32 	%r74, %r73, 3;
	add.s32 	%r517, %r74, %r46;
	add.s32 	%r516, %r41, %r46;
	mul.wide.s32 	%rd12, %r33, 18;
	cvta.to.global.u64 	%rd13, %rd8;
	add.s64 	%rd62, %rd13, %rd12;
	mad.lo.s32 	%r515, %r50, %r32, %r48;
	mul.wide.u32 	%rd14, %r60, 18;
	add.s64 	%rd15, %rd14, %rd11;
	add.s64 	%rd2, %rd15, 2;
	mul.wide.u32 	%rd16, %r59, 18;
	add.s64 	%rd17, %rd16, %rd11;
	add.s64 	%rd3, %rd17, 2;
	mul.wide.u32 	%rd18, %r58, 18;
	add.s64 	%rd19, %rd18, %rd11;
	add.s64 	%rd4, %rd19, 2;
	mul.wide.u32 	%rd20, %r55, 18;
	add.s64 	%rd21, %rd20, %rd11;
	add.s64 	%rd5, %rd21, 2;
	mov.f32 	%f80, 0f00000000;
	mov.b32 	%r518, 0;
$L__BB1_2:
	ld.param.u64 	%rd60, [mul_mat_q4_0_no_check_param_1];
	mul.wide.s32 	%rd22, %r517, 36;
	mov.u32 	%r347, %tid.x;
	shl.b32 	%r348, %r347, 2;
	and.b32  	%r349, %r348, 28;
	cvt.u64.u32 	%rd23, %r349;
	cvta.to.global.u64 	%rd24, %rd60;
	add.s64 	%rd25, %rd23, %rd24;
	add.s64 	%rd26, %rd25, 4;
	add.s64 	%rd27, %rd26, %rd22;
	mul.wide.s32 	%rd28, %r516, 36;
	add.s64 	%rd29, %rd26, %rd28;
	mul.wide.s32 	%rd30, %r515, 36;
	add.s64 	%rd31, %rd24, %rd30;
	mov.u32 	%r350, %tid.y;
	shr.u32 	%r351, %r347, 2;
	mad.lo.s32 	%r352, %r350, %r1, %r351;
	mul.wide.u32 	%rd32, %r352, 18;
	and.b32  	%r353, %r348, 12;
	cvt.u64.u32 	%rd33, %r353;
	add.s64 	%rd34, %rd32, %rd33;
	add.s64 	%rd35, %rd34, %rd62;
	ld.global.nc.u16 	%rs3, [%rd35+2];
	cvt.u32.u16 	%r354, %rs3;
	ld.global.nc.u16 	%rs4, [%rd35+4];
	cvt.u32.u16 	%r355, %rs4;
	shl.b32 	%r356, %r355, 16;
	or.b32  	%r357, %r356, %r354;
	mad.lo.s32 	%r358, %r350, 33, %r347;
	shl.b32 	%r359, %r358, 2;
	mov.u32 	%r360, _ZZN34_INTERNAL_a6521cb4_4_k_cu_ca1c264519allocate_tiles_q4_0ILi32EEEvPPiPP7__half2S2_S2_E9tile_x_qs;
	add.s32 	%r361, %r360, %r359;
	st.shared.u32 	[%r361], %r357;
	shl.b32 	%r362, %r1, 2;
	add.s32 	%r363, %r352, %r362;
	mul.wide.u32 	%rd36, %r363, 18;
	add.s64 	%rd37, %rd36, %rd33;
	add.s64 	%rd38, %rd37, %rd62;
	ld.global.nc.u16 	%rs5, [%rd38+2];
	cvt.u32.u16 	%r364, %rs5;
	ld.global.nc.u16 	%rs6, [%rd38+4];
	cvt.u32.u16 	%r365, %rs6;
	shl.b32 	%r366, %r365, 16;
	or.b32  	%r367, %r366, %r364;
	st.shared.u32 	[%r361+528], %r367;
	shl.b32 	%r368, %r1, 3;
	add.s32 	%r369, %r352, %r368;
	mul.wide.u32 	%rd39, %r369, 18;
	add.s64 	%rd40, %rd39, %rd33;
	add.s64 	%rd41, %rd40, %rd62;
	ld.global.nc.u16 	%rs7, [%rd41+2];
	cvt.u32.u16 	%r370, %rs7;
	ld.global.nc.u16 	%rs8, [%rd41+4];
	cvt.u32.u16 	%r371, %rs8;
	shl.b32 	%r372, %r371, 16;
	or.b32  	%r373, %r372, %r370;
	st.shared.u32 	[%r361+1056], %r373;
	add.s64 	%rd42, %rd62, %rd5;
	ld.global.nc.u16 	%rs9, [%rd42];
	cvt.u32.u16 	%r374, %rs9;
	ld.global.nc.u16 	%rs10, [%rd42+2];
	cvt.u32.u16 	%r375, %rs10;
	shl.b32 	%r376, %r375, 16;
	or.b32  	%r377, %r376, %r374;
	st.shared.u32 	[%r361+1584], %r377;
	shl.b32 	%r378, %r1, 4;
	add.s32 	%r379, %r352, %r378;
	mul.wide.u32 	%rd43, %r379, 18;
	add.s64 	%rd44, %rd43, %rd33;
	add.s64 	%rd45, %rd44, %rd62;
	ld.global.nc.u16 	%rs11, [%rd45+2];
	cvt.u32.u16 	%r380, %rs11;
	ld.global.nc.u16 	%rs12, [%rd45+4];
	cvt.u32.u16 	%r381, %rs12;
	shl.b32 	%r382, %r381, 16;
	or.b32  	%r383, %r382, %r380;
	st.shared.u32 	[%r361+2112], %r383;
	add.s64 	%rd46, %rd62, %rd4;
	ld.global.nc.u16 	%rs13, [%rd46];
	cvt.u32.u16 	%r384, %rs13;
	ld.global.nc.u16 	%rs14, [%rd46+2];
	cvt.u32.u16 	%r385, %rs14;
	shl.b32 	%r386, %r385, 16;
	or.b32  	%r387, %r386, %r384;
	st.shared.u32 	[%r361+2640], %r387;
	add.s64 	%rd47, %rd62, %rd3;
	ld.global.nc.u16 	%rs15, [%rd47];
	cvt.u32.u16 	%r388, %rs15;
	ld.global.nc.u16 	%rs16, [%rd47+2];
	cvt.u32.u16 	%r389, %rs16;
	shl.b32 	%r390, %r389, 16;
	or.b32  	%r391, %r390, %r388;
	st.shared.u32 	[%r361+3168], %r391;
	add.s64 	%rd48, %rd62, %rd2;
	ld.global.nc.u16 	%rs17, [%rd48];
	cvt.u32.u16 	%r392, %rs17;
	ld.global.nc.u16 	%rs18, [%rd48+2];
	cvt.u32.u16 	%r393, %rs18;
	shl.b32 	%r394, %r393, 16;
	or.b32  	%r395, %r394, %r392;
	st.shared.u32 	[%r361+3696], %r395;
	shr.u32 	%r396, %r347, 3;
	shl.b32 	%r397, %r350, 2;
	add.s32 	%r398, %r396, %r397;
	and.b32  	%r399, %r347, 7;
	mad.lo.s32 	%r400, %r398, %r1, %r399;
	mul.wide.u32 	%rd49, %r400, 18;
	add.s64 	%rd50, %rd62, %rd49;
	ld.global.nc.u16 	%rs1, [%rd50];
	// begin inline asm
	{  cvt.f32.f16 %f6, %rs1;}

	// end inline asm
	st.shared.f32 	[%r4], %f6;
	add.s32 	%r401, %r400, %r378;
	mul.wide.u32 	%rd51, %r401, 18;
	add.s64 	%rd52, %rd62, %rd51;
	ld.global.nc.u16 	%rs2, [%rd52];
	// begin inline asm
	{  cvt.f32.f16 %f7, %rs2;}

	// end inline asm
	st.shared.f32 	[%r5], %f7;
	ld.global.nc.u32 	%r402, [%rd29];
	and.b32  	%r403, %r348, 124;
	shl.b32 	%r404, %r350, 7;
	or.b32  	%r405, %r404, %r403;
	mov.u32 	%r406, _ZZN34_INTERNAL_a6521cb4_4_k_cu_ca1c26459mul_mat_qILi32ELi2ELi4ELb1E10block_q4_0Li4ELi32ELi4EXadL_ZNS_19allocate_tiles_q4_0ILi32EEEvPPiPP7__half2S4_S4_EEXadL_ZNS_15load_tiles_q4_0ILi32ELi4ELb0EEEvPKvS3_S6_S3_S3_RKiSC_SC_SC_EELi4EXadL_ZNS_25vec_dot_q4_0_q8_1_mul_matEPSB_PKS5_SD_SD_SD_SF_SC_SC_SC_EEEEvSA_SA_PfiiiiiE9tile_y_qs;
	add.s32 	%r407, %r406, %r405;
	st.shared.u32 	[%r407], %r402;
	ld.global.nc.u32 	%r408, [%rd31];
	and.b32  	%r409, %r348, 60;
	mov.u32 	%r410, _ZZN34_INTERNAL_a6521cb4_4_k_cu_ca1c26459mul_mat_qILi32ELi2ELi4ELb1E10block_q4_0Li4ELi32ELi4EXadL_ZNS_19allocate_tiles_q4_0ILi32EEEvPPiPP7__half2S4_S4_EEXadL_ZNS_15load_tiles_q4_0ILi32ELi4ELb0EEEvPKvS3_S6_S3_S3_RKiSC_SC_SC_EELi4EXadL_ZNS_25vec_dot_q4_0_q8_1_mul_matEPSB_PKS5_SD_SD_SD_SF_SC_SC_SC_EEEEvSA_SA_PfiiiiiE9tile_y_ds;
	add.s32 	%r411, %r410, %r409;
	st.shared.u32 	[%r411], %r408;
	bar.sync 	0;
	add.s32 	%r412, %r406, %r404;
	ld.shared.u32 	%r77, [%r412];
	ld.shared.u32 	%r81, [%r412+16];
	ld.shared.u32 	%r85, [%r412+4];
	ld.shared.u32 	%r89, [%r412+20];
	ld.shared.u32 	%r93, [%r412+8];
	ld.shared.u32 	%r97, [%r412+24];
	ld.shared.u32 	%r101, [%r412+12];
	ld.shared.u32 	%r105, [%r412+28];
	mad.lo.s32 	%r413, %r347, 132, %r360;
	ld.shared.u32 	%r414, [%r413];
	and.b32  	%r76, %r414, 252645135;
	shr.u32 	%r415, %r414, 4;
	and.b32  	%r80, %r415, 252645135;
	mov.b32 	%r316, 0;
	// begin inline asm
	dp4a.s32.s32 %r75, %r76, %r77, %r316;
	// end inline asm
	// begin inline asm
	dp4a.s32.s32 %r79, %r80, %r81, %r75;
	// end inline asm
	ld.shared.u32 	%r416, [%r413+4];
	and.b32  	%r84, %r416, 252645135;
	shr.u32 	%r417, %r416, 4;
	and.b32  	%r88, %r417, 252645135;
	// begin inline asm
	dp4a.s32.s32 %r83, %r84, %r85, %r79;
	// end inline asm
	// begin inline asm
	dp4a.s32.s32 %r87, %r88, %r89, %r83;
	// end inline asm
	ld.shared.u32 	%r418, [%r413+8];
	and.b32  	%r92, %r418, 252645135;
	shr.u32 	%r419, %r418, 4;
	and.b32  	%r96, %r419, 252645135;
	// begin inline asm
	dp4a.s32.s32 %r91, %r92, %r93, %r87;
	// end inline asm
	// begin inline asm
	dp4a.s32.s32 %r95, %r96, %r97, %r91;
	// end inline asm
	ld.shared.u32 	%r420, [%r413+12];
	and.b32  	%r100, %r420, 252645135;
	shr.u32 	%r421, %r420, 4;
	and.b32  	%r104, %r421, 252645135;
	// begin inline asm
	dp4a.s32.s32 %r99, %r100, %r101, %r95;
	// end inline asm
	// begin inline asm
	dp4a.s32.s32 %r103, %r104, %r105, %r99;
	// end inline asm
	shl.b32 	%r422, %r350, 4;
	add.s32 	%r423, %r410, %r422;
	ld.shared.u32 	%r108, [%r423];
	// begin inline asm
	{.reg .f16 low,high;
  mov.b32 {low,high},%r108;
  cvt.f32.f16 %f8, low;}

	// end inline asm
	// begin inline asm
	{.reg .f16 low,high;
  mov.b32 {low,high},%r108;
  cvt.f32.f16 %f9, high;}

	// end inline asm
	shl.b32 	%r424, %r347, 3;
	add.s32 	%r425, %r424, %r351;
	shl.b32 	%r426, %r425, 2;
	mov.u32 	%r427, _ZZN34_INTERNAL_a6521cb4_4_k_cu_ca1c264519allocate_tiles_q4_0ILi32EEEvPPiPP7__half2S2_S2_E8tile_x_d;
	add.s32 	%r428, %r427, %r426;
	ld.shared.f32 	%f24, [%r428];
	cvt.rn.f32.s32 	%f25, %r103;
	mul.f32 	%f26, %f8, %f25;
	mul.f32 	%f27, %f9, 0f41000000;
	sub.f32 	%f28, %f26, %f27;
	mul.f32 	%f29, %f24, %f28;
	cvt.f64.f32 	%fd1, %f29;
	cvt.f64.f32 	%fd2, %f24;
	cvt.f64.f32 	%fd3, %f8;
	cvt.f64.f32 	%fd4, %f9;
	add.u64 	%rd53, %SP, 0;
	add.u64 	%rd54, %SPL, 0;
	st.local.v2.f64 	[%rd54], {%fd1, %fd2};
	st.local.u32 	[%rd54+16], %r103;
	st.local.f64 	[%rd54+24], %fd3;
	mov.b32 	%r429, 1;
	st.local.u32 	[%rd54+32], %r429;
	st.local.f64 	[%rd54+40], %fd4;
	mov.u64 	%rd55, $str;
	cvta.global.u64 	%rd56, %rd55;
	{ // callseq 8, 0
	.param .b64 param0;
	st.param.b64 	[param0], %rd56;
	.param .b64 param1;
	st.param.b64 	[param1], %rd53;
	.param .b32 retval0;
	call.uni (retval0), 
	vprintf, 
	(
	param0, 
	param1
	);
	ld.param.b32 	%r430, [retval0];
	} // callseq 8
	add.f32 	%f30, %f80, %f29;
	ld.shared.u32 	%r111, [%r412+32];
	ld.shared.u32 	%r115, [%r412+48];
	ld.shared.u32 	%r119, [%r412+36];
	ld.shared.u32 	%r123, [%r412+52];
	ld.shared.u32 	%r127, [%r412+40];
	ld.shared.u32 	%r131, [%r412+56];
	ld.shared.u32 	%r135, [%r412+44];
	ld.shared.u32 	%r139, [%r412+60];
	ld.shared.u32 	%r432, [%r413+16];
	and.b32  	%r110, %r432, 252645135;
	shr.u32 	%r433, %r432, 4;
	and.b32  	%r114, %r433, 252645135;
	// begin inline asm
	dp4a.s32.s32 %r109, %r110, %r111, %r316;
	// end inline asm
	// begin inline asm
	dp4a.s32.s32 %r113, %r114, %r115, %r109;
	// end inline asm
	ld.shared.u32 	%r434, [%r413+20];
	and.b32  	%r118, %r434, 252645135;
	shr.u32 	%r435, %r434, 4;
	and.b32  	%r122, %r435, 252645135;
	// begin inline asm
	dp4a.s32.s32 %r117, %r118, %r119, %r113;
	// end inline asm
	// begin inline asm
	dp4a.s32.s32 %r121, %r122, %r123, %r117;
	// end inline asm
	ld.shared.u32 	%r436, [%r413+24];
	and.b32  	%r126, %r436, 252645135;
	shr.u32 	%r437, %r436, 4;
	and.b32  	%r130, %r437, 252645135;
	// begin inline asm
	dp4a.s32.s32 %r125, %r126, %r127, %r121;
	// end inline asm
	// begin inline asm
	dp4a.s32.s32 %r129, %r130, %r131, %r125;
	// end inline asm
	ld.shared.u32 	%r438, [%r413+28];
	and.b32  	%r134, %r438, 252645135;
	shr.u32 	%r439, %r438, 4;
	and.b32  	%r138, %r439, 252645135;
	// begin inline asm
	dp4a.s32.s32 %r133, %r134, %r135, %r129;
	// end inline asm
	// begin inline asm
	dp4a.s32.s32 %r137, %r138, %r139, %r133;
	// end inline asm
	ld.shared.u32 	%r142, [%r423+4];
	// begin inline asm
	{.reg .f16 low,high;
  mov.b32 {low,high},%r142;
  cvt.f32.f16 %f10, low;}

	// end inline asm
	// begin inline asm
	{.reg .f16 low,high;
  mov.b32 {low,high},%r142;
  cvt.f32.f16 %f11, high;}

	// end inline asm
	ld.shared.f32 	%f31, [%r428+4];
	cvt.rn.f32.s32 	%f32, %r137;
	mul.f32 	%f33, %f10, %f32;
	mul.f32 	%f34, %f11, 0f41000000;
	sub.f32 	%f35, %f33, %f34;
	mul.f32 	%f36, %f31, %f35;
	cvt.f64.f32 	%fd5, %f36;
	cvt.f64.f32 	%fd6, %f31;
	cvt.f64.f32 	%fd7, %f10;
	cvt.f64.f32 	%fd8, %f11;
	st.local.v2.f64 	[%rd54], {%fd5, %fd6};
	st.local.u32 	[%rd54+16], %r137;
	st.local.f64 	[%rd54+24], %fd7;
	st.local.u32 	[%rd54+32], %r429;
	st.local.f64 	[%rd54+40], %fd8;
	{ // callseq 9, 0
	.param .b64 param0;
	st.param.b64 	[param0], %rd56;
	.param .b64 param1;
	st.param.b64 	[param1], %rd53;
	.param .b32 retval0;
	call.uni (retval0), 
	vprintf, 
	(
	param0, 
	param1
	);
	ld.param.b32 	%r440, [retval0];
	} // callseq 9
	add.f32 	%f37, %f30, %f36;
	ld.shared.u32 	%r145, [%r412+64];
	ld.shared.u32 	%r149, [%r412+80];
	ld.shared.u32 	%r153, [%r412+68];
	ld.shared.u32 	%r157, [%r412+84];
	ld.shared.u32 	%r161, [%r412+72];
	ld.shared.u32 	%r165, [%r412+88];
	ld.shared.u32 	%r169, [%r412+76];
	ld.shared.u32 	%r173, [%r412+92];
	ld.shared.u32 	%r442, [%r413+32];
	and.b32  	%r144, %r442, 252645135;
	shr.u32 	%r443, %r442, 4;
	and.b32  	%r148, %r443, 252645135;
	// begin inline asm
	dp4a.s32.s32 %r143, %r144, %r145, %r316;
	// end inline asm
	// begin inline asm
	dp4a.s32.s32 %r147, %r148, %r149, %r143;
	// end inline asm
	ld.shared.u32 	%r444, [%r413+36];
	and.b32  	%r152, %r444, 252645135;
	shr.u32 	%r445, %r444, 4;
	and.b32  	%r156, %r445, 252645135;
	// begin inline asm
	dp4a.s32.s32 %r151, %r152, %r153, %r147;
	// end inline asm
	// begin inline asm
	dp4a.s32.s32 %r155, %r156, %r157, %r151;
	// end inline asm
	ld.shared.u32 	%r446, [%r413+40];
	and.b32  	%r160, %r446, 252645135;
	shr.u32 	%r447, %r446, 4;
	and.b32  	%r164, %r447, 252645135;
	// begin inline asm
	dp4a.s32.s32 %r159, %r160, %r161, %r155;
	// end inline asm
	// begin inline asm
	dp4a.s32.s32 %r163, %r164, %r165, %r159;
	// end inline asm
	ld.shared.u32 	%r448, [%r413+44];
	and.b32  	%r168, %r448, 252645135;
	shr.u32 	%r449, %r448, 4;
	and.b32  	%r172, %r449, 252645135;
	// begin inline asm
	dp4a.s32.s32 %r167, %r168, %r169, %r163;
	// end inline asm
	// begin inline asm
	dp4a.s32.s32 %r171, %r172, %r173, %r167;
	// end inline asm
	ld.shared.u32 	%r176, [%r423+8];
	// begin inline asm
	{.reg .f16 low,high;
  mov.b32 {low,high},%r176;
  cvt.f32.f16 %f12, low;}

	// end inline asm
	// begin inline asm
	{.reg .f16 low,high;
  mov.b32 {low,high},%r176;
  cvt.f32.f16 %f13, high;}

	// end inline asm
	ld.shared.f32 	%f38, [%r428+8];
	cvt.rn.f32.s32 	%f39, %r171;
	mul.f32 	%f40, %f12, %f39;
	mul.f32 	%f41, %f13, 0f41000000;
	sub.f32 	%f42, %f40, %f41;
	mul.f32 	%f43, %f38, %f42;
	cvt.f64.f32 	%fd9, %f43;
	cvt.f64.f32 	%fd10, %f38;
	cvt.f64.f32 	%fd11, %f12;
	cvt.f64.f32 	%fd12, %f13;
	st.local.v2.f64 	[%rd54], {%fd9, %fd10};
	st.local.u32 	[%rd54+16], %r171;
	st.local.f64 	[%rd54+24], %fd11;
	st.local.u32 	[%rd54+32], %r429;
	st.local.f64 	[%rd54+40], %fd12;
	{ // callseq 10, 0
	.param .b64 param0;
	st.param.b64 	[param0], %rd56;
	.param .b64 param1;
	st.param.b64 	[param1], %rd53;
	.param .b32 retval0;
	call.uni (retval0), 
	vprintf, 
	(
	param0, 
	param1
	);
	ld.param.b32 	%r450, [retval0];
	} // callseq 10
	add.f32 	%f44, %f37, %f43;
	ld.shared.u32 	%r179, [%r412+96];
	ld.shared.u32 	%r183, [%r412+112];
	ld.shared.u32 	%r187, [%r412+100];
	ld.shared.u32 	%r191, [%r412+116];
	ld.shared.u32 	%r195, [%r412+104];
	ld.shared.u32 	%r199, [%r412+120];
	ld.shared.u32 	%r203, [%r412+108];
	ld.shared.u32 	%r207, [%r412+124];
	ld.shared.u32 	%r452, [%r413+48];
	and.b32  	%r178, %r452, 252645135;
	shr.u32 	%r453, %r452, 4;
	and.b32  	%r182, %r453, 252645135;
	// begin inline asm
	dp4a.s32.s32 %r177, %r178, %r179, %r316;
	// end inline asm
	// begin inline asm
	dp4a.s32.s32 %r181, %r182, %r183, %r177;
	// end inline asm
	ld.shared.u32 	%r454, [%r413+52];
	and.b32  	%r186, %r454, 252645135;
	shr.u32 	%r455, %r454, 4;
	and.b32  	%r190, %r455, 252645135;
	// begin inline asm
	dp4a.s32.s32 %r185, %r186, %r187, %r181;
	// end inline asm
	// begin inline asm
	dp4a.s32.s32 %r189, %r190, %r191, %r185;
	// end inline asm
	ld.shared.u32 	%r456, [%r413+56];
	and.b32  	%r194, %r456, 252645135;
	shr.u32 	%r457, %r456, 4;
	and.b32  	%r198, %r457, 252645135;
	// begin inline asm
	dp4a.s32.s32 %r193, %r194, %r195, %r189;
	// end inline asm
	// begin inline asm
	dp4a.s32.s32 %r197, %r198, %r199, %r193;
	// end inline asm
	ld.shared.u32 	%r458, [%r413+60];
	and.b32  	%r202, %r458, 252645135;
	shr.u32 	%r459, %r458, 4;
	and.b32  	%r206, %r459, 252645135;
	// begin inline asm
	dp4a.s32.s32 %r201, %r202, %r203, %r197;
	// end inline asm
	// begin inline asm
	dp4a.s32.s32 %r205, %r206, %r207, %r201;
	// end inline asm
	ld.shared.u32 	%r210, [%r423+12];
	// begin inline asm
	{.reg .f16 low,high;
  mov.b32 {low,high},%r210;
  cvt.f32.f16 %f14, low;}

	// end inline asm
	// begin inline asm
	{.reg .f16 low,high;
  mov.b32 {low,high},%r210;
  cvt.f32.f16 %f15, high;}

	// end inline asm
	ld.shared.f32 	%f45, [%r428+12];
	cvt.rn.f32.s32 	%f46, %r205;
	mul.f32 	%f47, %f14, %f46;
	mul.f32 	%f48, %f15, 0f41000000;
	sub.f32 	%f49, %f47, %f48;
	mul.f32 	%f50, %f45, %f49;
	cvt.f64.f32 	%fd13, %f50;
	cvt.f64.f32 	%fd14, %f45;
	cvt.f64.f32 	%fd15, %f14;
	cvt.f64.f32 	%fd16, %f15;
	st.local.v2.f64 	[%rd54], {%fd13, %fd14};
	st.local.u32 	[%rd54+16], %r205;
	st.local.f64 	[%rd54+24], %fd15;
	st.local.u32 	[%rd54+32], %r429;
	st.local.f64 	[%rd54+40], %fd16;
	{ // callseq 11, 0
	.param .b64 param0;
	st.param.b64 	[param0], %rd56;
	.param .b64 param1;
	st.param.b64 	[param1], %rd53;
	.param .b32 retval0;
	call.uni (retval0), 
	vprintf, 
	(
	param0, 
	param1
	);
	ld.param.b32 	%r460, [retval0];
	} // callseq 11
	add.f32 	%f51, %f44, %f50;
	bar.sync 	0;
	ld.global.nc.u32 	%r462, [%rd27];
	st.shared.u32 	[%r407], %r462;
	ld.global.nc.u32 	%r463, [%rd31+144];
	st.shared.u32 	[%r411], %r463;
	bar.sync 	0;
	ld.shared.u32 	%r213, [%r412];
	ld.shared.u32 	%r217, [%r412+16];
	ld.shared.u32 	%r221, [%r412+4];
	ld.shared.u32 	%r225, [%r412+20];
	ld.shared.u32 	%r229, [%r412+8];
	ld.shared.u32 	%r233, [%r412+24];
	ld.shared.u32 	%r237, [%r412+12];
	ld.shared.u32 	%r241, [%r412+28];
	ld.shared.u32 	%r464, [%r413+64];
	and.b32  	%r212, %r464, 252645135;
	shr.u32 	%r465, %r464, 4;
	and.b32  	%r216, %r465, 252645135;
	// begin inline asm
	dp4a.s32.s32 %r211, %r212, %r213, %r316;
	// end inline asm
	// begin inline asm
	dp4a.s32.s32 %r215, %r216, %r217, %r211;
	// end inline asm
	ld.shared.u32 	%r466, [%r413+68];
	and.b32  	%r220, %r466, 252645135;
	shr.u32 	%r467, %r466, 4;
	and.b32  	%r224, %r467, 252645135;
	// begin inline asm
	dp4a.s32.s32 %r219, %r220, %r221, %r215;
	// end inline asm
	// begin inline asm
	dp4a.s32.s32 %r223, %r224, %r225, %r219;
	// end inline asm
	ld.shared.u32 	%r468, [%r413+72];
	and.b32  	%r228, %r468, 252645135;
	shr.u32 	%r469, %r468, 4;
	and.b32  	%r232, %r469, 252645135;
	// begin inline asm
	dp4a.s32.s32 %r227, %r228, %r229, %r223;
	// end inline asm
	// begin inline asm
	dp4a.s32.s32 %r231, %r232, %r233, %r227;
	// end inline asm
	ld.shared.u32 	%r470, [%r413+76];
	and.b32  	%r236, %r470, 252645135;
	shr.u32 	%r471, %r470, 4;
	and.b32  	%r240, %r471, 252645135;
	// begin inline asm
	dp4a.s32.s32 %r235, %r236, %r237, %r231;
	// end inline asm
	// begin inline asm
	dp4a.s32.s32 %r239, %r240, %r241, %r235;
	// end inline asm
	ld.shared.u32 	%r244, [%r423];
	// begin inline asm
	{.reg .f16 low,high;
  mov.b32 {low,high},%r244;
  cvt.f32.f16 %f16, low;}

	// end inline asm
	// begin inline asm
	{.reg .f16 low,high;
  mov.b32 {low,high},%r244;
  cvt.f32.f16 %f17, high;}

	// end inline asm
	ld.shared.f32 	%f52, [%r428+16];
	cvt.rn.f32.s32 	%f53, %r239;
	mul.f32 	%f54, %f16, %f53;
	mul.f32 	%f55, %f17, 0f41000000;
	sub.f32 	%f56, %f54, %f55;
	mul.f32 	%f57, %f52, %f56;
	cvt.f64.f32 	%fd17, %f57;
	cvt.f64.f32 	%fd18, %f52;
	cvt.f64.f32 	%fd19, %f16;
	cvt.f64.f32 	%fd20, %f17;
	st.local.v2.f64 	[%rd54], {%fd17, %fd18};
	st.local.u32 	[%rd54+16], %r239;
	st.local.f64 	[%rd54+24], %fd19;
	st.local.u32 	[%rd54+32], %r429;
	st.local.f64 	[%rd54+40], %fd20;
	{ // callseq 12, 0
	.param .b64 param0;
	st.param.b64 	[param0], %rd56;
	.param .b64 param1;
	st.param.b64 	[param1], %rd53;
	.param .b32 retval0;
	call.uni (retval0), 
	vprintf, 
	(
	param0, 
	param1
	);
	ld.param.b32 	%r472, [retval0];
	} // callseq 12
	add.f32 	%f58, %f51, %f57;
	ld.shared.u32 	%r247, [%r412+32];
	ld.shared.u32 	%r251, [%r412+48];
	ld.shared.u32 	%r255, [%r412+36];
	ld.shared.u32 	%r259, [%r412+52];
	ld.shared.u32 	%r263, [%r412+40];
	ld.shared.u32 	%r267, [%r412+56];
	ld.shared.u32 	%r271, [%r412+44];
	ld.shared.u32 	%r275, [%r412+60];
	ld.shared.u32 	%r474, [%r413+80];
	and.b32  	%r246, %r474, 252645135;
	shr.u32 	%r475, %r474, 4;
	and.b32  	%r250, %r475, 252645135;
	// begin inline asm
	dp4a.s32.s32 %r245, %r246, %r247, %r316;
	// end inline asm
	// begin inline asm
	dp4a.s32.s32 %r249, %r250, %r251, %r245;
	// end inline asm
	ld.shared.u32 	%r476, [%r413+84];
	and.b32  	%r254, %r476, 252645135;
	shr.u32 	%r477, %r476, 4;
	and.b32  	%r258, %r477, 252645135;
	// begin inline asm
	dp4a.s32.s32 %r253, %r254, %r255, %r249;
	// end inline asm
	// begin inline asm
	dp4a.s32.s32 %r257, %r258, %r259, %r253;
	// end inline asm
	ld.shared.u32 	%r478, [%r413+88];
	and.b32  	%r262, %r478, 252645135;
	shr.u32 	%r479, %r478, 4;
	and.b32  	%r266, %r479, 252645135;
	// begin inline asm
	dp4a.s32.s32 %r261, %r262, %r263, %r257;
	// end inline asm
	// begin inline asm
	dp4a.s32.s32 %r265, %r266, %r267, %r261;
	// end inline asm
	ld.shared.u32 	%r480, [%r413+92];
	and.b32  	%r270, %r480, 252645135;
	shr.u32 	%r481, %r480, 4;
	and.b32  	%r274, %r481, 252645135;
	// begin inline asm
	dp4a.s32.s32 %r269, %r270, %r271, %r265;
	// end inline asm
	// begin inline asm
	dp4a.s32.s32 %r273, %r274, %r275, %r269;
	// end inline asm
	ld.shared.u32 	%r278, [%r423+4];
	// begin inline asm
	{.reg .f16 low,high;
  mov.b32 {low,high},%r278;
  cvt.f32.f16 %f18, low;}

	// end inline asm
	// begin inline asm
	{.reg .f16 low,high;
  mov.b32 {low,high},%r278;
  cvt.f32.f16 %f19, high;}

	// end inline asm
	ld.shared.f32 	%f59, [%r428+20];
	cvt.rn.f32.s32 	%f60, %r273;
	mul.f32 	%f61, %f18, %f60;
	mul.f32 	%f62, %f19, 0f41000000;
	sub.f32 	%f63, %f61, %f62;
	mul.f32 	%f64, %f59, %f63;
	cvt.f64.f32 	%fd21, %f64;
	cvt.f64.f32 	%fd22, %f59;
	cvt.f64.f32 	%fd23, %f18;
	cvt.f64.f32 	%fd24, %f19;
	st.local.v2.f64 	[%rd54], {%fd21, %fd22};
	st.local.u32 	[%rd54+16], %r273;
	st.local.f64 	[%rd54+24], %fd23;
	st.local.u32 	[%rd54+32], %r429;
	st.local.f64 	[%rd54+40], %fd24;
	{ // callseq 13, 0
	.param .b64 param0;
	st.param.b64 	[param0], %rd56;
	.param .b64 param1;
	st.param.b64 	[param1], %rd53;
	.param .b32 retval0;
	call.uni (retval0), 
	vprintf, 
	(
	param0, 
	param1
	);
	ld.param.b32 	%r482, [retval0];
	} // callseq 13
	add.f32 	%f65, %f58, %f64;
	ld.shared.u32 	%r281, [%r412+64];
	ld.shared.u32 	%r285, [%r412+80];
	ld.shared.u32 	%r289, [%r412+68];
	ld.shared.u32 	%r293, [%r412+84];
	ld.shared.u32 	%r297, [%r412+72];
	ld.shared.u32 	%r301, [%r412+88];
	ld.shared.u32 	%r305, [%r412+76];
	ld.shared.u32 	%r309, [%r412+92];
	ld.shared.u32 	%r484, [%r413+96];
	and.b32  	%r280, %r484, 252645135;
	shr.u32 	%r485, %r484, 4;
	and.b32  	%r284, %r485, 252645135;
	// begin inline asm
	dp4a.s32.s32 %r279, %r280, %r281, %r316;
	// end inline asm
	// begin inline asm
	dp4a.s32.s32 %r283, %r284, %r285, %r279;
	// end inline asm
	ld.shared.u32 	%r486, [%r413+100];
	and.b32  	%r288, %r486, 252645135;
	shr.u32 	%r487, %r486, 4;
	and.b32  	%r292, %r487, 252645135;
	// begin inline asm
	dp4a.s32.s32 %r287, %r288, %r289, %r283;
	// end inline asm
	// begin inline asm
	dp4a.s32.s32 %r291, %r292, %r293, %r287;
	// end inline asm
	ld.shared.u32 	%r488, [%r413+104];
	and.b32  	%r296, %r488, 252645135;
	shr.u32 	%r489, %r488, 4;
	and.b32  	%r300, %r489, 252645135;
	// begin inline asm
	dp4a.s32.s32 %r295, %r296, %r297, %r291;
	// end inline asm
	// begin inline asm
	dp4a.s32.s32 %r299, %r300, %r301, %r295;
	// end inline asm
	ld.shared.u32 	%r490, [%r413+108];
	and.b32  	%r304, %r490, 252645135;
	shr.u32 	%r491, %r490, 4;
	and.b32  	%r308, %r491, 252645135;
	// begin inline asm
	dp4a.s32.s32 %r303, %r304, %r305, %r299;
	// end inline asm
	// begin inline asm
	dp4a.s32.s32 %r307, %r308, %r309, %r303;
	// end inline asm
	ld.shared.u32 	%r312, [%r423+8];
	// begin inline asm
	{.reg .f16 low,high;
  mov.b32 {low,high},%r312;
  cvt.f32.f16 %f20, low;}

	// end inline asm
	// begin inline asm
	{.reg .f16 low,high;
  mov.b32 {low,high},%r312;
  cvt.f32.f16 %f21, high;}

	// end inline asm
	ld.shared.f32 	%f66, [%r428+24];
	cvt.rn.f32.s32 	%f67, %r307;
	mul.f32 	%f68, %f20, %f67;
	mul.f32 	%f69, %f21, 0f41000000;
	sub.f32 	%f70, %f68, %f69;
	mul.f32 	%f71, %f66, %f70;
	cvt.f64.f32 	%fd25, %f71;
	cvt.f64.f32 	%fd26, %f66;
	cvt.f64.f32 	%fd27, %f20;
	cvt.f64.f32 	%fd28, %f21;
	st.local.v2.f64 	[%rd54], {%fd25, %fd26};
	st.local.u32 	[%rd54+16], %r307;
	st.local.f64 	[%rd54+24], %fd27;
	st.local.u32 	[%rd54+32], %r429;
	st.local.f64 	[%rd54+40], %fd28;
	{ // callseq 14, 0
	.param .b64 param0;
	st.param.b64 	[param0], %rd56;
	.param .b64 param1;
	st.param.b64 	[param1], %rd53;
	.param .b32 retval0;
	call.uni (retval0), 
	vprintf, 
	(
	param0, 
	param1
	);
	ld.param.b32 	%r492, [retval0];
	} // callseq 14
	add.f32 	%f72, %f65, %f71;
	ld.shared.u32 	%r315, [%r412+96];
	ld.shared.u32 	%r319, [%r412+112];
	ld.shared.u32 	%r323, [%r412+100];
	ld.shared.u32 	%r327, [%r412+116];
	ld.shared.u32 	%r331, [%r412+104];
	ld.shared.u32 	%r335, [%r412+120];
	ld.shared.u32 	%r339, [%r412+108];
	ld.shared.u32 	%r343, [%r412+124];
	ld.shared.u32 	%r494, [%r413+112];
	and.b32  	%r314, %r494, 252645135;
	shr.u32 	%r495, %r494, 4;
	and.b32  	%r318, %r495, 252645135;
	// begin inline asm
	dp4a.s32.s32 %r313, %r314, %r315, %r316;
	// end inline asm
	// begin inline asm
	dp4a.s32.s32 %r317, %r318, %r319, %r313;
	// end inline asm
	ld.shared.u32 	%r496, [%r413+116];
	and.b32  	%r322, %r496, 252645135;
	shr.u32 	%r497, %r496, 4;
	and.b32  	%r326, %r497, 252645135;
	// begin inline asm
	dp4a.s32.s32 %r321, %r322, %r323, %r317;
	// end inline asm
	// begin inline asm
	dp4a.s32.s32 %r325, %r326, %r327, %r321;
	// end inline asm
	ld.shared.u32 	%r498, [%r413+120];
	and.b32  	%r330, %r498, 252645135;
	shr.u32 	%r499, %r498, 4;
	and.b32  	%r334, %r499, 252645135;
	// begin inline asm
	dp4a.s32.s32 %r329, %r330, %r331, %r325;
	// end inline asm
	// begin inline asm
	dp4a.s32.s32 %r333, %r334, %r335, %r329;
	// end inline asm
	ld.shared.u32 	%r500, [%r413+124];
	and.b32  	%r338, %r500, 252645135;
	shr.u32 	%r501, %r500, 4;
	and.b32  	%r342, %r501, 252645135;
	// begin inline asm
	dp4a.s32.s32 %r337, %r338, %r339, %r333;
	// end inline asm
	// begin inline asm
	dp4a.s32.s32 %r341, %r342, %r343, %r337;
	// end inline asm
	ld.shared.u32 	%r346, [%r423+12];
	// begin inline asm
	{.reg .f16 low,high;
  mov.b32 {low,high},%r346;
  cvt.f32.f16 %f22, low;}

	// end inline asm
	// begin inline asm
	{.reg .f16 low,high;
  mov.b32 {low,high},%r346;
  cvt.f32.f16 %f23, high;}

	// end inline asm
	ld.shared.f32 	%f73, [%r428+28];
	cvt.rn.f32.s32 	%f74, %r341;
	mul.f32 	%f75, %f22, %f74;
	mul.f32 	%f76, %f23, 0f41000000;
	sub.f32 	%f77, %f75, %f76;
	mul.f32 	%f78, %f73, %f77;
	cvt.f64.f32 	%fd29, %f78;
	cvt.f64.f32 	%fd30, %f73;
	cvt.f64.f32 	%fd31, %f22;
	cvt.f64.f32 	%fd32, %f23;
	st.local.v2.f64 	[%rd54], {%fd29, %fd30};
	st.local.u32 	[%rd54+16], %r341;
	st.local.f64 	[%rd54+24], %fd31;
	st.local.u32 	[%rd54+32], %r429;
	st.local.f64 	[%rd54+40], %fd32;
	{ // callseq 15, 0
	.param .b64 param0;
	st.param.b64 	[param0], %rd56;
	.param .b64 param1;
	st.param.b64 	[param1], %rd53;
	.param .b32 retval0;
	call.uni (retval0), 
	vprintf, 
	(
	param0, 
	param1
	);
	ld.param.b32 	%r502, [retval0];
	} // callseq 15
	add.f32 	%f80, %f72, %f78;
	bar.sync 	0;
	add.s32 	%r518, %r518, 8;
	add.s32 	%r517, %r517, 8;
	add.s32 	%r516, %r516, 8;
	add.s64 	%rd62, %rd62, 144;
	add.s32 	%r515, %r515, 8;
	setp.lt.s32 	%p2, %r518, %r1;
	@%p2 bra 	$L__BB1_2;
$L__BB1_3:
	ld.param.u32 	%r512, [mul_mat_q4_0_no_check_param_5];
	mov.u32 	%r504, %tid.y;
	mov.u32 	%r505, %ctaid.y;
	shl.b32 	%r506, %r505, 2;
	add.s32 	%r17, %r506, %r504;
	setp.ge.s32 	%p3, %r17, %r512;
	@%p3 bra 	$L__BB1_6;
	ld.param.u32 	%r513, [mul_mat_q4_0_no_check_param_7];
	mov.u32 	%r507, %tid.x;
	mov.u32 	%r508, %ctaid.x;
	shl.b32 	%r509, %r508, 5;
	add.s32 	%r18, %r509, %r507;
	setp.ge.s32 	%p4, %r18, %r513;
	@%p4 bra 	$L__BB1_6;
	ld.param.u32 	%r514, [mul_mat_q4_0_no_check_param_7];
	ld.param.u64 	%rd61, [mul_mat_q4_0_no_check_param_2];
	mad.lo.s32 	%r510, %r514, %r17, %r18;
	cvta.to.global.u64 	%rd57, %rd61;
	mul.wide.s32 	%rd58, %r510, 4;
	add.s64 	%rd59, %rd57, %rd58;
	st.global.f32 	[%rd59], %f80;
$L__BB1_6:
	ret;

}
	// .globl	dequantize_block_q4_0
.visible .entry dequantize_block_q4_0(
	.param .u64 .ptr .align 1 dequantize_block_q4_0_param_0,
	.param .u64 .ptr .align 1 dequantize_block_q4_0_param_1,
	.param .u32 dequantize_block_q4_0_param_2
)
{
	.reg .pred 	%p<2>;
	.reg .b16 	%rs<18>;
	.reg .b32 	%r<13>;
	.reg .b32 	%f<19>;
	.reg .b64 	%rd<11>;

	ld.param.u64 	%rd1, [dequantize_block_q4_0_param_0];
	ld.param.u64 	%rd2, [dequantize_block_q4_0_param_1];
	ld.param.u32 	%r5, [dequantize_block_q4_0_param_2];
	mov.u32 	%r1, %ctaid.x;
	mov.u32 	%r2, %tid.x;
	and.b32  	%r3, %r2, 7;
	shl.b32 	%r6, %r1, 3;
	or.b32  	%r4, %r6, %r3;
	setp.ge.s32 	%p1, %r4, %r5;
	@%p1 bra 	$L__BB2_2;
	cvta.to.global.u64 	%rd3, %rd1;
	cvta.to.global.u64 	%rd4, %rd2;
	shl.b32 	%r7, %r1, 8;
	shl.b32 	%r8, %r3, 5;
	or.b32  	%r9, %r8, %r7;
	shr.u32 	%r10, %r2, 1;
	and.b32  	%r11, %r10, 508;
	add.s32 	%r12, %r9, %r11;
	mul.wide.u32 	%rd5, %r12, 4;
	add.s64 	%rd6, %rd4, %rd5;
	mul.wide.u32 	%rd7, %r4, 18;
	add.s64 	%rd8, %rd3, %rd7;
	ld.global.nc.u16 	%rs1, [%rd8];
	// begin inline asm
	{  cvt.f32.f16 %f1, %rs1;}

	// end inline asm
	mul.f32 	%f2, %f1, 0fC1000000;
	cvt.u64.u32 	%rd9, %r11;
	add.s64 	%rd10, %rd8, %rd9;
	ld.global.nc.u8 	%rs2, [%rd10+2];
	cvt.u16.u8 	%rs3, %rs2;
	and.b16  	%rs4, %rs3, 15;
	cvt.rn.f32.u16 	%f3, %rs4;
	fma.rn.f32 	%f4, %f1, %f3, %f2;
	st.global.f32 	[%rd6], %f4;
	shr.u16 	%rs5, %rs3, 4;
	cvt.rn.f32.u16 	%f5, %rs5;
	fma.rn.f32 	%f6, %f1, %f5, %f2;
	st.global.f32 	[%rd6+64], %f6;
	ld.global.nc.u8 	%rs6, [%rd10+3];
	cvt.u16.u8 	%rs7, %rs6;
	and.b16  	%rs8, %rs7, 15;
	cvt.rn.f32.u16 	%f7, %rs8;
	fma.rn.f32 	%f8, %f1, %f7, %f2;
	st.global.f32 	[%rd6+4], %f8;
	shr.u16 	%rs9, %rs7, 4;
	cvt.rn.f32.u16 	%f9, %rs9;
	fma.rn.f32 	%f10, %f1, %f9, %f2;
	st.global.f32 	[%rd6+68], %f10;
	ld.global.nc.u8 	%rs10, [%rd10+4];
	cvt.u16.u8 	%rs11, %rs10;
	and.b16  	%rs12, %rs11, 15;
	cvt.rn.f32.u16 	%f11, %rs12;
	fma.rn.f32 	%f12, %f1, %f11, %f2;
	st.global.f32 	[%rd6+8], %f12;
	shr.u16 	%rs13, %rs11, 4;
	cvt.rn.f32.u16 	%f13, %rs13;
	fma.rn.f32 	%f14, %f1, %f13, %f2;
	st.global.f32 	[%rd6+72], %f14;
	ld.global.nc.u8 	%rs14, [%rd10+5];
	cvt.u16.u8 	%rs15, %rs14;
	and.b16  	%rs16, %rs15, 15;
	cvt.rn.f32.u16 	%f15, %rs16;
	fma.rn.f32 	%f16, %f1, %f15, %f2;
	st.global.f32 	[%rd6+12], %f16;
	shr.u16 	%rs17, %rs15, 4;
	cvt.rn.f32.u16 	%f17, %rs17;
	fma.rn.f32 	%f18, %f1, %f17, %f2;
	st.global.f32 	[%rd6+76], %f18;
$L__BB2_2:
	ret;

}
	// .globl	dequantize_block_q4_1
.visible .entry dequantize_block_q4_1(
	.param .u64 .ptr .align 1 dequantize_block_q4_1_param_0,
	.param .u64 .ptr .align 1 dequantize_block_q4_1_param_1,
	.param .u32 dequantize_block_q4_1_param_2
)
{
	.reg .pred 	%p<2>;
	.reg .b16 	%rs<17>;
	.reg .b32 	%r<15>;
	.reg .b32 	%f<19>;
	.reg .b64 	%rd<11>;

	ld.param.u64 	%rd1, [dequantize_block_q4_1_param_0];
	ld.param.u64 	%rd2, [dequantize_block_q4_1_param_1];
	ld.param.u32 	%r5, [dequantize_block_q4_1_param_2];
	mov.u32 	%r1, %ctaid.x;
	mov.u32 	%r2, %tid.x;
	and.b32  	%r3, %r2, 7;
	shl.b32 	%r6, %r1, 3;
	or.b32  	%r4, %r6, %r3;
	setp.ge.s32 	%p1, %r4, %r5;
	@%p1 bra 	$L__BB3_2;
	cvta.to.global.u64 	%rd3, %rd1;
	cvta.to.global.u64 	%rd4, %rd2;
	shl.b32 	%r9, %r1, 8;
	shl.b32 	%r10, %r3, 5;
	or.b32  	%r11, %r10, %r9;
	shr.u32 	%r12, %r2, 1;
	and.b32  	%r13, %r12, 508;
	add.s32 	%r14, %r11, %r13;
	mul.wide.u32 	%rd5, %r14, 4;
	add.s64 	%rd6, %rd4, %rd5;
	mul.wide.u32 	%rd7, %r4, 20;
	add.s64 	%rd8, %rd3, %rd7;
	ld.global.nc.u32 	%r7, [%rd8];
	// begin inline asm
	{.reg .f16 low,high;
  mov.b32 {low,high},%r7;
  cvt.f32.f16 %f1, low;}

	// end inline asm
	// begin inline asm
	{.reg .f16 low,high;
  mov.b32 {low,high},%r7;
  cvt.f32.f16 %f2, high;}

	// end inline asm
	cvt.u64.u32 	%rd9, %r13;
	add.s64 	%rd10, %rd8, %rd9;
	ld.global.nc.u8 	%rs1, [%rd10+4];
	cvt.u16.u8 	%rs2, %rs1;
	and.b16  	%rs3, %rs2, 15;
	cvt.rn.f32.u16 	%f3, %rs3;
	fma.rn.f32 	%f4, %f1, %f3, %f2;
	st.global.f32 	[%rd6], %f4;
	shr.u16 	%rs4, %rs2, 4;
	cvt.rn.f32.u16 	%f5, %rs4;
	fma.rn.f32 	%f6, %f1, %f5, %f2;
	st.global.f32 	[%rd6+64], %f6;
	ld.global.nc.u8 	%rs5, [%rd10+5];
	cvt.u16.u8 	%rs6, %rs5;
	and.b16  	%rs7, %rs6, 15;
	cvt.rn.f32.u16 	%f7, %rs7;
	fma.rn.f32 	%f8, %f1, %f7, %f2;
	st.global.f32 	[%rd6+4], %f8;
	shr.u16 	%rs8, %rs6, 4;
	cvt.rn.f32.u16 	%f9, %rs8;
	fma.rn.f32 	%f10, %f1, %f9, %f2;
	st.global.f32 	[%rd6+68], %f10;
	ld.global.nc.u8 	%rs9, [%rd10+6];
	cvt.u16.u8 	%rs10, %rs9;
	and.b16  	%rs11, %rs10, 15;
	cvt.rn.f32.u16 	%f11, %rs11;
	fma.rn.f32 	%f12, %f1, %f11, %f2;
	st.global.f32 	[%rd6+8], %f12;
	shr.u16 	%rs12, %rs10, 4;
	cvt.rn.f32.u16 	%f13, %rs12;
	fma.rn.f32 	%f14, %f1, %f13, %f2;
	st.global.f32 	[%rd6+72], %f14;
	ld.global.nc.u8 	%rs13, [%rd10+7];
	cvt.u16.u8 	%rs14, %rs13;
	and.b16  	%rs15, %rs14, 15;
	cvt.rn.f32.u16 	%f15, %rs15;
	fma.rn.f32 	%f16, %f1, %f15, %f2;
	st.global.f32 	[%rd6+12], %f16;
	shr.u16 	%rs16, %rs14, 4;
	cvt.rn.f32.u16 	%f17, %rs16;
	fma.rn.f32 	%f18, %f1, %f17, %f2;
	st.global.f32 	[%rd6+76], %f18;
$L__BB3_2:
	ret;

}
	// .globl	dequantize_block_q2_K
.visible .entry dequantize_block_q2_K(
	.param .u64 .ptr .align 1 dequantize_block_q2_K_param_0,
	.param .u64 .ptr .align 1 dequantize_block_q2_K_param_1
)
{
	.reg .b16 	%rs<29>;
	.reg .b32 	%r<14>;
	.reg .b32 	%f<31>;
	.reg .b64 	%rd<14>;

	ld.param.u64 	%rd1, [dequantize_block_q2_K_param_0];
	ld.param.u64 	%rd2, [dequantize_block_q2_K_param_1];
	cvta.to.global.u64 	%rd3, %rd2;
	cvta.to.global.u64 	%rd4, %rd1;
	mov.u32 	%r3, %ctaid.x;
	mov.u32 	%r4, %tid.x;
	shr.u32 	%r5, %r4, 5;
	and.b32  	%r6, %r4, 31;
	shl.b32 	%r7, %r5, 3;
	shr.u32 	%r8, %r6, 4;
	or.b32  	%r9, %r7, %r8;
	mul.wide.u32 	%rd5, %r3, 84;
	add.s64 	%rd6, %rd4, %rd5;
	add.s64 	%rd7, %rd6, 16;
	cvt.u64.u32 	%rd8, %r4;
	add.s64 	%rd9, %rd7, %rd8;
	ld.global.nc.u8 	%rs5, [%rd9];
	cvt.u16.u8 	%rs6, %rs5;
	shl.b32 	%r10, %r3, 8;
	shl.b32 	%r11, %r5, 7;
	add.s32 	%r12, %r10, %r11;
	ld.global.nc.u32 	%r1, [%rd6+80];
	// begin inline asm
	{.reg .f16 low,high;
 mov.b32 {low,high}, %r1;
 mov.b16 %rs1, low;}
	// end inline asm
	// begin inline asm
	{  cvt.f32.f16 %f1, %rs1;}

	// end inline asm
	// begin inline asm
	{.reg .f16 low,high;
 mov.b32 {low,high}, %r1;
 mov.b16 %rs3, high;}
	// end inline asm
	// begin inline asm
	{  cvt.f32.f16 %f2, %rs3;}

	// end inline asm
	cvt.u64.u32 	%rd10, %r9;
	add.s64 	%rd11, %rd10, %rd7;
	ld.global.nc.u8 	%rs7, [%rd11+-16];
	cvt.u16.u8 	%rs8, %rs7;
	and.b16  	%rs9, %rs8, 15;
	cvt.rn.f32.u16 	%f3, %rs9;
	mul.f32 	%f4, %f1, %f3;
	and.b16  	%rs10, %rs6, 3;
	cvt.rn.f32.u16 	%f5, %rs10;
	mul.f32 	%f6, %f4, %f5;
	shr.u16 	%rs11, %rs8, 4;
	cvt.rn.f32.u16 	%f7, %rs11;
	mul.f32 	%f8, %f2, %f7;
	sub.f32 	%f9, %f6, %f8;
	or.b32  	%r13, %r12, %r6;
	mul.wide.u32 	%rd12, %r13, 4;
	add.s64 	%rd13, %rd3, %rd12;
	st.global.f32 	[%rd13], %f9;
	ld.global.nc.u8 	%rs12, [%rd11+-14];
	cvt.u16.u8 	%rs13, %rs12;
	and.b16  	%rs14, %rs13, 15;
	cvt.rn.f32.u16 	%f10, %rs14;
	mul.f32 	%f11, %f1, %f10;
	shr.u16 	%rs15, %rs6, 2;
	and.b16  	%rs16, %rs15, 3;
	cvt.rn.f32.u16 	%f12, %rs16;
	mul.f32 	%f13, %f11, %f12;
	shr.u16 	%rs17, %rs13, 4;
	cvt.rn.f32.u16 	%f14, %rs17;
	mul.f32 	%f15, %f2, %f14;
	sub.f32 	%f16, %f13, %f15;
	st.global.f32 	[%rd13+128], %f16;
	ld.global.nc.u8 	%rs18, [%rd11+-12];
	cvt.u16.u8 	%rs19, %rs18;
	and.b16  	%rs20, %rs19, 15;
	cvt.rn.f32.u16 	%f17, %rs20;
	mul.f32 	%f18, %f1, %f17;
	shr.u16 	%rs21, %rs6, 4;
	and.b16  	%rs22, %rs21, 3;
	cvt.rn.f32.u16 	%f19, %rs22;
	mul.f32 	%f20, %f18, %f19;
	shr.u16 	%rs23, %rs19, 4;
	cvt.rn.f32.u16 	%f21, %rs23;
	mul.f32 	%f22, %f2, %f21;
	sub.f32 	%f23, %f20, %f22;
	st.global.f32 	[%rd13+256], %f23;
	ld.global.nc.u8 	%rs24, [%rd11+-10];
	cvt.u16.u8 	%rs25, %rs24;
	and.b16  	%rs26, %rs25, 15;
	cvt.rn.f32.u16 	%f24, %rs26;
	mul.f32 	%f25, %f1, %f24;
	shr.u16 	%rs27, %rs6, 6;
	cvt.rn.f32.u16 	%f26, %rs27;
	mul.f32 	%f27, %f25, %f26;
	shr.u16 	%rs28, %rs25, 4;
	cvt.rn.f32.u16 	%f28, %rs28;
	mul.f32 	%f29, %f2, %f28;
	sub.f32 	%f30, %f27, %f29;
	st.global.f32 	[%rd13+384], %f30;
	ret;

}
	// .globl	dequantize_block_q3_K
.visible .entry dequantize_block_q3_K(
	.param .u64 .ptr .align 1 dequantize_block_q3_K_param_0,
	.param .u64 .ptr .align 1 dequantize_block_q3_K_param_1
)
{
	.reg .pred 	%p<8>;
	.reg .b16 	%rs<44>;
	.reg .b32 	%r<57>;
	.reg .b32 	%f<12>;
	.reg .b64 	%rd<30>;

	ld.param.u64 	%rd3, [dequantize_block_q3_K_param_0];
	ld.param.u64 	%rd2, [dequantize_block_q3_K_param_1];
	cvta.to.global.u64 	%rd4, %rd3;
	mov.u32 	%r1, %ctaid.x;
	mov.u32 	%r2, %tid.x;
	shr.u32 	%r9, %r2, 2;
	shr.u32 	%r3, %r2, 3;
	and.b32  	%r10, %r9, 1;
	shl.b32 	%r11, %r2, 2;
	and.b32  	%r4, %r11, 16;
	shr.u32 	%r5, %r2, 5;
	shl.b32 	%r12, %r5, 2;
	sub.s32 	%r6, %r3, %r12;
	shl.b32 	%r13, %r5, 3;
	shl.b32 	%r7, %r6, 1;
	or.b32  	%r14, %r10, %r13;
	add.s32 	%r8, %r14, %r7;
	setp.gt.s32 	%p1, %r8, 3;
	mul.wide.u32 	%rd5, %r1, 110;
	add.s64 	%rd6, %rd4, %rd5;
	add.s64 	%rd1, %rd6, 96;
	@%p1 bra 	$L__BB5_2;
	cvt.s64.s32 	%rd17, %r8;
	add.s64 	%rd18, %rd1, %rd17;
	ld.global.nc.u8 	%rs26, [%rd18];
	cvt.u16.u8 	%rs27, %rs26;
	and.b16  	%rs28, %rs27, 15;
	ld.global.nc.u8 	%rs29, [%rd18+8];
	cvt.u16.u8 	%rs30, %rs29;
	shl.b16 	%rs31, %rs30, 4;
	and.b16  	%rs32, %rs31, 48;
	or.b16  	%rs43, %rs32, %rs28;
	bra.uni 	$L__BB5_7;
$L__BB5_2:
	setp.gt.u32 	%p2, %r8, 7;
	@%p2 bra 	$L__BB5_4;
	cvt.u64.u32 	%rd15, %r8;
	add.s64 	%rd16, %rd1, %rd15;
	ld.global.nc.u8 	%rs19, [%rd16];
	cvt.u16.u8 	%rs20, %rs19;
	and.b16  	%rs21, %rs20, 15;
	ld.global.nc.u8 	%rs22, [%rd16+4];
	cvt.u16.u8 	%rs23, %rs22;
	shl.b16 	%rs24, %rs23, 2;
	and.b16  	%rs25, %rs24, 48;
	or.b16  	%rs43, %rs25, %rs21;
	bra.uni 	$L__BB5_7;
$L__BB5_4:
	setp.gt.u32 	%p3, %r8, 11;
	@%p3 bra 	$L__BB5_6;
	add.s32 	%r17, %r8, -8;
	cvt.u64.u32 	%rd11, %r17;
	add.s64 	%rd12, %rd1, %rd11;
	ld.global.nc.u8 	%rs13, [%rd12];
	cvt.u16.u8 	%rs14, %rs13;
	shr.u16 	%rs15, %rs14, 4;
	cvt.u64.u32 	%rd13, %r8;
	add.s64 	%rd14, %rd1, %rd13;
	ld.global.nc.u8 	%rs16, [%rd14];
	cvt.u16.u8 	%rs17, %rs16;
	and.b16  	%rs18, %rs17, 48;
	or.b16  	%rs43, %rs18, %rs15;
	bra.uni 	$L__BB5_7;
$L__BB5_6:
	add.s32 	%r15, %r8, -8;
	cvt.u64.u32 	%rd7, %r15;
	add.s64 	%rd8, %rd1, %rd7;
	ld.global.nc.u8 	%rs6, [%rd8];
	cvt.u16.u8 	%rs7, %rs6;
	shr.u16 	%rs8, %rs7, 4;
	add.s32 	%r16, %r8, -4;
	cvt.u64.u32 	%rd9, %r16;
	add.s64 	%rd10, %rd1, %rd9;
	ld.global.nc.u8 	%rs9, [%rd10];
	cvt.u16.u8 	%rs10, %rs9;
	shr.u16 	%rs11, %rs10, 2;
	and.b16  	%rs12, %rs11, 48;
	or.b16  	%rs43, %rs12, %rs8;
$L__BB5_7:
	and.b32  	%r19, %r11, 12;
	add.s32 	%r20, %r4, %r19;
	mov.b32 	%r21, 1;
	shl.b32 	%r22, %r21, %r3;
	cvta.to.global.u64 	%rd19, %rd2;
	ld.global.nc.u16 	%rs33, [%rd1+12];
	// begin inline asm
	{  cvt.f32.f16 %f1, %rs33;}

	// end inline asm
	add.s16 	%rs34, %rs43, -32;
	cvt.rn.f32.s16 	%f2, %rs34;
	mul.f32 	%f3, %f1, %f2;
	shl.b32 	%r23, %r1, 8;
	shl.b32 	%r24, %r5, 7;
	add.s32 	%r25, %r23, %r24;
	cvt.u64.u32 	%rd20, %r25;
	shl.b32 	%r26, %r6, 5;
	cvt.s64.s32 	%rd21, %r26;
	add.s64 	%rd22, %rd21, %rd20;
	and.b32  	%r27, %r2, 992;
	add.s32 	%r28, %r20, %r27;
	cvt.u64.u32 	%rd23, %r28;
	add.s64 	%rd24, %rd1, %rd23;
	ld.global.nc.u8 	%rs35, [%rd24+-64];
	cvt.u32.u8 	%r29, %rs35;
	shr.u32 	%r30, %r29, %r7;
	and.b32  	%r31, %r30, 3;
	cvt.u64.u32 	%rd25, %r20;
	add.s64 	%rd26, %rd25, %rd1;
	ld.global.nc.u8 	%rs36, [%rd26+-96];
	cvt.u32.u8 	%r32, %rs36;
	and.b32  	%r33, %r22, %r32;
	setp.eq.s32 	%p4, %r33, 0;
	selp.b32 	%r34, -4, 0, %p4;
	or.b32  	%r35, %r34, %r31;
	cvt.rn.f32.s32 	%f4, %r35;
	mul.f32 	%f5, %f3, %f4;
	add.s64 	%rd27, %rd22, %rd25;
	shl.b64 	%rd28, %rd27, 2;
	add.s64 	%rd29, %rd19, %rd28;
	st.global.f32 	[%rd29], %f5;
	ld.global.nc.u8 	%rs37, [%rd24+-63];
	cvt.u32.u8 	%r36, %rs37;
	shr.u32 	%r37, %r36, %r7;
	and.b32  	%r38, %r37, 3;
	ld.global.nc.u8 	%rs38, [%rd26+-95];
	cvt.u32.u8 	%r39, %rs38;
	and.b32  	%r40, %r22, %r39;
	setp.eq.s32 	%p5, %r40, 0;
	selp.b32 	%r41, -4, 0, %p5;
	or.b32  	%r42, %r41, %r38;
	cvt.rn.f32.s32 	%f6, %r42;
	mul.f32 	%f7, %f3, %f6;
	st.global.f32 	[%rd29+4], %f7;
	ld.global.nc.u8 	%rs39, [%rd24+-62];
	cvt.u32.u8 	%r43, %rs39;
	shr.u32 	%r44, %r43, %r7;
	and.b32  	%r45, %r44, 3;
	ld.global.nc.u8 	%rs40, [%rd26+-94];
	cvt.u32.u8 	%r46, %rs40;
	and.b32  	%r47, %r22, %r46;
	setp.eq.s32 	%p6, %r47, 0;
	selp.b32 	%r48, -4, 0, %p6;
	or.b32  	%r49, %r48, %r45;
	cvt.rn.f32.s32 	%f8, %r49;
	mul.f32 	%f9, %f3, %f8;
	st.global.f32 	[%rd29+8], %f9;
	ld.global.nc.u8 	%rs41, [%rd24+-61];
	cvt.u32.u8 	%r50, %rs41;
	shr.u32 	%r51, %r50, %r7;
	and.b32  	%r52, %r51, 3;
	ld.global.nc.u8 	%rs42, [%rd26+-93];
	cvt.u32.u8 	%r53, %rs42;
	and.b32  	%r54, %r22, %r53;
	setp.eq.s32 	%p7, %r54, 0;
	selp.b32 	%r55, -4, 0, %p7;
	or.b32  	%r56, %r55, %r52;
	cvt.rn.f32.s32 	%f10, %r56;
	mul.f32 	%f11, %f3, %f10;
	st.global.f32 	[%rd29+12], %f11;
	ret;

}
	// .globl	dequantize_block_q4_K
.visible .entry dequantize_block_q4_K(
	.param .u64 .ptr .align 1 dequantize_block_q4_K_param_0,
	.param .u64 .ptr .align 1 dequantize_block_q4_K_param_1
)
{
	.reg .pred 	%p<3>;
	.reg .b16 	%rs<69>;
	.reg .b32 	%r<15>;
	.reg .b32 	%f<37>;
	.reg .b64 	%rd<14>;

	ld.param.u64 	%rd4, [dequantize_block_q4_K_param_0];
	ld.param.u64 	%rd5, [dequantize_block_q4_K_param_1];
	cvta.to.global.u64 	%rd6, %rd5;
	cvta.to.global.u64 	%rd7, %rd4;
	mov.u32 	%r4, %ctaid.x;
	mov.u32 	%r1, %tid.x;
	shr.u32 	%r5, %r1, 3;
	shl.b32 	%r6, %r5, 1;
	shl.b32 	%r7, %r4, 8;
	shl.b32 	%r8, %r5, 6;
	add.s32 	%r9, %r8, %r7;
	shl.b32 	%r10, %r1, 2;
	and.b32  	%r11, %r10, 28;
	or.b32  	%r12, %r9, %r11;
	mul.wide.u32 	%rd8, %r12, 4;
	add.s64 	%rd1, %rd6, %rd8;
	mul.wide.u32 	%rd9, %r4, 144;
	add.s64 	%rd2, %rd7, %rd9;
	ld.global.nc.u32 	%r2, [%rd2];
	// begin inline asm
	{.reg .f16 low,high;
 mov.b32 {low,high}, %r2;
 mov.b16 %rs13, low;}
	// end inline asm
	// begin inline asm
	{  cvt.f32.f16 %f5, %rs13;}

	// end inline asm
	// begin inline asm
	{.reg .f16 low,high;
 mov.b32 {low,high}, %r2;
 mov.b16 %rs15, high;}
	// end inline asm
	// begin inline asm
	{  cvt.f32.f16 %f6, %rs15;}

	// end inline asm
	cvt.u64.u32 	%rd10, %r6;
	add.s64 	%rd11, %rd2, %rd10;
	setp.gt.u32 	%p1, %r1, 15;
	add.s64 	%rd3, %rd11, 4;
	@%p1 bra 	$L__BB6_2;
	ld.global.nc.u8 	%rs29, [%rd3];
	cvt.u16.u8 	%rs30, %rs29;
	and.b16  	%rs65, %rs30, 63;
	ld.global.nc.u8 	%rs31, [%rd3+4];
	cvt.u16.u8 	%rs32, %rs31;
	and.b16  	%rs66, %rs32, 63;
	bra.uni 	$L__BB6_3;
$L__BB6_2:
	ld.global.nc.u8 	%rs17, [%rd3+4];
	cvt.u16.u8 	%rs18, %rs17;
	and.b16  	%rs19, %rs18, 15;
	ld.global.nc.u8 	%rs20, [%rd3+-4];
	cvt.u16.u8 	%rs21, %rs20;
	shr.u16 	%rs22, %rs21, 2;
	and.b16  	%rs23, %rs22, 48;
	or.b16  	%rs65, %rs23, %rs19;
	shr.u16 	%rs24, %rs18, 4;
	ld.global.nc.u8 	%rs25, [%rd3];
	cvt.u16.u8 	%rs26, %rs25;
	shr.u16 	%rs27, %rs26, 2;
	and.b16  	%rs28, %rs27, 48;
	or.b16  	%rs66, %rs28, %rs24;
$L__BB6_3:
	setp.gt.u32 	%p2, %r1, 15;
	cvt.rn.f32.u16 	%f7, %rs65;
	mul.f32 	%f3, %f5, %f7;
	cvt.rn.f32.u16 	%f4, %rs66;
	@%p2 bra 	$L__BB6_5;
	ld.global.nc.u8 	%rs45, [%rd3+1];
	cvt.u16.u8 	%rs46, %rs45;
	and.b16  	%rs67, %rs46, 63;
	ld.global.nc.u8 	%rs47, [%rd3+5];
	cvt.u16.u8 	%rs48, %rs47;
	and.b16  	%rs68, %rs48, 63;
	bra.uni 	$L__BB6_6;
$L__BB6_5:
	ld.global.nc.u8 	%rs33, [%rd3+5];
	cvt.u16.u8 	%rs34, %rs33;
	and.b16  	%rs35, %rs34, 15;
	ld.global.nc.u8 	%rs36, [%rd3+-3];
	cvt.u16.u8 	%rs37, %rs36;
	shr.u16 	%rs38, %rs37, 2;
	and.b16  	%rs39, %rs38, 48;
	or.b16  	%rs67, %rs39, %rs35;
	shr.u16 	%rs40, %rs34, 4;
	ld.global.nc.u8 	%rs41, [%rd3+1];
	cvt.u16.u8 	%rs42, %rs41;
	shr.u16 	%rs43, %rs42, 2;
	and.b16  	%rs44, %rs43, 48;
	or.b16  	%rs68, %rs44, %rs40;
$L__BB6_6:
	mul.f32 	%f8, %f6, %f4;
	cvt.rn.f32.u16 	%f9, %rs67;
	mul.f32 	%f10, %f5, %f9;
	cvt.rn.f32.u16 	%f11, %rs68;
	mul.f32 	%f12, %f6, %f11;
	add.s32 	%r14, %r10, 16;
	cvt.u64.u32 	%rd12, %r14;
	add.s64 	%rd13, %rd2, %rd12;
	ld.global.nc.u8 	%rs49, [%rd13];
	cvt.u16.u8 	%rs50, %rs49;
	and.b16  	%rs51, %rs50, 15;
	cvt.rn.f32.u16 	%f13, %rs51;
	mul.f32 	%f14, %f3, %f13;
	sub.f32 	%f15, %f14, %f8;
	st.global.f32 	[%rd1], %f15;
	shr.u16 	%rs52, %rs50, 4;
	cvt.rn.f32.u16 	%f16, %rs52;
	mul.f32 	%f17, %f10, %f16;
	sub.f32 	%f18, %f17, %f12;
	st.global.f32 	[%rd1+128], %f18;
	ld.global.nc.u8 	%rs53, [%rd13+1];
	cvt.u16.u8 	%rs54, %rs53;
	and.b16  	%rs55, %rs54, 15;
	cvt.rn.f32.u16 	%f19, %rs55;
	mul.f32 	%f20, %f3, %f19;
	sub.f32 	%f21, %f20, %f8;
	st.global.f32 	[%rd1+4], %f21;
	shr.u16 	%rs56, %rs54, 4;
	cvt.rn.f32.u16 	%f22, %rs56;
	mul.f32 	%f23, %f10, %f22;
	sub.f32 	%f24, %f23, %f12;
	st.global.f32 	[%rd1+132], %f24;
	ld.global.nc.u8 	%rs57, [%rd13+2];
	cvt.u16.u8 	%rs58, %rs57;
	and.b16  	%rs59, %rs58, 15;
	cvt.rn.f32.u16 	%f25, %rs59;
	mul.f32 	%f26, %f3, %f25;
	sub.f32 	%f27, %f26, %f8;
	st.global.f32 	[%rd1+8], %f27;
	shr.u16 	%rs60, %rs58, 4;
	cvt.rn.f32.u16 	%f28, %rs60;
	mul.f32 	%f29, %f10, %f28;
	sub.f32 	%f30, %f29, %f12;
	st.global.f32 	[%rd1+136], %f30;
	ld.global.nc.u8 	%rs61, [%rd13+3];
	cvt.u16.u8 	%rs62, %rs61;
	and.b16  	%rs63, %rs62, 15;
	cvt.rn.f32.u16 	%f31, %rs63;
	mul.f32 	%f32, %f3, %f31;
	sub.f32 	%f33, %f32, %f8;
	st.global.f32 	[%rd1+12], %f33;
	shr.u16 	%rs64, %rs62, 4;
	cvt.rn.f32.u16 	%f34, %rs64;
	mul.f32 	%f35, %f10, %f34;
	sub.f32 	%f36, %f35, %f12;
	st.global.f32 	[%rd1+140], %f36;
	ret;

}
	// .globl	dequantize_block_q5_K
.visible .entry dequantize_block_q5_K(
	.param .u64 .ptr .align 1 dequantize_block_q5_K_param_0,
	.param .u64 .ptr .align 1 dequantize_block_q5_K_param_1
)
{
	.reg .pred 	%p<7>;
	.reg .b16 	%rs<63>;
	.reg .b32 	%r<37>;
	.reg .b32 	%f<25>;
	.reg .b64 	%rd<16>;

	ld.param.u64 	%rd4, [dequantize_block_q5_K_param_0];
	ld.param.u64 	%rd5, [dequantize_block_q5_K_param_1];
	cvta.to.global.u64 	%rd6, %rd5;
	cvta.to.global.u64 	%rd7, %rd4;
	mov.u32 	%r7, %ctaid.x;
	mov.u32 	%r1, %tid.x;
	shr.u32 	%r8, %r1, 4;
	shl.b32 	%r2, %r8, 1;
	shl.b32 	%r9, %r7, 8;
	shl.b32 	%r10, %r8, 6;
	add.s32 	%r11, %r10, %r9;
	shl.b32 	%r12, %r1, 1;
	and.b32  	%r3, %r12, 30;
	or.b32  	%r13, %r11, %r3;
	mul.wide.u32 	%rd8, %r13, 4;
	add.s64 	%rd1, %rd6, %rd8;
	mul.wide.u32 	%rd9, %r7, 176;
	add.s64 	%rd2, %rd7, %rd9;
	ld.global.nc.u32 	%r5, [%rd2];
	// begin inline asm
	{.reg .f16 low,high;
 mov.b32 {low,high}, %r5;
 mov.b16 %rs13, low;}
	// end inline asm
	// begin inline asm
	{  cvt.f32.f16 %f5, %rs13;}

	// end inline asm
	// begin inline asm
	{.reg .f16 low,high;
 mov.b32 {low,high}, %r5;
 mov.b16 %rs15, high;}
	// end inline asm
	// begin inline asm
	{  cvt.f32.f16 %f6, %rs15;}

	// end inline asm
	add.s32 	%r4, %r12, 48;
	cvt.u64.u32 	%rd10, %r2;
	add.s64 	%rd11, %rd2, %rd10;
	setp.gt.u32 	%p1, %r1, 31;
	add.s64 	%rd3, %rd11, 4;
	@%p1 bra 	$L__BB7_2;
	ld.global.nc.u8 	%rs29, [%rd3];
	cvt.u16.u8 	%rs30, %rs29;
	and.b16  	%rs59, %rs30, 63;
	ld.global.nc.u8 	%rs31, [%rd3+4];
	cvt.u16.u8 	%rs32, %rs31;
	and.b16  	%rs60, %rs32, 63;
	bra.uni 	$L__BB7_3;
$L__BB7_2:
	ld.global.nc.u8 	%rs17, [%rd3+4];
	cvt.u16.u8 	%rs18, %rs17;
	and.b16  	%rs19, %rs18, 15;
	ld.global.nc.u8 	%rs20, [%rd3+-4];
	cvt.u16.u8 	%rs21, %rs20;
	shr.u16 	%rs22, %rs21, 2;
	and.b16  	%rs23, %rs22, 48;
	or.b16  	%rs59, %rs23, %rs19;
	shr.u16 	%rs24, %rs18, 4;
	ld.global.nc.u8 	%rs25, [%rd3];
	cvt.u16.u8 	%rs26, %rs25;
	shr.u16 	%rs27, %rs26, 2;
	and.b16  	%rs28, %rs27, 48;
	or.b16  	%rs60, %rs28, %rs24;
$L__BB7_3:
	setp.gt.u32 	%p2, %r1, 31;
	cvt.rn.f32.u16 	%f7, %rs59;
	mul.f32 	%f3, %f5, %f7;
	cvt.rn.f32.u16 	%f4, %rs60;
	@%p2 bra 	$L__BB7_5;
	ld.global.nc.u8 	%rs45, [%rd3+1];
	cvt.u16.u8 	%rs46, %rs45;
	and.b16  	%rs61, %rs46, 63;
	ld.global.nc.u8 	%rs47, [%rd3+5];
	cvt.u16.u8 	%rs48, %rs47;
	and.b16  	%rs62, %rs48, 63;
	bra.uni 	$L__BB7_6;
$L__BB7_5:
	ld.global.nc.u8 	%rs33, [%rd3+5];
	cvt.u16.u8 	%rs34, %rs33;
	and.b16  	%rs35, %rs34, 15;
	ld.global.nc.u8 	%rs36, [%rd3+-3];
	cvt.u16.u8 	%rs37, %rs36;
	shr.u16 	%rs38, %rs37, 2;
	and.b16  	%rs39, %rs38, 48;
	or.b16  	%rs61, %rs39, %rs35;
	shr.u16 	%rs40, %rs34, 4;
	ld.global.nc.u8 	%rs41, [%rd3+1];
	cvt.u16.u8 	%rs42, %rs41;
	shr.u16 	%rs43, %rs42, 2;
	and.b16  	%rs44, %rs43, 48;
	or.b16  	%rs62, %rs44, %rs40;
$L__BB7_6:
	mul.f32 	%f8, %f6, %f4;
	cvt.u64.u32 	%rd12, %r4;
	add.s64 	%rd13, %rd2, %rd12;
	add.s32 	%r14, %r3, 16;
	cvt.u64.u32 	%rd14, %r14;
	add.s64 	%rd15, %rd2, %rd14;
	cvt.rn.f32.u16 	%f9, %rs61;
	mul.f32 	%f10, %f5, %f9;
	cvt.rn.f32.u16 	%f11, %rs62;
	mul.f32 	%f12, %f6, %f11;
	mov.b32 	%r15, 1;
	shl.b32 	%r16, %r15, %r2;
	ld.global.nc.u8 	%rs49, [%rd13];
	cvt.u16.u8 	%rs50, %rs49;
	and.b16  	%rs51, %rs50, 15;
	cvt.u32.u16 	%r17, %rs51;
	ld.global.nc.u8 	%rs52, [%rd15];
	cvt.u32.u8 	%r18, %rs52;
	and.b32  	%r19, %r16, %r18;
	setp.eq.s32 	%p3, %r19, 0;
	selp.b32 	%r20, 0, 16, %p3;
	or.b32  	%r21, %r20, %r17;
	cvt.rn.f32.u32 	%f13, %r21;
	mul.f32 	%f14, %f3, %f13;
	sub.f32 	%f15, %f14, %f8;
	st.global.f32 	[%rd1], %f15;
	ld.global.nc.u8 	%rs53, [%rd13+1];
	cvt.u16.u8 	%rs54, %rs53;
	and.b16  	%rs55, %rs54, 15;
	cvt.u32.u16 	%r22, %rs55;
	ld.global.nc.u8 	%rs56, [%rd15+1];
	cvt.u32.u8 	%r23, %rs56;
	and.b32  	%r24, %r16, %r23;
	setp.eq.s32 	%p4, %r24, 0;
	selp.b32 	%r25, 0, 16, %p4;
	or.b32  	%r26, %r25, %r22;
	cvt.rn.f32.u32 	%f16, %r26;
	mul.f32 	%f17, %f3, %f16;
	sub.f32 	%f18, %f17, %f8;
	st.global.f32 	[%rd1+4], %f18;
	mov.b32 	%r27, 2;
	shl.b32 	%r28, %r27, %r2;
	shr.u16 	%rs57, %rs50, 4;
	cvt.u32.u16 	%r29, %rs57;
	and.b32  	%r30, %r28, %r18;
	setp.eq.s32 	%p5, %r30, 0;
	selp.b32 	%r31, 0, 16, %p5;
	or.b32  	%r32, %r31, %r29;
	cvt.rn.f32.u32 	%f19, %r32;
	mul.f32 	%f20, %f10, %f19;
	sub.f32 	%f21, %f20, %f12;
	st.global.f32 	[%rd1+128], %f21;
	shr.u16 	%rs58, %rs54, 4;
	cvt.u32.u16 	%r33, %rs58;
	and.b32  	%r34, %r28, %r23;
	setp.eq.s32 	%p6, %r34, 0;
	selp.b32 	%r35, 0, 16, %p6;
	or.b32  	%r36, %r35, %r33;
	cvt.rn.f32.u32 	%f22, %r36;
	mul.f32 	%f23, %f10, %f22;
	sub.f32 	%f24, %f23, %f12;
	st.global.f32 	[%rd1+132], %f24;
	ret;

}
	// .globl	dequantize_block_q6_K
.visible .entry dequantize_block_q6_K(
	.param .u64 .ptr .align 1 dequantize_block_q6_K_param_0,
	.param .u64 .ptr .align 1 dequantize_block_q6_K_param_1
)
{
	.reg .b16 	%rs<31>;
	.reg .b32 	%r<22>;
	.reg .b32 	%f<18>;
	.reg .b64 	%rd<16>;

	ld.param.u64 	%rd1, [dequantize_block_q6_K_param_0];
	ld.param.u64 	%rd2, [dequantize_block_q6_K_param_1];
	cvta.to.global.u64 	%rd3, %rd2;
	cvta.to.global.u64 	%rd4, %rd1;
	mov.u32 	%r1, %ctaid.x;
	mov.u32 	%r2, %tid.x;
	shr.u32 	%r3, %r2, 5;
	and.b32  	%r4, %r2, 31;
	shl.b32 	%r5, %r3, 3;
	shr.u32 	%r6, %r4, 4;
	or.b32  	%r7, %r5, %r6;
	shl.b32 	%r8, %r1, 8;
	shl.b32 	%r9, %r3, 7;
	or.b32  	%r10, %r4, %r8;
	add.s32 	%r11, %r10, %r9;
	mul.wide.u32 	%rd5, %r11, 4;
	add.s64 	%rd6, %rd3, %rd5;
	mul.wide.u32 	%rd7, %r1, 210;
	add.s64 	%rd8, %rd4, %rd7;
	add.s64 	%rd9, %rd8, 208;
	ld.global.nc.u16 	%rs1, [%rd8+208];
	// begin inline asm
	{  cvt.f32.f16 %f1, %rs1;}

	// end inline asm
	shl.b32 	%r12, %r3, 6;
	or.b32  	%r13, %r12, %r4;
	cvt.u64.u32 	%rd10, %r13;
	add.s64 	%rd11, %rd10, %rd9;
	cvt.u64.u32 	%rd12, %r2;
	add.s64 	%rd13, %rd12, %rd9;
	ld.global.nc.u8 	%rs2, [%rd13+-80];
	cvt.u16.u8 	%rs3, %rs2;
	cvt.u64.u32 	%rd14, %r7;
	add.s64 	%rd15, %rd14, %rd9;
	ld.global.nc.u8 	%rs4, [%rd15+-16];
	cvt.s16.s8 	%rs5, %rs4;
	cvt.rn.f32.s16 	%f2, %rs5;
	mul.f32 	%f3, %f1, %f2;
	ld.global.nc.u8 	%rs6, [%rd11+-208];
	cvt.u16.u8 	%rs7, %rs6;
	and.b16  	%rs8, %rs7, 15;
	shl.b16 	%rs9, %rs3, 4;
	and.b16  	%rs10, %rs9, 48;
	or.b16  	%rs11, %rs8, %rs10;
	cvt.u32.u16 	%r14, %rs11;
	add.s32 	%r15, %r14, -32;
	cvt.rn.f32.s32 	%f4, %r15;
	mul.f32 	%f5, %f3, %f4;
	st.global.f32 	[%rd6], %f5;
	ld.global.nc.u8 	%rs12, [%rd15+-14];
	cvt.s16.s8 	%rs13, %rs12;
	cvt.rn.f32.s16 	%f6, %rs13;
	mul.f32 	%f7, %f1, %f6;
	ld.global.nc.u8 	%rs14, [%rd11+-176];
	cvt.u16.u8 	%rs15, %rs14;
	and.b16  	%rs16, %rs15, 15;
	shl.b16 	%rs17, %rs3, 2;
	and.b16  	%rs18, %rs17, 48;
	or.b16  	%rs19, %rs16, %rs18;
	cvt.u32.u16 	%r16, %rs19;
	add.s32 	%r17, %r16, -32;
	cvt.rn.f32.s32 	%f8, %r17;
	mul.f32 	%f9, %f7, %f8;
	st.global.f32 	[%rd6+128], %f9;
	ld.global.nc.u8 	%rs20, [%rd15+-12];
	cvt.s16.s8 	%rs21, %rs20;
	cvt.rn.f32.s16 	%f10, %rs21;
	mul.f32 	%f11, %f1, %f10;
	shr.u16 	%rs22, %rs7, 4;
	and.b16  	%rs23, %rs3, 48;
	or.b16  	%rs24, %rs22, %rs23;
	cvt.u32.u16 	%r18, %rs24;
	add.s32 	%r19, %r18, -32;
	cvt.rn.f32.s32 	%f12, %r19;
	mul.f32 	%f13, %f11, %f12;
	st.global.f32 	[%rd6+256], %f13;
	ld.global.nc.u8 	%rs25, [%rd15+-10];
	cvt.s16.s8 	%rs26, %rs25;
	cvt.rn.f32.s16 	%f14, %rs26;
	mul.f32 	%f15, %f1, %f14;
	shr.u16 	%rs27, %rs15, 4;
	shr.u16 	%rs28, %rs3, 2;
	and.b16  	%rs29, %rs28, 48;
	or.b16  	%rs30, %rs27, %rs29;
	cvt.u32.u16 	%r20, %rs30;
	add.s32 	%r21, %r20, -32;
	cvt.rn.f32.s32 	%f16, %r21;
	mul.f32 	%f17, %f15, %f16;
	st.global.f32 	[%rd6+384], %f17;
	ret;

}
	// .globl	dequantize_block_q8_0
.visible .entry dequantize_block_q8_0(
	.param .u64 .ptr .align 1 dequantize_block_q8_0_param_0,
	.param .u64 .ptr .align 1 dequantize_block_q8_0_param_1,
	.param .u32 dequantize_block_q8_0_param_2
)
{
	.reg .pred 	%p<2>;
	.reg .b16 	%rs<18>;
	.reg .b32 	%r<12>;
	.reg .b32 	%f<18>;
	.reg .b64 	%rd<11>;

	ld.param.u64 	%rd1, [dequantize_block_q8_0_param_0];
	ld.param.u64 	%rd2, [dequantize_block_q8_0_param_1];
	ld.param.u32 	%r5, [dequantize_block_q8_0_param_2];
	mov.u32 	%r1, %ctaid.x;
	mov.u32 	%r2, %tid.x;
	and.b32  	%r3, %r2, 7;
	shl.b32 	%r6, %r1, 3;
	or.b32  	%r4, %r6, %r3;
	setp.ge.s32 	%p1, %r4, %r5;
	@%p1 bra 	$L__BB9_2;
	cvta.to.global.u64 	%rd3, %rd2;
	cvta.to.global.u64 	%rd4, %rd1;
	and.b32  	%r7, %r2, 1016;
	shl.b32 	%r8, %r1, 8;
	shl.b32 	%r9, %r3, 5;
	mul.wide.u32 	%rd5, %r4, 34;
	add.s64 	%rd6, %rd4, %rd5;
	ld.global.nc.u16 	%rs1, [%rd6];
	// begin inline asm
	{  cvt.f32.f16 %f1, %rs1;}

	// end inline asm
	add.s32 	%r10, %r7, %r8;
	add.s32 	%r11, %r10, %r9;
	cvt.u64.u32 	%rd7, %r7;
	add.s64 	%rd8, %rd6, %rd7;
	ld.global.nc.u8 	%rs2, [%rd8+2];
	cvt.s16.s8 	%rs3, %rs2;
	cvt.rn.f32.s16 	%f2, %rs3;
	mul.f32 	%f3, %f1, %f2;
	mul.wide.u32 	%rd9, %r11, 4;
	add.s64 	%rd10, %rd3, %rd9;
	st.global.f32 	[%rd10], %f3;
	ld.global.nc.u8 	%rs4, [%rd8+3];
	cvt.s16.s8 	%rs5, %rs4;
	cvt.rn.f32.s16 	%f4, %rs5;
	mul.f32 	%f5, %f1, %f4;
	st.global.f32 	[%rd10+4], %f5;
	ld.global.nc.u8 	%rs6, [%rd8+4];
	cvt.s16.s8 	%rs7, %rs6;
	cvt.rn.f32.s16 	%f6, %rs7;
	mul.f32 	%f7, %f1, %f6;
	st.global.f32 	[%rd10+8], %f7;
	ld.global.nc.u8 	%rs8, [%rd8+5];
	cvt.s16.s8 	%rs9, %rs8;
	cvt.rn.f32.s16 	%f8, %rs9;
	mul.f32 	%f9, %f1, %f8;
	st.global.f32 	[%rd10+12], %f9;
	ld.global.nc.u8 	%rs10, [%rd8+6];
	cvt.s16.s8 	%rs11, %rs10;
	cvt.rn.f32.s16 	%f10, %rs11;
	mul.f32 	%f11, %f1, %f10;
	st.global.f32 	[%rd10+16], %f11;
	ld.global.nc.u8 	%rs12, [%rd8+7];
	cvt.s16.s8 	%rs13, %rs12;
	cvt.rn.f32.s16 	%f12, %rs13;
	mul.f32 	%f13, %f1, %f12;
	st.global.f32 	[%rd10+20], %f13;
	ld.global.nc.u8 	%rs14, [%rd8+8];
	cvt.s16.s8 	%rs15, %rs14;
	cvt.rn.f32.s16 	%f14, %rs15;
	mul.f32 	%f15, %f1, %f14;
	st.global.f32 	[%rd10+24], %f15;
	ld.global.nc.u8 	%rs16, [%rd8+9];
	cvt.s16.s8 	%rs17, %rs16;
	cvt.rn.f32.s16 	%f16, %rs17;
	mul.f32 	%f17, %f1, %f16;
	st.global.f32 	[%rd10+28], %f17;
$L__BB9_2:
	ret;

}
	// .globl	dequantize_block_q8_K
.visible .entry dequantize_block_q8_K(
	.param .u64 .ptr .align 1 dequantize_block_q8_K_param_0,
	.param .u64 .ptr .align 1 dequantize_block_q8_K_param_1
)
{
	.reg .b16 	%rs<17>;
	.reg .b32 	%r<9>;
	.reg .b32 	%f<18>;
	.reg .b64 	%rd<11>;

	ld.param.u64 	%rd1, [dequantize_block_q8_K_param_0];
	ld.param.u64 	%rd2, [dequantize_block_q8_K_param_1];
	cvta.to.global.u64 	%rd3, %rd1;
	mov.u32 	%r1, %ctaid.x;
	mov.u32 	%r2, %tid.x;
	shl.b32 	%r3, %r1, 8;
	shl.b32 	%r4, %r2, 3;
	and.b32  	%r5, %r4, 8128;
	add.s32 	%r6, %r5, %r3;
	and.b32  	%r7, %r4, 56;
	or.b32  	%r8, %r6, %r7;
	mul.wide.u32 	%rd4, %r1, 292;
	add.s64 	%rd5, %rd3, %rd4;
	cvt.u64.u32 	%rd6, %r4;
	add.s64 	%rd7, %rd5, %rd6;
	ld.global.nc.f32 	%f1, [%rd5];
	cvta.to.global.u64 	%rd8, %rd2;
	ld.global.nc.u8 	%rs1, [%rd7+4];
	cvt.s16.s8 	%rs2, %rs1;
	cvt.rn.f32.s16 	%f2, %rs2;
	mul.f32 	%f3, %f1, %f2;
	mul.wide.u32 	%rd9, %r8, 4;
	add.s64 	%rd10, %rd8, %rd9;
	st.global.f32 	[%rd10], %f3;
	ld.global.nc.u8 	%rs3, [%rd7+5];
	cvt.s16.s8 	%rs4, %rs3;
	cvt.rn.f32.s16 	%f4, %rs4;
	mul.f32 	%f5, %f1, %f4;
	st.global.f32 	[%rd10+4], %f5;
	ld.global.nc.u8 	%rs5, [%rd7+6];
	cvt.s16.s8 	%rs6, %rs5;
	cvt.rn.f32.s16 	%f6, %rs6;
	mul.f32 	%f7, %f1, %f6;
	st.global.f32 	[%rd10+8], %f7;
	ld.global.nc.u8 	%rs7, [%rd7+7];
	cvt.s16.s8 	%rs8, %rs7;
	cvt.rn.f32.s16 	%f8, %rs8;
	mul.f32 	%f9, %f1, %f8;
	st.global.f32 	[%rd10+12], %f9;
	ld.global.nc.u8 	%rs9, [%rd7+8];
	cvt.s16.s8 	%rs10, %rs9;
	cvt.rn.f32.s16 	%f10, %rs10;
	mul.f32 	%f11, %f1, %f10;
	st.global.f32 	[%rd10+16], %f11;
	ld.global.nc.u8 	%rs11, [%rd7+9];
	cvt.s16.s8 	%rs12, %rs11;
	cvt.rn.f32.s16 	%f12, %rs12;
	mul.f32 	%f13, %f1, %f12;
	st.global.f32 	[%rd10+20], %f13;
	ld.global.nc.u8 	%rs13, [%rd7+10];
	cvt.s16.s8 	%rs14, %rs13;
	cvt.rn.f32.s16 	%f14, %rs14;
	mul.f32 	%f15, %f1, %f14;
	st.global.f32 	[%rd10+24], %f15;
	ld.global.nc.u8 	%rs15, [%rd7+11];
	cvt.s16.s8 	%rs16, %rs15;
	cvt.rn.f32.s16 	%f16, %rs16;
	mul.f32 	%f17, %f1, %f16;
	st.global.f32 	[%rd10+28], %f17;
	ret;

}
	// .globl	dequantize_block_q5_0
.visible .entry dequantize_block_q5_0(
	.param .u64 .ptr .align 1 dequantize_block_q5_0_param_0,
	.param .u64 .ptr .align 1 dequantize_block_q5_0_param_1,
	.param .u32 dequantize_block_q5_0_param_2
)
{
	.reg .pred 	%p<2>;
	.reg .b16 	%rs<10>;
	.reg .b32 	%r<38>;
	.reg .b32 	%f<6>;
	.reg .b64 	%rd<11>;

	ld.param.u64 	%rd1, [dequantize_block_q5_0_param_0];
	ld.param.u64 	%rd2, [dequantize_block_q5_0_param_1];
	ld.param.u32 	%r2, [dequantize_block_q5_0_param_2];
	mov.u32 	%r3, %ntid.x;
	mov.u32 	%r4, %ctaid.x;
	mov.u32 	%r5, %tid.x;
	mad.lo.s32 	%r6, %r3, %r4, %r5;
	shl.b32 	%r1, %r6, 1;
	setp.ge.s32 	%p1, %r1, %r2;
	@%p1 bra 	$L__BB11_2;
	cvta.to.global.u64 	%rd3, %rd1;
	cvta.to.global.u64 	%rd4, %rd2;
	shr.s32 	%r7, %r1, 31;
	shr.u32 	%r8, %r7, 27;
	add.s32 	%r9, %r1, %r8;
	shr.s32 	%r10, %r9, 5;
	and.b32  	%r11, %r9, -32;
	sub.s32 	%r12, %r1, %r11;
	shr.s32 	%r13, %r12, 1;
	mul.wide.s32 	%rd5, %r10, 22;
	add.s64 	%rd6, %rd3, %rd5;
	ld.global.nc.u16 	%rs1, [%rd6];
	// begin inline asm
	{  cvt.f32.f16 %f1, %rs1;}

	// end inline asm
	ld.global.nc.u8 	%rs2, [%rd6+2];
	cvt.u32.u8 	%r14, %rs2;
	ld.global.nc.u8 	%rs3, [%rd6+3];
	cvt.u32.u8 	%r15, %rs3;
	shl.b32 	%r16, %r15, 8;
	or.b32  	%r17, %r16, %r14;
	ld.global.nc.u8 	%rs4, [%rd6+4];
	cvt.u32.u8 	%r18, %rs4;
	shl.b32 	%r19, %r18, 16;
	ld.global.nc.u8 	%rs5, [%rd6+5];
	cvt.u32.u8 	%r20, %rs5;
	shl.b32 	%r21, %r20, 24;
	or.b32  	%r22, %r21, %r19;
	or.b32  	%r23, %r22, %r17;
	shr.u32 	%r24, %r23, %r13;
	shl.b32 	%r25, %r24, 4;
	and.b32  	%r26, %r25, 16;
	add.s32 	%r27, %r13, 12;
	shr.u32 	%r28, %r23, %r27;
	and.b32  	%r29, %r28, 16;
	add.s32 	%r30, %r13, 6;
	cvt.s64.s32 	%rd7, %r30;
	add.s64 	%rd8, %rd6, %rd7;
	ld.global.nc.u8 	%rs6, [%rd8];
	cvt.u16.u8 	%rs7, %rs6;
	and.b16  	%rs8, %rs7, 15;
	cvt.u32.u16 	%r31, %rs8;
	shr.u16 	%rs9, %rs7, 4;
	cvt.u32.u16 	%r32, %rs9;
	or.b32  	%r33, %r31, %r26;
	add.s32 	%r34, %r33, -16;
	cvt.rn.f32.s32 	%f2, %r34;
	mul.f32 	%f3, %f1, %f2;
	or.b32  	%r35, %r29, %r32;
	add.s32 	%r36, %r35, -16;
	cvt.rn.f32.s32 	%f4, %r36;
	mul.f32 	%f5, %f1, %f4;
	add.s32 	%r37, %r11, %r13;
	mul.wide.s32 	%rd9, %r37, 4;
	add.s64 	%rd10, %rd4, %rd9;
	st.global.f32 	[%rd10], %f3;
	st.global.f32 	[%rd10+64], %f5;
$L__BB11_2:
	ret;

}
	// .globl	dequantize_block_q5_1
.visible .entry dequantize_block_q5_1(
	.param .u64 .ptr .align 1 dequantize_block_q5_1_param_0,
	.param .u64 .ptr .align 1 dequantize_block_q5_1_param_1,
	.param .u32 dequantize_block_q5_1_param_2
)
{
	.reg .pred 	%p<2>;
	.reg .b16 	%rs<9>;
	.reg .b32 	%r<29>;
	.reg .b32 	%f<7>;
	.reg .b64 	%rd<11>;

	ld.param.u64 	%rd1, [dequantize_block_q5_1_param_0];
	ld.param.u64 	%rd2, [dequantize_block_q5_1_param_1];
	ld.param.u32 	%r2, [dequantize_block_q5_1_param_2];
	mov.u32 	%r3, %ntid.x;
	mov.u32 	%r4, %ctaid.x;
	mov.u32 	%r5, %tid.x;
	mad.lo.s32 	%r6, %r3, %r4, %r5;
	shl.b32 	%r1, %r6, 1;
	setp.ge.s32 	%p1, %r1, %r2;
	@%p1 bra 	$L__BB12_2;
	cvta.to.global.u64 	%rd3, %rd1;
	cvta.to.global.u64 	%rd4, %rd2;
	shr.s32 	%r9, %r1, 31;
	shr.u32 	%r10, %r9, 27;
	add.s32 	%r11, %r1, %r10;
	shr.s32 	%r12, %r11, 5;
	and.b32  	%r13, %r11, -32;
	sub.s32 	%r14, %r1, %r13;
	shr.s32 	%r15, %r14, 1;
	mul.wide.s32 	%rd5, %r12, 24;
	add.s64 	%rd6, %rd3, %rd5;
	ld.global.nc.u32 	%r7, [%rd6];
	// begin inline asm
	{.reg .f16 low,high;
 mov.b32 {low,high}, %r7;
 mov.b16 %rs1, low;}
	// end inline asm
	// begin inline asm
	{  cvt.f32.f16 %f1, %rs1;}

	// end inline asm
	// begin inline asm
	{.reg .f16 low,high;
 mov.b32 {low,high}, %r7;
 mov.b16 %rs3, high;}
	// end inline asm
	// begin inline asm
	{  cvt.f32.f16 %f2, %rs3;}

	// end inline asm
	ld.global.nc.u32 	%r16, [%rd6+4];
	shr.u32 	%r17, %r16, %r15;
	shl.b32 	%r18, %r17, 4;
	and.b32  	%r19, %r18, 16;
	add.s32 	%r20, %r15, 12;
	shr.u32 	%r21, %r16, %r20;
	and.b32  	%r22, %r21, 16;
	add.s32 	%r23, %r15, 8;
	cvt.s64.s32 	%rd7, %r23;
	add.s64 	%rd8, %rd6, %rd7;
	ld.global.nc.u8 	%rs5, [%rd8];
	cvt.u16.u8 	%rs6, %rs5;
	and.b16  	%rs7, %rs6, 15;
	cvt.u32.u16 	%r24, %rs7;
	or.b32  	%r25, %r19, %r24;
	cvt.rn.f32.u32 	%f3, %r25;
	shr.u16 	%rs8, %rs6, 4;
	cvt.u32.u16 	%r26, %rs8;
	or.b32  	%r27, %r22, %r26;
	cvt.rn.f32.u32 	%f4, %r27;
	fma.rn.f32 	%f5, %f1, %f3, %f2;
	fma.rn.f32 	%f6, %f1, %f4, %f2;
	add.s32 	%r28, %r13, %r15;
	mul.wide.s32 	%rd9, %r28, 4;
	add.s64 	%rd10, %rd4, %rd9;
	st.global.f32 	[%rd10], %f5;
	st.global.f32 	[%rd10+64], %f6;
$L__BB12_2:
	ret;

}
	// .globl	dequantize_mul_mat_vec_q4_0_cuda
.visible .entry dequantize_mul_mat_vec_q4_0_cuda(
	.param .u64 .ptr .align 1 dequantize_mul_mat_vec_q4_0_cuda_param_0,
	.param .u64 .ptr .align 1 dequantize_mul_mat_vec_q4_0_cuda_param_1,
	.param .u64 .ptr .align 1 dequantize_mul_mat_vec_q4_0_cuda_param_2,
	.param .u32 dequantize_mul_mat_vec_q4_0_cuda_param_3,
	.param .u32 dequantize_mul_mat_vec_q4_0_cuda_param_4
)
{
	.reg .pred 	%p<14>;
	.reg .b16 	%rs<8>;
	.reg .b32 	%r<126>;
	.reg .b32 	%f<91>;
	.reg .b64 	%rd<39>;

	ld.param.u64 	%rd6, [dequantize_mul_mat_vec_q4_0_cuda_param_0];
	ld.param.u64 	%rd7, [dequantize_mul_mat_vec_q4_0_cuda_param_1];
	ld.param.u64 	%rd5, [dequantize_mul_mat_vec_q4_0_cuda_param_2];
	ld.param.u32 	%r24, [dequantize_mul_mat_vec_q4_0_cuda_param_3];
	ld.param.u32 	%r25, [dequantize_mul_mat_vec_q4_0_cuda_param_4];
	cvta.to.global.u64 	%rd1, %rd7;
	cvta.to.global.u64 	%rd2, %rd6;
	mov.u32 	%r26, %ctaid.x;
	mov.u32 	%r27, %ntid.y;
	mov.u32 	%r28, %tid.y;
	mad.lo.s32 	%r1, %r26, %r27, %r28;
	setp.ge.s32 	%p1, %r1, %r25;
	@%p1 bra 	$L__BB13_13;
	mov.u32 	%r2, %tid.x;
	setp.lt.s32 	%p2, %r24, 1;
	mov.f32 	%f90, 0f00000000;
	@%p2 bra 	$L__BB13_11;
	shl.b32 	%r3, %r2, 1;
	mul.lo.s32 	%r4, %r24, %r1;
	and.b32  	%r5, %r2, 15;
	and.b32  	%r6, %r3, 30;
	cvt.u64.u32 	%rd8, %r5;
	add.s64 	%rd3, %rd2, %rd8;
	add.s32 	%r7, %r24, -1;
	shr.u32 	%r30, %r7, 6;
	add.s32 	%r8, %r30, 1;
	setp.lt.u32 	%p3, %r24, 193;
	mov.f32 	%f90, 0f00000000;
	mov.b32 	%r121, 0;
	@%p3 bra 	$L__BB13_6;
	and.b32  	%r32, %r8, 134217724;
	neg.s32 	%r124, %r32;
	add.s32 	%r123, %r4, %r3;
	add.s64 	%rd4, %rd1, 512;
	sub.s32 	%r122, %r3, %r5;
	mov.f32 	%f90, 0f00000000;
	mov.b32 	%r125, 128;
$L__BB13_4:
	.pragma "nounroll";
	mul.wide.s32 	%rd9, %r122, 4;
	add.s64 	%rd10, %rd4, %rd9;
	shr.s32 	%r33, %r123, 31;
	shr.u32 	%r34, %r33, 27;
	add.s32 	%r35, %r123, %r34;
	shr.s32 	%r36, %r35, 5;
	mul.wide.s32 	%rd11, %r36, 18;
	add.s64 	%rd12, %rd2, %rd11;
	ld.global.u16 	%rs1, [%rd12];
	// begin inline asm
	{  cvt.f32.f16 %f15, %rs1;}

	// end inline asm
	add.s64 	%rd13, %rd3, %rd11;
	ld.global.u8 	%r37, [%rd13+2];
	and.b32  	%r38, %r37, 15;
	shr.u32 	%r39, %r37, 4;
	add.s32 	%r40, %r38, -8;
	cvt.rn.f32.s32 	%f19, %r40;
	mul.f32 	%f20, %f15, %f19;
	add.s32 	%r41, %r39, -8;
	cvt.rn.f32.s32 	%f21, %r41;
	mul.f32 	%f22, %f15, %f21;
	ld.global.f32 	%f23, [%rd10+-512];
	fma.rn.f32 	%f24, %f23, %f20, %f90;
	ld.global.f32 	%f25, [%rd10+-448];
	fma.rn.f32 	%f26, %f25, %f22, %f24;
	add.s32 	%r42, %r123, 64;
	shr.s32 	%r43, %r42, 31;
	shr.u32 	%r44, %r43, 27;
	add.s32 	%r45, %r42, %r44;
	shr.s32 	%r46, %r45, 5;
	mul.wide.s32 	%rd14, %r46, 18;
	add.s64 	%rd15, %rd2, %rd14;
	ld.global.u16 	%rs2, [%rd15];
	// begin inline asm
	{  cvt.f32.f16 %f16, %rs2;}

	// end inline asm
	add.s64 	%rd16, %rd3, %rd14;
	ld.global.u8 	%r47, [%rd16+2];
	and.b32  	%r48, %r47, 15;
	shr.u32 	%r49, %r47, 4;
	add.s32 	%r50, %r48, -8;
	cvt.rn.f32.s32 	%f27, %r50;
	mul.f32 	%f28, %f16, %f27;
	add.s32 	%r51, %r49, -8;
	cvt.rn.f32.s32 	%f29, %r51;
	mul.f32 	%f30, %f16, %f29;
	ld.global.f32 	%f31, [%rd10+-256];
	fma.rn.f32 	%f32, %f31, %f28, %f26;
	ld.global.f32 	%f33, [%rd10+-192];
	fma.rn.f32 	%f34, %f33, %f30, %f32;
	add.s32 	%r52, %r123, 128;
	shr.s32 	%r53, %r52, 31;
	shr.u32 	%r54, %r53, 27;
	add.s32 	%r55, %r52, %r54;
	shr.s32 	%r56, %r55, 5;
	mul.wide.s32 	%rd17, %r56, 18;
	add.s64 	%rd18, %rd2, %rd17;
	ld.global.u16 	%rs3, [%rd18];
	// begin inline asm
	{  cvt.f32.f16 %f17, %rs3;}

	// end inline asm
	add.s64 	%rd19, %rd3, %rd17;
	ld.global.u8 	%r57, [%rd19+2];
	and.b32  	%r58, %r57, 15;
	shr.u32 	%r59, %r57, 4;
	add.s32 	%r60, %r58, -8;
	cvt.rn.f32.s32 	%f35, %r60;
	mul.f32 	%f36, %f17, %f35;
	add.s32 	%r61, %r59, -8;
	cvt.rn.f32.s32 	%f37, %r61;
	mul.f32 	%f38, %f17, %f37;
	ld.global.f32 	%f39, [%rd10];
	fma.rn.f32 	%f40, %f39, %f36, %f34;
	ld.global.f32 	%f41, [%rd10+64];
	fma.rn.f32 	%f42, %f41, %f38, %f40;
	add.s32 	%r62, %r123, 192;
	shr.s32 	%r63, %r62, 31;
	shr.u32 	%r64, %r63, 27;
	add.s32 	%r65, %r62, %r64;
	shr.s32 	%r66, %r65, 5;
	mul.wide.s32 	%rd20, %r66, 18;
	add.s64 	%rd21, %rd2, %rd20;
	ld.global.u16 	%rs4, [%rd21];
	// begin inline asm
	{  cvt.f32.f16 %f18, %rs4;}

	// end inline asm
	add.s64 	%rd22, %rd3, %rd20;
	ld.global.u8 	%r67, [%rd22+2];
	and.b32  	%r68, %r67, 15;
	shr.u32 	%r69, %r67, 4;
	add.s32 	%r70, %r68, -8;
	cvt.rn.f32.s32 	%f43, %r70;
	mul.f32 	%f44, %f18, %f43;
	add.s32 	%r71, %r69, -8;
	cvt.rn.f32.s32 	%f45, %r71;
	mul.f32 	%f46, %f18, %f45;
	ld.global.f32 	%f47, [%rd10+256];
	fma.rn.f32 	%f48, %f47, %f44, %f42;
	ld.global.f32 	%f49, [%rd10+320];
	fma.rn.f32 	%f90, %f49, %f46, %f48;
	add.s32 	%r125, %r125, 256;
	add.s32 	%r124, %r124, 4;
	add.s32 	%r123, %r123, 256;
	add.s32 	%r122, %r122, 256;
	setp.eq.s32 	%p4, %r124, 0;
	@%p4 bra 	$L__BB13_5;
	bra.uni 	$L__BB13_4;
$L__BB13_5:
	add.s32 	%r121, %r125, -128;
$L__BB13_6:
	and.b32  	%r72, %r8, 3;
	setp.eq.s32 	%p5, %r72, 0;
	@%p5 bra 	$L__BB13_11;
	setp.eq.s32 	%p6, %r72, 1;
	@%p6 bra 	$L__BB13_9;
	add.s32 	%r73, %r121, %r3;
	add.s32 	%r74, %r73, %r4;
	shr.s32 	%r75, %r74, 31;
	shr.u32 	%r76, %r75, 27;
	add.s32 	%r77, %r74, %r76;
	shr.s32 	%r78, %r77, 5;
	sub.s32 	%r79, %r73, %r6;
	mul.wide.s32 	%rd23, %r78, 18;
	add.s64 	%rd24, %rd2, %rd23;
	ld.global.u16 	%rs5, [%rd24];
	// begin inline asm
	{  cvt.f32.f16 %f51, %rs5;}

	// end inline asm
	add.s64 	%rd25, %rd3, %rd23;
	ld.global.u8 	%r80, [%rd25+2];
	and.b32  	%r81, %r80, 15;
	shr.u32 	%r82, %r80, 4;
	add.s32 	%r83, %r81, -8;
	cvt.rn.f32.s32 	%f53, %r83;
	mul.f32 	%f54, %f51, %f53;
	add.s32 	%r84, %r82, -8;
	cvt.rn.f32.s32 	%f55, %r84;
	mul.f32 	%f56, %f51, %f55;
	add.s32 	%r85, %r79, %r5;
	mul.wide.s32 	%rd26, %r85, 4;
	add.s64 	%rd27, %rd1, %rd26;
	ld.global.f32 	%f57, [%rd27];
	fma.rn.f32 	%f58, %f57, %f54, %f90;
	ld.global.f32 	%f59, [%rd27+64];
	fma.rn.f32 	%f60, %f59, %f56, %f58;
	add.s32 	%r86, %r74, 64;
	shr.s32 	%r87, %r86, 31;
	shr.u32 	%r88, %r87, 27;
	add.s32 	%r89, %r86, %r88;
	shr.s32 	%r90, %r89, 5;
	mul.wide.s32 	%rd28, %r90, 18;
	add.s64 	%rd29, %rd2, %rd28;
	ld.global.u16 	%rs6, [%rd29];
	// begin inline asm
	{  cvt.f32.f16 %f52, %rs6;}

	// end inline asm
	add.s64 	%rd30, %rd3, %rd28;
	ld.global.u8 	%r91, [%rd30+2];
	and.b32  	%r92, %r91, 15;
	shr.u32 	%r93, %r91, 4;
	add.s32 	%r94, %r92, -8;
	cvt.rn.f32.s32 	%f61, %r94;
	mul.f32 	%f62, %f52, %f61;
	add.s32 	%r95, %r93, -8;
	cvt.rn.f32.s32 	%f63, %r95;
	mul.f32 	%f64, %f52, %f63;
	ld.global.f32 	%f65, [%rd27+256];
	fma.rn.f32 	%f66, %f65, %f62, %f60;
	ld.global.f32 	%f67, [%rd27+320];
	fma.rn.f32 	%f90, %f67, %f64, %f66;
	add.s32 	%r121, %r121, 128;
$L__BB13_9:
	and.b32  	%r96, %r7, 64;
	setp.ne.s32 	%p7, %r96, 0;
	@%p7 bra 	$L__BB13_11;
	add.s32 	%r97, %r121, %r3;
	add.s32 	%r98, %r97, %r4;
	shr.s32 	%r99, %r98, 31;
	shr.u32 	%r100, %r99, 27;
	add.s32 	%r101, %r98, %r100;
	shr.s32 	%r102, %r101, 5;
	sub.s32 	%r103, %r97, %r6;
	mul.wide.s32 	%rd31, %r102, 18;
	add.s64 	%rd32, %rd2, %rd31;
	ld.global.u16 	%rs7, [%rd32];
	// begin inline asm
	{  cvt.f32.f16 %f68, %rs7;}

	// end inline asm
	add.s64 	%rd33, %rd3, %rd31;
	ld.global.u8 	%r104, [%rd33+2];
	and.b32  	%r105, %r104, 15;
	shr.u32 	%r106, %r104, 4;
	add.s32 	%r107, %r105, -8;
	cvt.rn.f32.s32 	%f69, %r107;
	mul.f32 	%f70, %f68, %f69;
	add.s32 	%r108, %r106, -8;
	cvt.rn.f32.s32 	%f71, %r108;
	mul.f32 	%f72, %f68, %f71;
	add.s32 	%r109, %r103, %r5;
	mul.wide.s32 	%rd34, %r109, 4;
	add.s64 	%rd35, %rd1, %rd34;
	ld.global.f32 	%f73, [%rd35];
	fma.rn.f32 	%f74, %f73, %f70, %f90;
	ld.global.f32 	%f75, [%rd35+64];
	fma.rn.f32 	%f90, %f75, %f72, %f74;
$L__BB13_11:
	mov.b32 	%r110, %f90;
	shfl.sync.bfly.b32	%r111|%p8, %r110, 16, 31, -1;
	mov.b32 	%f76, %r111;
	add.f32 	%f77, %f90, %f76;
	mov.b32 	%r112, %f77;
	shfl.sync.bfly.b32	%r113|%p9, %r112, 8, 31, -1;
	mov.b32 	%f78, %r113;
	add.f32 	%f79, %f77, %f78;
	mov.b32 	%r114, %f79;
	shfl.sync.bfly.b32	%r115|%p10, %r114, 4, 31, -1;
	mov.b32 	%f80, %r115;
	add.f32 	%f81, %f79, %f80;
	mov.b32 	%r116, %f81;
	shfl.sync.bfly.b32	%r117|%p11, %r116, 2, 31, -1;
	mov.b32 	%f82, %r117;
	add.f32 	%f83, %f81, %f82;
	mov.b32 	%r118, %f83;
	shfl.sync.bfly.b32	%r119|%p12, %r118, 1, 31, -1;
	mov.b32 	%f84, %r119;
	add.f32 	%f10, %f83, %f84;
	setp.ne.s32 	%p13, %r2, 0;
	@%p13 bra 	$L__BB13_13;
	cvta.to.global.u64 	%rd36, %rd5;
	mul.wide.s32 	%rd37, %r1, 4;
	add.s64 	%rd38, %rd36, %rd37;
	st.global.f32 	[%rd38], %f10;
$L__BB13_13:
	ret;

}
	// .globl	dequantize_mul_mat_vec_q4_1_cuda
.visible .entry dequantize_mul_mat_vec_q4_1_cuda(
	.param .u64 .ptr .align 1 dequantize_mul_mat_vec_q4_1_cuda_param_0,
	.param .u64 .ptr .align 1 dequantize_mul_mat_vec_q4_1_cuda_param_1,
	.param .u64 .ptr .align 1 dequantize_mul_mat_vec_q4_1_cuda_param_2,
	.param .u32 dequantize_mul_mat_vec_q4_1_cuda_param_3,
	.param .u32 dequantize_mul_mat_vec_q4_1_cuda_param_4
)
{
	.reg .pred 	%p<14>;
	.reg .b16 	%rs<29>;
	.reg .b32 	%r<126>;
	.reg .b32 	%f<98>;
	.reg .b64 	%rd<39>;

	ld.param.u64 	%rd6, [dequantize_mul_mat_vec_q4_1_cuda_param_0];
	ld.param.u64 	%rd7, [dequantize_mul_mat_vec_q4_1_cuda_param_1];
	ld.param.u64 	%rd5, [dequantize_mul_mat_vec_q4_1_cuda_param_2];
	ld.param.u32 	%r24, [dequantize_mul_mat_vec_q4_1_cuda_param_3];
	ld.param.u32 	%r25, [dequantize_mul_mat_vec_q4_1_cuda_param_4];
	cvta.to.global.u64 	%rd1, %rd7;
	cvta.to.global.u64 	%rd2, %rd6;
	mov.u32 	%r26, %ctaid.x;
	mov.u32 	%r27, %ntid.y;
	mov.u32 	%r28, %tid.y;
	mad.lo.s32 	%r1, %r26, %r27, %r28;
	setp.ge.s32 	%p1, %r1, %r25;
	@%p1 bra 	$L__BB14_13;
	mov.u32 	%r2, %tid.x;
	setp.lt.s32 	%p2, %r24, 1;
	mov.f32 	%f97, 0f00000000;
	@%p2 bra 	$L__BB14_11;
	shl.b32 	%r3, %r2, 1;
	mul.lo.s32 	%r4, %r24, %r1;
	and.b32  	%r5, %r2, 15;
	and.b32  	%r6, %r3, 30;
	cvt.u64.u32 	%rd8, %r5;
	add.s64 	%rd3, %rd2, %rd8;
	add.s32 	%r7, %r24, -1;
	shr.u32 	%r30, %r7, 6;
	add.s32 	%r8, %r30, 1;
	setp.lt.u32 	%p3, %r24, 193;
	mov.f32 	%f97, 0f00000000;
	mov.b32 	%r121, 0;
	@%p3 bra 	$L__BB14_6;
	and.b32  	%r32, %r8, 134217724;
	neg.s32 	%r124, %r32;
	add.s32 	%r123, %r4, %r3;
	add.s64 	%rd4, %rd1, 512;
	sub.s32 	%r122, %r3, %r5;
	mov.f32 	%f97, 0f00000000;
	mov.b32 	%r125, 128;
$L__BB14_4:
	.pragma "nounroll";
	mul.wide.s32 	%rd9, %r122, 4;
	add.s64 	%rd10, %rd4, %rd9;
	shr.s32 	%r41, %r123, 31;
	shr.u32 	%r42, %r41, 27;
	add.s32 	%r43, %r123, %r42;
	shr.s32 	%r44, %r43, 5;
	mul.wide.s32 	%rd11, %r44, 20;
	add.s64 	%rd12, %rd2, %rd11;
	ld.global.u32 	%r33, [%rd12];
	// begin inline asm
	{.reg .f16 low,high;
 mov.b32 {low,high}, %r33;
 mov.b16 %rs1, low;}
	// end inline asm
	// begin inline asm
	{  cvt.f32.f16 %f15, %rs1;}

	// end inline asm
	// begin inline asm
	{.reg .f16 low,high;
 mov.b32 {low,high}, %r33;
 mov.b16 %rs3, high;}
	// end inline asm
	// begin inline asm
	{  cvt.f32.f16 %f16, %rs3;}

	// end inline asm
	add.s64 	%rd13, %rd3, %rd11;
	ld.global.u8 	%r45, [%rd13+4];
	and.b32  	%r46, %r45, 15;
	cvt.rn.f32.u32 	%f23, %r46;
	shr.u32 	%r47, %r45, 4;
	cvt.rn.f32.u32 	%f24, %r47;
	fma.rn.f32 	%f25, %f15, %f23, %f16;
	fma.rn.f32 	%f26, %f15, %f24, %f16;
	ld.global.f32 	%f27, [%rd10+-512];
	fma.rn.f32 	%f28, %f27, %f25, %f97;
	ld.global.f32 	%f29, [%rd10+-448];
	fma.rn.f32 	%f30, %f29, %f26, %f28;
	add.s32 	%r48, %r123, 64;
	shr.s32 	%r49, %r48, 31;
	shr.u32 	%r50, %r49, 27;
	add.s32 	%r51, %r48, %r50;
	shr.s32 	%r52, %r51, 5;
	mul.wide.s32 	%rd14, %r52, 20;
	add.s64 	%rd15, %rd2, %rd14;
	ld.global.u32 	%r35, [%rd15];
	// begin inline asm
	{.reg .f16 low,high;
 mov.b32 {low,high}, %r35;
 mov.b16 %rs5, low;}
	// end inline asm
	// begin inline asm
	{  cvt.f32.f16 %f17, %rs5;}

	// end inline asm
	// begin inline asm
	{.reg .f16 low,high;
 mov.b32 {low,high}, %r35;
 mov.b16 %rs7, high;}
	// end inline asm
	// begin inline asm
	{  cvt.f32.f16 %f18, %rs7;}

	// end inline asm
	add.s64 	%rd16, %rd3, %rd14;
	ld.global.u8 	%r53, [%rd16+4];
	and.b32  	%r54, %r53, 15;
	cvt.rn.f32.u32 	%f31, %r54;
	shr.u32 	%r55, %r53, 4;
	cvt.rn.f32.u32 	%f32, %r55;
	fma.rn.f32 	%f33, %f17, %f31, %f18;
	fma.rn.f32 	%f34, %f17, %f32, %f18;
	ld.global.f32 	%f35, [%rd10+-256];
	fma.rn.f32 	%f36, %f35, %f33, %f30;
	ld.global.f32 	%f37, [%rd10+-192];
	fma.rn.f32 	%f38, %f37, %f34, %f36;
	add.s32 	%r56, %r123, 128;
	shr.s32 	%r57, %r56, 31;
	shr.u32 	%r58, %r57, 27;
	add.s32 	%r59, %r56, %r58;
	shr.s32 	%r60, %r59, 5;
	mul.wide.s32 	%rd17, %r60, 20;
	add.s64 	%rd18, %rd2, %rd17;
	ld.global.u32 	%r37, [%rd18];
	// begin inline asm
	{.reg .f16 low,high;
 mov.b32 {low,high}, %r37;
 mov.b16 %rs9, low;}
	// end inline asm
	// begin inline asm
	{  cvt.f32.f16 %f19, %rs9;}

	// end inline asm
	// begin inline asm
	{.reg .f16 low,high;
 mov.b32 {low,high}, %r37;
 mov.b16 %rs11, high;}
	// end inline asm
	// begin inline asm
	{  cvt.f32.f16 %f20, %rs11;}

	// end inline asm
	add.s64 	%rd19, %rd3, %rd17;
	ld.global.u8 	%r61, [%rd19+4];
	and.b32  	%r62, %r61, 15;
	cvt.rn.f32.u32 	%f39, %r62;
	shr.u32 	%r63, %r61, 4;
	cvt.rn.f32.u32 	%f40, %r63;
	fma.rn.f32 	%f41, %f19, %f39, %f20;
	fma.rn.f32 	%f42, %f19, %f40, %f20;
	ld.global.f32 	%f43, [%rd10];
	fma.rn.f32 	%f44, %f43, %f41, %f38;
	ld.global.f32 	%f45, [%rd10+64];
	fma.rn.f32 	%f46, %f45, %f42, %f44;
	add.s32 	%r64, %r123, 192;
	shr.s32 	%r65, %r64, 31;
	shr.u32 	%r66, %r65, 27;
	add.s32 	%r67, %r64, %r66;
	shr.s32 	%r68, %r67, 5;
	mul.wide.s32 	%rd20, %r68, 20;
	add.s64 	%rd21, %rd2, %rd20;
	ld.global.u32 	%r39, [%rd21];
	// begin inline asm
	{.reg .f16 low,high;
 mov.b32 {low,high}, %r39;
 mov.b16 %rs13, low;}
	// end inline asm
	// begin inline asm
	{  cvt.f32.f16 %f21, %rs13;}

	// end inline asm
	// begin inline asm
	{.reg .f16 low,high;
 mov.b32 {low,high}, %r39;
 mov.b16 %rs15, high;}
	// end inline asm
	// begin inline asm
	{  cvt.f32.f16 %f22, %rs15;}

	// end inline asm
	add.s64 	%rd22, %rd3, %rd20;
	ld.global.u8 	%r69, [%rd22+4];
	and.b32  	%r70, %r69, 15;
	cvt.rn.f32.u32 	%f47, %r70;
	shr.u32 	%r71, %r69, 4;
	cvt.rn.f32.u32 	%f48, %r71;
	fma.rn.f32 	%f49, %f21, %f47, %f22;
	fma.rn.f32 	%f50, %f21, %f48, %f22;
	ld.global.f32 	%f51, [%rd10+256];
	fma.rn.f32 	%f52, %f51, %f49, %f46;
	ld.global.f32 	%f53, [%rd10+320];
	fma.rn.f32 	%f97, %f53, %f50, %f52;
	add.s32 	%r125, %r125, 256;
	add.s32 	%r124, %r124, 4;
	add.s32 	%r123, %r123, 256;
	add.s32 	%r122, %r122, 256;
	setp.eq.s32 	%p4, %r124, 0;
	@%p4 bra 	$L__BB14_5;
	bra.uni 	$L__BB14_4;
$L__BB14_5:
	add.s32 	%r121, %r125, -128;
$L__BB14_6:
	and.b32  	%r72, %r8, 3;
	setp.eq.s32 	%p5, %r72, 0;
	@%p5 bra 	$L__BB14_11;
	setp.eq.s32 	%p6, %r72, 1;
	@%p6 bra 	$L__BB14_9;
	add.s32 	%r77, %r121, %r3;
	add.s32 	%r78, %r77, %r4;
	shr.s32 	%r79, %r78, 31;
	shr.u32 	%r80, %r79, 27;
	add.s32 	%r81, %r78, %r80;
	shr.s32 	%r82, %r81, 5;
	sub.s32 	%r83, %r77, %r6;
	mul.wide.s32 	%rd23, %r82, 20;
	add.s64 	%rd24, %rd2, %rd23;
	ld.global.u32 	%r73, [%rd24];
	// begin inline asm
	{.reg .f16 low,high;
 mov.b32 {low,high}, %r73;
 mov.b16 %rs17, low;}
	// end inline asm
	// begin inline asm
	{  cvt.f32.f16 %f55, %rs17;}

	// end inline asm
	// begin inline asm
	{.reg .f16 low,high;
 mov.b32 {low,high}, %r73;
 mov.b16 %rs19, high;}
	// end inline asm
	// begin inline asm
	{  cvt.f32.f16 %f56, %rs19;}

	// end inline asm
	add.s64 	%rd25, %rd3, %rd23;
	ld.global.u8 	%r84, [%rd25+4];
	and.b32  	%r85, %r84, 15;
	cvt.rn.f32.u32 	%f59, %r85;
	shr.u32 	%r86, %r84, 4;
	cvt.rn.f32.u32 	%f60, %r86;
	fma.rn.f32 	%f61, %f55, %f59, %f56;
	fma.rn.f32 	%f62, %f55, %f60, %f56;
	add.s32 	%r87, %r83, %r5;
	mul.wide.s32 	%rd26, %r87, 4;
	add.s64 	%rd27, %rd1, %rd26;
	ld.global.f32 	%f63, [%rd27];
	fma.rn.f32 	%f64, %f63, %f61, %f97;
	ld.global.f32 	%f65, [%rd27+64];
	fma.rn.f32 	%f66, %f65, %f62, %f64;
	add.s32 	%r88, %r78, 64;
	shr.s32 	%r89, %r88, 31;
	shr.u32 	%r90, %r89, 27;
	add.s32 	%r91, %r88, %r90;
	shr.s32 	%r92, %r91, 5;
	mul.wide.s32 	%rd28, %r92, 20;
	add.s64 	%rd29, %rd2, %rd28;
	ld.global.u32 	%r75, [%rd29];
	// begin inline asm
	{.reg .f16 low,high;
 mov.b32 {low,high}, %r75;
 mov.b16 %rs21, low;}
	// end inline asm
	// begin inline asm
	{  cvt.f32.f16 %f57, %rs21;}

	// end inline asm
	// begin inline asm
	{.reg .f16 low,high;
 mov.b32 {low,high}, %r75;
 mov.b16 %rs23, high;}
	// end inline asm
	// begin inline asm
	{  cvt.f32.f16 %f58, %rs23;}

	// end inline asm
	add.s64 	%rd30, %rd3, %rd28;
	ld.global.u8 	%r93, [%rd30+4];
	and.b32  	%r94, %r93, 15;
	cvt.rn.f32.u32 	%f67, %r94;
	shr.u32 	%r95, %r93, 4;
	cvt.rn.f32.u32 	%f68, %r95;
	fma.rn.f32 	%f69, %f57, %f67, %f58;
	fma.rn.f32 	%f70, %f57, %f68, %f58;
	ld.global.f32 	%f71, [%rd27+256];
	fma.rn.f32 	%f72, %f71, %f69, %f66;
	ld.global.f32 	%f73, [%rd27+320];
	fma.rn.f32 	%f97, %f73, %f70, %f72;
	add.s32 	%r121, %r121, 128;
$L__BB14_9:
	and.b32  	%r96, %r7, 64;
	setp.ne.s32 	%p7, %r96, 0;
	@%p7 bra 	$L__BB14_11;
	add.s32 	%r99, %r121, %r3;
	add.s32 	%r100, %r99, %r4;
	shr.s32 	%r101, %r100, 31;
	shr.u32 	%r102, %r101, 27;
	add.s32 	%r103, %r100, %r102;
	shr.s32 	%r104, %r103, 5;
	sub.s32 	%r105, %r99, %r6;
	mul.wide.s32 	%rd31, %r104, 20;
	add.s64 	%rd32, %rd2, %rd31;
	ld.global.u32 	%r97, [%rd32];
	// begin inline asm
	{.reg .f16 low,high;
 mov.b32 {low,high}, %r97;
 mov.b16 %rs25, low;}
	// end inline asm
	// begin inline asm
	{  cvt.f32.f16 %f74, %rs25;}

	// end inline asm
	// begin inline asm
	{.reg .f16 low,high;
 mov.b32 {low,high}, %r97;
 mov.b16 %rs27, high;}
	// end inline asm
	// begin inline asm
	{  cvt.f32.f16 %f75, %rs27;}

	// end inline asm
	add.s64 	%rd33, %rd3, %rd31;
	ld.global.u8 	%r106, [%rd33+4];
	and.b32  	%r107, %r106, 15;
	cvt.rn.f32.u32 	%f76, %r107;
	shr.u32 	%r108, %r106, 4;
	cvt.rn.f32.u32 	%f77, %r108;
	fma.rn.f32 	%f78, %f74, %f76, %f75;
	fma.rn.f32 	%f79, %f74, %f77, %f75;
	add.s32 	%r109, %r105, %r5;
	mul.wide.s32 	%rd34, %r109, 4;
	add.s64 	%rd35, %rd1, %rd34;
	ld.global.f32 	%f80, [%rd35];
	fma.rn.f32 	%f81, %f80, %f78, %f97;
	ld.global.f32 	%f82, [%rd35+64];
	fma.rn.f32 	%f97, %f82, %f79, %f81;
$L__BB14_11:
	mov.b32 	%r110, %f97;
	shfl.sync.bfly.b32	%r111|%p8, %r110, 16, 31, -1;
	mov.b32 	%f83, %r111;
	add.f32 	%f84, %f97, %f83;
	mov.b32 	%r112, %f84;
	shfl.sync.bfly.b32	%r113|%p9, %r112, 8, 31, -1;
	mov.b32 	%f85, %r113;
	add.f32 	%f86, %f84, %f85;
	mov.b32 	%r114, %f86;
	shfl.sync.bfly.b32	%r115|%p10, %r114, 4, 31, -1;
	mov.b32 	%f87, %r115;
	add.f32 	%f88, %f86, %f87;
	mov.b32 	%r116, %f88;
	shfl.sync.bfly.b32	%r117|%p11, %r116, 2, 31, -1;
	mov.b32 	%f89, %r117;
	add.f32 	%f90, %f88, %f89;
	mov.b32 	%r118, %f90;
	shfl.sync.bfly.b32	%r119|%p12, %r118, 1, 31, -1;
	mov.b32 	%f91, %r119;
	add.f32 	%f10, %f90, %f91;
	setp.ne.s32 	%p13, %r2, 0;
	@%p13 bra 	$L__BB14_13;
	cvta.to.global.u64 	%rd36, %rd5;
	mul.wide.s32 	%rd37, %r1, 4;
	add.s64 	%rd38, %rd36, %rd37;
	st.global.f32 	[%rd38], %f10;
$L__BB14_13:
	ret;

}
	// .globl	dequantize_mul_mat_vec_q5_0_cuda
.visible .entry dequantize_mul_mat_vec_q5_0_cuda(
	.param .u64 .ptr .align 1 dequantize_mul_mat_vec_q5_0_cuda_param_0,
	.param .u64 .ptr .align 1 dequantize_mul_mat_vec_q5_0_cuda_param_1,
	.param .u64 .ptr .align 1 dequantize_mul_mat_vec_q5_0_cuda_param_2,
	.param .u32 dequantize_mul_mat_vec_q5_0_cuda_param_3,
	.param .u32 dequantize_mul_mat_vec_q5_0_cuda_param_4
)
{
	.reg .pred 	%p<14>;
	.reg .b16 	%rs<29>;
	.reg .b32 	%r<239>;
	.reg .b32 	%f<91>;
	.reg .b64 	%rd<38>;

	ld.param.u64 	%rd5, [dequantize_mul_mat_vec_q5_0_cuda_param_0];
	ld.param.u64 	%rd6, [dequantize_mul_mat_vec_q5_0_cuda_param_1];
	ld.param.u64 	%rd4, [dequantize_mul_mat_vec_q5_0_cuda_param_2];
	ld.param.u32 	%r25, [dequantize_mul_mat_vec_q5_0_cuda_param_3];
	ld.param.u32 	%r26, [dequantize_mul_mat_vec_q5_0_cuda_param_4];
	cvta.to.global.u64 	%rd1, %rd6;
	cvta.to.global.u64 	%rd2, %rd5;
	mov.u32 	%r27, %ctaid.x;
	mov.u32 	%r28, %ntid.y;
	mov.u32 	%r29, %tid.y;
	mad.lo.s32 	%r1, %r27, %r28, %r29;
	setp.ge.s32 	%p1, %r1, %r26;
	@%p1 bra 	$L__BB15_13;
	mov.u32 	%r2, %tid.x;
	setp.lt.s32 	%p2, %r25, 1;
	mov.f32 	%f90, 0f00000000;
	@%p2 bra 	$L__BB15_11;
	shl.b32 	%r3, %r2, 1;
	mul.lo.s32 	%r4, %r25, %r1;
	and.b32  	%r5, %r2, 15;
	and.b32  	%r6, %r3, 30;
	add.s32 	%r7, %r5, 12;
	cvt.u64.u32 	%rd7, %r5;
	add.s64 	%rd3, %rd2, %rd7;
	add.s32 	%r8, %r25, -1;
	shr.u32 	%r31, %r8, 6;
	add.s32 	%r9, %r31, 1;
	setp.lt.u32 	%p3, %r25, 193;
	mov.f32 	%f90, 0f00000000;
	mov.b32 	%r234, 0;
	@%p3 bra 	$L__BB15_6;
	and.b32  	%r33, %r9, 134217724;
	neg.s32 	%r237, %r33;
	add.s32 	%r236, %r4, %r3;
	sub.s32 	%r235, %r3, %r5;
	mov.f32 	%f90, 0f00000000;
	mov.b32 	%r238, 128;
$L__BB15_4:
	.pragma "nounroll";
	mul.wide.s32 	%rd8, %r235, 4;
	add.s64 	%rd9, %rd1, %rd8;
	shr.s32 	%r34, %r236, 31;
	shr.u32 	%r35, %r34, 27;
	add.s32 	%r36, %r236, %r35;
	shr.s32 	%r37, %r36, 5;
	mul.wide.s32 	%rd10, %r37, 22;
	add.s64 	%rd11, %rd2, %rd10;
	ld.global.u16 	%rs1, [%rd11];
	// begin inline asm
	{  cvt.f32.f16 %f15, %rs1;}

	// end inline asm
	ld.global.u8 	%r38, [%rd11+2];
	ld.global.u8 	%r39, [%rd11+3];
	shl.b32 	%r40, %r39, 8;
	or.b32  	%r41, %r40, %r38;
	ld.global.u8 	%r42, [%rd11+4];
	shl.b32 	%r43, %r42, 16;
	ld.global.u8 	%r44, [%rd11+5];
	shl.b32 	%r45, %r44, 24;
	or.b32  	%r46, %r45, %r43;
	or.b32  	%r47, %r46, %r41;
	shr.u32 	%r48, %r47, %r5;
	shl.b32 	%r49, %r48, 4;
	and.b32  	%r50, %r49, 16;
	shr.u32 	%r51, %r47, %r7;
	and.b32  	%r52, %r51, 16;
	add.s64 	%rd12, %rd3, %rd10;
	ld.global.u8 	%rs5, [%rd12+6];
	and.b16  	%rs6, %rs5, 15;
	cvt.u32.u16 	%r53, %rs6;
	shr.u16 	%rs7, %rs5, 4;
	cvt.u32.u16 	%r54, %rs7;
	or.b32  	%r55, %r53, %r50;
	add.s32 	%r56, %r55, -16;
	cvt.rn.f32.s32 	%f19, %r56;
	mul.f32 	%f20, %f15, %f19;
	or.b32  	%r57, %r52, %r54;
	add.s32 	%r58, %r57, -16;
	cvt.rn.f32.s32 	%f21, %r58;
	mul.f32 	%f22, %f15, %f21;
	ld.global.f32 	%f23, [%rd9];
	fma.rn.f32 	%f24, %f23, %f20, %f90;
	ld.global.f32 	%f25, [%rd9+64];
	fma.rn.f32 	%f26, %f25, %f22, %f24;
	add.s32 	%r59, %r236, 64;
	shr.s32 	%r60, %r59, 31;
	shr.u32 	%r61, %r60, 27;
	add.s32 	%r62, %r59, %r61;
	shr.s32 	%r63, %r62, 5;
	mul.wide.s32 	%rd13, %r63, 22;
	add.s64 	%rd14, %rd2, %rd13;
	ld.global.u16 	%rs2, [%rd14];
	// begin inline asm
	{  cvt.f32.f16 %f16, %rs2;}

	// end inline asm
	ld.global.u8 	%r64, [%rd14+2];
	ld.global.u8 	%r65, [%rd14+3];
	shl.b32 	%r66, %r65, 8;
	or.b32  	%r67, %r66, %r64;
	ld.global.u8 	%r68, [%rd14+4];
	shl.b32 	%r69, %r68, 16;
	ld.global.u8 	%r70, [%rd14+5];
	shl.b32 	%r71, %r70, 24;
	or.b32  	%r72, %r71, %r69;
	or.b32  	%r73, %r72, %r67;
	shr.u32 	%r74, %r73, %r5;
	shl.b32 	%r75, %r74, 4;
	and.b32  	%r76, %r75, 16;
	shr.u32 	%r77, %r73, %r7;
	and.b32  	%r78, %r77, 16;
	add.s64 	%rd15, %rd3, %rd13;
	ld.global.u8 	%rs8, [%rd15+6];
	and.b16  	%rs9, %rs8, 15;
	cvt.u32.u16 	%r79, %rs9;
	shr.u16 	%rs10, %rs8, 4;
	cvt.u32.u16 	%r80, %rs10;
	or.b32  	%r81, %r79, %r76;
	add.s32 	%r82, %r81, -16;
	cvt.rn.f32.s32 	%f27, %r82;
	mul.f32 	%f28, %f16, %f27;
	or.b32  	%r83, %r78, %r80;
	add.s32 	%r84, %r83, -16;
	cvt.rn.f32.s32 	%f29, %r84;
	mul.f32 	%f30, %f16, %f29;
	ld.global.f32 	%f31, [%rd9+256];
	fma.rn.f32 	%f32, %f31, %f28, %f26;
	ld.global.f32 	%f33, [%rd9+320];
	fma.rn.f32 	%f34, %f33, %f30, %f32;
	add.s32 	%r85, %r236, 128;
	shr.s32 	%r86, %r85, 31;
	shr.u32 	%r87, %r86, 27;
	add.s32 	%r88, %r85, %r87;
	shr.s32 	%r89, %r88, 5;
	mul.wide.s32 	%rd16, %r89, 22;
	add.s64 	%rd17, %rd2, %rd16;
	ld.global.u16 	%rs3, [%rd17];
	// begin inline asm
	{  cvt.f32.f16 %f17, %rs3;}

	// end inline asm
	ld.global.u8 	%r90, [%rd17+2];
	ld.global.u8 	%r91, [%rd17+3];
	shl.b32 	%r92, %r91, 8;
	or.b32  	%r93, %r92, %r90;
	ld.global.u8 	%r94, [%rd17+4];
	shl.b32 	%r95, %r94, 16;
	ld.global.u8 	%r96, [%rd17+5];
	shl.b32 	%r97, %r96, 24;
	or.b32  	%r98, %r97, %r95;
	or.b32  	%r99, %r98, %r93;
	shr.u32 	%r100, %r99, %r5;
	shl.b32 	%r101, %r100, 4;
	and.b32  	%r102, %r101, 16;
	shr.u32 	%r103, %r99, %r7;
	and.b32  	%r104, %r103, 16;
	add.s64 	%rd18, %rd3, %rd16;
	ld.global.u8 	%rs11, [%rd18+6];
	and.b16  	%rs12, %rs11, 15;
	cvt.u32.u16 	%r105, %rs12;
	shr.u16 	%rs13, %rs11, 4;
	cvt.u32.u16 	%r106, %rs13;
	or.b32  	%r107, %r105, %r102;
	add.s32 	%r108, %r107, -16;
	cvt.rn.f32.s32 	%f35, %r108;
	mul.f32 	%f36, %f17, %f35;
	or.b32  	%r109, %r104, %r106;
	add.s32 	%r110, %r109, -16;
	cvt.rn.f32.s32 	%f37, %r110;
	mul.f32 	%f38, %f17, %f37;
	ld.global.f32 	%f39, [%rd9+512];
	fma.rn.f32 	%f40, %f39, %f36, %f34;
	ld.global.f32 	%f41, [%rd9+576];
	fma.rn.f32 	%f42, %f41, %f38, %f40;
	add.s32 	%r111, %r236, 192;
	shr.s32 	%r112, %r111, 31;
	shr.u32 	%r113, %r112, 27;
	add.s32 	%r114, %r111, %r113;
	shr.s32 	%r115, %r114, 5;
	mul.wide.s32 	%rd19, %r115, 22;
	add.s64 	%rd20, %rd2, %rd19;
	ld.global.u16 	%rs4, [%rd20];
	// begin inline asm
	{  cvt.f32.f16 %f18, %rs4;}

	// end inline asm
	ld.global.u8 	%r116, [%rd20+2];
	ld.global.u8 	%r117, [%rd20+3];
	shl.b32 	%r118, %r117, 8;
	or.b32  	%r119, %r118, %r116;
	ld.global.u8 	%r120, [%rd20+4];
	shl.b32 	%r121, %r120, 16;
	ld.global.u8 	%r122, [%rd20+5];
	shl.b32 	%r123, %r122, 24;
	or.b32  	%r124, %r123, %r121;
	or.b32  	%r125, %r124, %r119;
	shr.u32 	%r126, %r125, %r5;
	shl.b32 	%r127, %r126, 4;
	and.b32  	%r128, %r127, 16;
	shr.u32 	%r129, %r125, %r7;
	and.b32  	%r130, %r129, 16;
	add.s64 	%rd21, %rd3, %rd19;
	ld.global.u8 	%rs14, [%rd21+6];
	and.b16  	%rs15, %rs14, 15;
	cvt.u32.u16 	%r131, %rs15;
	shr.u16 	%rs16, %rs14, 4;
	cvt.u32.u16 	%r132, %rs16;
	or.b32  	%r133, %r131, %r128;
	add.s32 	%r134, %r133, -16;
	cvt.rn.f32.s32 	%f43, %r134;
	mul.f32 	%f44, %f18, %f43;
	or.b32  	%r135, %r130, %r132;
	add.s32 	%r136, %r135, -16;
	cvt.rn.f32.s32 	%f45, %r136;
	mul.f32 	%f46, %f18, %f45;
	ld.global.f32 	%f47, [%rd9+768];
	fma.rn.f32 	%f48, %f47, %f44, %f42;
	ld.global.f32 	%f49, [%rd9+832];
	fma.rn.f32 	%f90, %f49, %f46, %f48;
	add.s32 	%r238, %r238, 256;
	add.s32 	%r237, %r237, 4;
	add.s32 	%r236, %r236, 256;
	add.s32 	%r235, %r235, 256;
	setp.eq.s32 	%p4, %r237, 0;
	@%p4 bra 	$L__BB15_5;
	bra.uni 	$L__BB15_4;
$L__BB15_5:
	add.s32 	%r234, %r238, -128;
$L__BB15_6:
	and.b32  	%r137, %r9, 3;
	setp.eq.s32 	%p5, %r137, 0;
	@%p5 bra 	$L__BB15_11;
	setp.eq.s32 	%p6, %r137, 1;
	@%p6 bra 	$L__BB15_9;
	add.s32 	%r138, %r234, %r3;
	add.s32 	%r139, %r138, %r4;
	shr.s32 	%r140, %r139, 31;
	shr.u32 	%r141, %r140, 27;
	add.s32 	%r142, %r139, %r141;
	shr.s32 	%r143, %r142, 5;
	sub.s32 	%r144, %r138, %r6;
	mul.wide.s32 	%rd22, %r143, 22;
	add.s64 	%rd23, %rd2, %rd22;
	ld.global.u16 	%rs17, [%rd23];
	// begin inline asm
	{  cvt.f32.f16 %f51, %rs17;}

	// end inline asm
	ld.global.u8 	%r145, [%rd23+2];
	ld.global.u8 	%r146, [%rd23+3];
	shl.b32 	%r147, %r146, 8;
	or.b32  	%r148, %r147, %r145;
	ld.global.u8 	%r149, [%rd23+4];
	shl.b32 	%r150, %r149, 16;
	ld.global.u8 	%r151, [%rd23+5];
	shl.b32 	%r152, %r151, 24;
	or.b32  	%r153, %r152, %r150;
	or.b32  	%r154, %r153, %r148;
	shr.u32 	%r155, %r154, %r5;
	shl.b32 	%r156, %r155, 4;
	and.b32  	%r157, %r156, 16;
	shr.u32 	%r158, %r154, %r7;
	and.b32  	%r159, %r158, 16;
	add.s64 	%rd24, %rd3, %rd22;
	ld.global.u8 	%rs19, [%rd24+6];
	and.b16  	%rs20, %rs19, 15;
	cvt.u32.u16 	%r160, %rs20;
	shr.u16 	%rs21, %rs19, 4;
	cvt.u32.u16 	%r161, %rs21;
	or.b32  	%r162, %r160, %r157;
	add.s32 	%r163, %r162, -16;
	cvt.rn.f32.s32 	%f53, %r163;
	mul.f32 	%f54, %f51, %f53;
	or.b32  	%r164, %r159, %r161;
	add.s32 	%r165, %r164, -16;
	cvt.rn.f32.s32 	%f55, %r165;
	mul.f32 	%f56, %f51, %f55;
	add.s32 	%r166, %r144, %r5;
	mul.wide.s32 	%rd25, %r166, 4;
	add.s64 	%rd26, %rd1, %rd25;
	ld.global.f32 	%f57, [%rd26];
	fma.rn.f32 	%f58, %f57, %f54, %f90;
	ld.global.f32 	%f59, [%rd26+64];
	fma.rn.f32 	%f60, %f59, %f56, %f58;
	add.s32 	%r167, %r139, 64;
	shr.s32 	%r168, %r167, 31;
	shr.u32 	%r169, %r168, 27;
	add.s32 	%r170, %r167, %r169;
	shr.s32 	%r171, %r170, 5;
	mul.wide.s32 	%rd27, %r171, 22;
	add.s64 	%rd28, %rd2, %rd27;
	ld.global.u16 	%rs18, [%rd28];
	// begin inline asm
	{  cvt.f32.f16 %f52, %rs18;}

	// end inline asm
	ld.global.u8 	%r172, [%rd28+2];
	ld.global.u8 	%r173, [%rd28+3];
	shl.b32 	%r174, %r173, 8;
	or.b32  	%r175, %r174, %r172;
	ld.global.u8 	%r176, [%rd28+4];
	shl.b32 	%r177, %r176, 16;
	ld.global.u8 	%r178, [%rd28+5];
	shl.b32 	%r179, %r178, 24;
	or.b32  	%r180, %r179, %r177;
	or.b32  	%r181, %r180, %r175;
	shr.u32 	%r182, %r181, %r5;
	shl.b32 	%r183, %r182, 4;
	and.b32  	%r184, %r183, 16;
	shr.u32 	%r185, %r181, %r7;
	and.b32  	%r186, %r185, 16;
	add.s64 	%rd29, %rd3, %rd27;
	ld.global.u8 	%rs22, [%rd29+6];
	and.b16  	%rs23, %rs22, 15;
	cvt.u32.u16 	%r187, %rs23;
	shr.u16 	%rs24, %rs22, 4;
	cvt.u32.u16 	%r188, %rs24;
	or.b32  	%r189, %r187, %r184;
	add.s32 	%r190, %r189, -16;
	cvt.rn.f32.s32 	%f61, %r190;
	mul.f32 	%f62, %f52, %f61;
	or.b32  	%r191, %r186, %r188;
	add.s32 	%r192, %r191, -16;
	cvt.rn.f32.s32 	%f63, %r192;
	mul.f32 	%f64, %f52, %f63;
	ld.global.f32 	%f65, [%rd26+256];
	fma.rn.f32 	%f66, %f65, %f62, %f60;
	ld.global.f32 	%f67, [%rd26+320];
	fma.rn.f32 	%f90, %f67, %f64, %f66;
	add.s32 	%r234, %r234, 128;
$L__BB15_9:
	and.b32  	%r193, %r8, 64;
	setp.ne.s32 	%p7, %r193, 0;
	@%p7 bra 	$L__BB15_11;
	add.s32 	%r194, %r234, %r3;
	add.s32 	%r195, %r194, %r4;
	shr.s32 	%r196, %r195, 31;
	shr.u32 	%r197, %r196, 27;
	add.s32 	%r198, %r195, %r197;
	shr.s32 	%r199, %r198, 5;
	sub.s32 	%r200, %r194, %r6;
	mul.wide.s32 	%rd30, %r199, 22;
	add.s64 	%rd31, %rd2, %rd30;
	ld.global.u16 	%rs25, [%rd31];
	// begin inline asm
	{  cvt.f32.f16 %f68, %rs25;}

	// end inline asm
	ld.global.u8 	%r201, [%rd31+2];
	ld.global.u8 	%r202, [%rd31+3];
	shl.b32 	%r203, %r202, 8;
	or.b32  	%r204, %r203, %r201;
	ld.global.u8 	%r205, [%rd31+4];
	shl.b32 	%r206, %r205, 16;
	ld.global.u8 	%r207, [%rd31+5];
	shl.b32 	%r208, %r207, 24;
	or.b32  	%r209, %r208, %r206;
	or.b32  	%r210, %r209, %r204;
	shr.u32 	%r211, %r210, %r5;
	shl.b32 	%r212, %r211, 4;
	and.b32  	%r213, %r212, 16;
	shr.u32 	%r214, %r210, %r7;
	and.b32  	%r215, %r214, 16;
	add.s64 	%rd32, %rd3, %rd30;
	ld.global.u8 	%rs26, [%rd32+6];
	and.b16  	%rs27, %rs26, 15;
	cvt.u32.u16 	%r216, %rs27;
	shr.u16 	%rs28, %rs26, 4;
	cvt.u32.u16 	%r217, %rs28;
	or.b32  	%r218, %r216, %r213;
	add.s32 	%r219, %r218, -16;
	cvt.rn.f32.s32 	%f69, %r219;
	mul.f32 	%f70, %f68, %f69;
	or.b32  	%r220, %r215, %r217;
	add.s32 	%r221, %r220, -16;
	cvt.rn.f32.s32 	%f71, %r221;
	mul.f32 	%f72, %f68, %f71;
	add.s32 	%r222, %r200, %r5;
	mul.wide.s32 	%rd33, %r222, 4;
	add.s64 	%rd34, %rd1, %rd33;
	ld.global.f32 	%f73, [%rd34];
	fma.rn.f32 	%f74, %f73, %f70, %f90;
	ld.global.f32 	%f75, [%rd34+64];
	fma.rn.f32 	%f90, %f75, %f72, %f74;
$L__BB15_11:
	mov.b32 	%r223, %f90;
	shfl.sync.bfly.b32	%r224|%p8, %r223, 16, 31, -1;
	mov.b32 	%f76, %r224;
	add.f32 	%f77, %f90, %f76;
	mov.b32 	%r225, %f77;
	shfl.sync.bfly.b32	%r226|%p9, %r225, 8, 31, -1;
	mov.b32 	%f78, %r226;
	add.f32 	%f79, %f77, %f78;
	mov.b32 	%r227, %f79;
	shfl.sync.bfly.b32	%r228|%p10, %r227, 4, 31, -1;
	mov.b32 	%f80, %r228;
	add.f32 	%f81, %f79, %f80;
	mov.b32 	%r229, %f81;
	shfl.sync.bfly.b32	%r230|%p11, %r229, 2, 31, -1;
	mov.b32 	%f82, %r230;
	add.f32 	%f83, %f81, %f82;
	mov.b32 	%r231, %f83;
	shfl.sync.bfly.b32	%r232|%p12, %r231, 1, 31, -1;
	mov.b32 	%f84, %r232;
	add.f32 	%f10, %f83, %f84;
	setp.ne.s32 	%p13, %r2, 0;
	@%p13 bra 	$L__BB15_13;
	cvta.to.global.u64 	%rd35, %rd4;
	mul.wide.s32 	%rd36, %r1, 4;
	add.s64 	%rd37, %rd35, %rd36;
	st.global.f32 	[%rd37], %f10;
$L__BB15_13:
	ret;

}
	// .globl	dequantize_mul_mat_vec_q5_1_cuda
.visible .entry dequantize_mul_mat_vec_q5_1_cuda(
	.param .u64 .ptr .align 1 dequantize_mul_mat_vec_q5_1_cuda_param_0,
	.param .u64 .ptr .align 1 dequantize_mul_mat_vec_q5_1_cuda_param_1,
	.param .u64 .ptr .align 1 dequantize_mul_mat_vec_q5_1_cuda_param_2,
	.param .u32 dequantize_mul_mat_vec_q5_1_cuda_param_3,
	.param .u32 dequantize_mul_mat_vec_q5_1_cuda_param_4
)
{
	.reg .pred 	%p<14>;
	.reg .b16 	%rs<50>;
	.reg .b32 	%r<183>;
	.reg .b32 	%f<98>;
	.reg .b64 	%rd<46>;

	ld.param.u64 	%rd5, [dequantize_mul_mat_vec_q5_1_cuda_param_0];
	ld.param.u64 	%rd6, [dequantize_mul_mat_vec_q5_1_cuda_param_1];
	ld.param.u32 	%r23, [dequantize_mul_mat_vec_q5_1_cuda_param_3];
	ld.param.u32 	%r24, [dequantize_mul_mat_vec_q5_1_cuda_param_4];
	cvta.to.global.u64 	%rd1, %rd6;
	cvta.to.global.u64 	%rd2, %rd5;
	mov.u32 	%r25, %ctaid.x;
	mov.u32 	%r26, %ntid.y;
	mov.u32 	%r27, %tid.y;
	mad.lo.s32 	%r1, %r25, %r26, %r27;
	setp.ge.s32 	%p1, %r1, %r24;
	@%p1 bra 	$L__BB16_13;
	mov.u32 	%r2, %tid.x;
	setp.lt.s32 	%p2, %r23, 1;
	mov.f32 	%f97, 0f00000000;
	@%p2 bra 	$L__BB16_11;
	shl.b32 	%r3, %r2, 1;
	mul.lo.s32 	%r4, %r23, %r1;
	and.b32  	%r29, %r2, 15;
	add.s32 	%r5, %r29, 12;
	cvt.u64.u32 	%rd3, %r29;
	add.s32 	%r6, %r23, -1;
	shr.u32 	%r30, %r6, 6;
	add.s32 	%r7, %r30, 1;
	setp.lt.u32 	%p3, %r23, 193;
	mov.f32 	%f97, 0f00000000;
	mov.b32 	%r178, 0;
	@%p3 bra 	$L__BB16_6;
	cvt.u32.u64 	%r32, %rd3;
	and.b32  	%r33, %r7, 134217724;
	neg.s32 	%r181, %r33;
	add.s32 	%r180, %r4, %r3;
	sub.s32 	%r179, %r3, %r32;
	mov.f32 	%f97, 0f00000000;
	mov.b32 	%r182, 128;
	add.s64 	%rd11, %rd2, %rd3;
$L__BB16_4:
	.pragma "nounroll";
	mul.wide.s32 	%rd7, %r179, 4;
	add.s64 	%rd8, %rd1, %rd7;
	shr.s32 	%r43, %r180, 31;
	shr.u32 	%r44, %r43, 27;
	add.s32 	%r45, %r180, %r44;
	shr.s32 	%r46, %r45, 5;
	mul.wide.s32 	%rd9, %r46, 24;
	add.s64 	%rd10, %rd2, %rd9;
	ld.global.u32 	%r34, [%rd10];
	// begin inline asm
	{.reg .f16 low,high;
 mov.b32 {low,high}, %r34;
 mov.b16 %rs1, low;}
	// end inline asm
	// begin inline asm
	{  cvt.f32.f16 %f15, %rs1;}

	// end inline asm
	// begin inline asm
	{.reg .f16 low,high;
 mov.b32 {low,high}, %r34;
 mov.b16 %rs3, high;}
	// end inline asm
	// begin inline asm
	{  cvt.f32.f16 %f16, %rs3;}

	// end inline asm
	ld.global.u32 	%r47, [%rd10+4];
	shr.u32 	%r48, %r47, %r32;
	shl.b32 	%r49, %r48, 4;
	and.b32  	%r50, %r49, 16;
	shr.u32 	%r51, %r47, %r5;
	and.b32  	%r52, %r51, 16;
	add.s64 	%rd12, %rd11, %rd9;
	ld.global.u8 	%rs17, [%rd12+8];
	and.b16  	%rs18, %rs17, 15;
	cvt.u32.u16 	%r53, %rs18;
	or.b32  	%r54, %r50, %r53;
	cvt.rn.f32.u32 	%f23, %r54;
	shr.u16 	%rs19, %rs17, 4;
	cvt.u32.u16 	%r55, %rs19;
	or.b32  	%r56, %r52, %r55;
	cvt.rn.f32.u32 	%f24, %r56;
	fma.rn.f32 	%f25, %f15, %f23, %f16;
	fma.rn.f32 	%f26, %f15, %f24, %f16;
	ld.global.f32 	%f27, [%rd8];
	fma.rn.f32 	%f28, %f27, %f25, %f97;
	ld.global.f32 	%f29, [%rd8+64];
	fma.rn.f32 	%f30, %f29, %f26, %f28;
	add.s32 	%r57, %r180, 64;
	shr.s32 	%r58, %r57, 31;
	shr.u32 	%r59, %r58, 27;
	add.s32 	%r60, %r57, %r59;
	shr.s32 	%r61, %r60, 5;
	mul.wide.s32 	%rd13, %r61, 24;
	add.s64 	%rd14, %rd2, %rd13;
	ld.global.u32 	%r36, [%rd14];
	// begin inline asm
	{.reg .f16 low,high;
 mov.b32 {low,high}, %r36;
 mov.b16 %rs5, low;}
	// end inline asm
	// begin inline asm
	{  cvt.f32.f16 %f17, %rs5;}

	// end inline asm
	// begin inline asm
	{.reg .f16 low,high;
 mov.b32 {low,high}, %r36;
 mov.b16 %rs7, high;}
	// end inline asm
	// begin inline asm
	{  cvt.f32.f16 %f18, %rs7;}

	// end inline asm
	ld.global.u32 	%r62, [%rd14+4];
	shr.u32 	%r63, %r62, %r32;
	shl.b32 	%r64, %r63, 4;
	and.b32  	%r65, %r64, 16;
	shr.u32 	%r66, %r62, %r5;
	and.b32  	%r67, %r66, 16;
	add.s64 	%rd15, %rd11, %rd13;
	ld.global.u8 	%rs20, [%rd15+8];
	and.b16  	%rs21, %rs20, 15;
	cvt.u32.u16 	%r68, %rs21;
	or.b32  	%r69, %r65, %r68;
	cvt.rn.f32.u32 	%f31, %r69;
	shr.u16 	%rs22, %rs20, 4;
	cvt.u32.u16 	%r70, %rs22;
	or.b32  	%r71, %r67, %r70;
	cvt.rn.f32.u32 	%f32, %r71;
	fma.rn.f32 	%f33, %f17, %f31, %f18;
	fma.rn.f32 	%f34, %f17, %f32, %f18;
	ld.global.f32 	%f35, [%rd8+256];
	fma.rn.f32 	%f36, %f35, %f33, %f30;
	ld.global.f32 	%f37, [%rd8+320];
	fma.rn.f32 	%f38, %f37, %f34, %f36;
	add.s32 	%r72, %r180, 128;
	shr.s32 	%r73, %r72, 31;
	shr.u32 	%r74, %r73, 27;
	add.s32 	%r75, %r72, %r74;
	shr.s32 	%r76, %r75, 5;
	mul.wide.s32 	%rd16, %r76, 24;
	add.s64 	%rd17, %rd2, %rd16;
	ld.global.u32 	%r38, [%rd17];
	// begin inline asm
	{.reg .f16 low,high;
 mov.b32 {low,high}, %r38;
 mov.b16 %rs9, low;}
	// end inline asm
	// begin inline asm
	{  cvt.f32.f16 %f19, %rs9;}

	// end inline asm
	// begin inline asm
	{.reg .f16 low,high;
 mov.b32 {low,high}, %r38;
 mov.b16 %rs11, high;}
	// end inline asm
	// begin inline asm
	{  cvt.f32.f16 %f20, %rs11;}

	// end inline asm
	ld.global.u32 	%r77, [%rd17+4];
	shr.u32 	%r78, %r77, %r32;
	shl.b32 	%r79, %r78, 4;
	and.b32  	%r80, %r79, 16;
	shr.u32 	%r81, %r77, %r5;
	and.b32  	%r82, %r81, 16;
	add.s64 	%rd18, %rd11, %rd16;
	ld.global.u8 	%rs23, [%rd18+8];
	and.b16  	%rs24, %rs23, 15;
	cvt.u32.u16 	%r83, %rs24;
	or.b32  	%r84, %r80, %r83;
	cvt.rn.f32.u32 	%f39, %r84;
	shr.u16 	%rs25, %rs23, 4;
	cvt.u32.u16 	%r85, %rs25;
	or.b32  	%r86, %r82, %r85;
	cvt.rn.f32.u32 	%f40, %r86;
	fma.rn.f32 	%f41, %f19, %f39, %f20;
	fma.rn.f32 	%f42, %f19, %f40, %f20;
	ld.global.f32 	%f43, [%rd8+512];
	fma.rn.f32 	%f44, %f43, %f41, %f38;
	ld.global.f32 	%f45, [%rd8+576];
	fma.rn.f32 	%f46, %f45, %f42, %f44;
	add.s32 	%r87, %r180, 192;
	shr.s32 	%r88, %r87, 31;
	shr.u32 	%r89, %r88, 27;
	add.s32 	%r90, %r87, %r89;
	shr.s32 	%r91, %r90, 5;
	mul.wide.s32 	%rd19, %r91, 24;
	add.s64 	%rd20, %rd2, %rd19;
	ld.global.u32 	%r40, [%rd20];
	// begin inline asm
	{.reg .f16 low,high;
 mov.b32 {low,high}, %r40;
 mov.b16 %rs13, low;}
	// end inline asm
	// begin inline asm
	{  cvt.f32.f16 %f21, %rs13;}

	// end inline asm
	// begin inline asm
	{.reg .f16 low,high;
 mov.b32 {low,high}, %r40;
 mov.b16 %rs15, high;}
	// end inline asm
	// begin inline asm
	{  cvt.f32.f16 %f22, %rs15;}

	// end inline asm
	ld.global.u32 	%r92, [%rd20+4];
	shr.u32 	%r93, %r92, %r32;
	shl.b32 	%r94, %r93, 4;
	and.b32  	%r95, %r94, 16;
	shr.u32 	%r96, %r92, %r5;
	and.b32  	%r97, %r96, 16;
	add.s64 	%rd21, %rd11, %rd19;
	ld.global.u8 	%rs26, [%rd21+8];
	and.b16  	%rs27, %rs26, 15;
	cvt.u32.u16 	%r98, %rs27;
	or.b32  	%r99, %r95, %r98;
	cvt.rn.f32.u32 	%f47, %r99;
	shr.u16 	%rs28, %rs26, 4;
	cvt.u32.u16 	%r100, %rs28;
	or.b32  	%r101, %r97, %r100;
	cvt.rn.f32.u32 	%f48, %r101;
	fma.rn.f32 	%f49, %f21, %f47, %f22;
	fma.rn.f32 	%f50, %f21, %f48, %f22;
	ld.global.f32 	%f51, [%rd8+768];
	fma.rn.f32 	%f52, %f51, %f49, %f46;
	ld.global.f32 	%f53, [%rd8+832];
	fma.rn.f32 	%f97, %f53, %f50, %f52;
	add.s32 	%r182, %r182, 256;
	add.s32 	%r181, %r181, 4;
	add.s32 	%r180, %r180, 256;
	add.s32 	%r179, %r179, 256;
	setp.eq.s32 	%p4, %r181, 0;
	@%p4 bra 	$L__BB16_5;
	bra.uni 	$L__BB16_4;
$L__BB16_5:
	add.s32 	%r178, %r182, -128;
$L__BB16_6:
	and.b32  	%r102, %r7, 3;
	setp.eq.s32 	%p5, %r102, 0;
	@%p5 bra 	$L__BB16_11;
	setp.eq.s32 	%p6, %r102, 1;
	@%p6 bra 	$L__BB16_9;
	cvt.u32.u64 	%r109, %rd3;
	add.s32 	%r110, %r178, %r3;
	add.s32 	%r111, %r110, %r4;
	shr.s32 	%r112, %r111, 31;
	shr.u32 	%r113, %r112, 27;
	add.s32 	%r114, %r111, %r113;
	shr.s32 	%r115, %r114, 5;
	and.b32  	%r116, %r3, 30;
	sub.s32 	%r117, %r110, %r116;
	mul.wide.s32 	%rd22, %r115, 24;
	add.s64 	%rd23, %rd2, %rd22;
	ld.global.u32 	%r105, [%rd23];
	// begin inline asm
	{.reg .f16 low,high;
 mov.b32 {low,high}, %r105;
 mov.b16 %rs29, low;}
	// end inline asm
	// begin inline asm
	{  cvt.f32.f16 %f55, %rs29;}

	// end inline asm
	// begin inline asm
	{.reg .f16 low,high;
 mov.b32 {low,high}, %r105;
 mov.b16 %rs31, high;}
	// end inline asm
	// begin inline asm
	{  cvt.f32.f16 %f56, %rs31;}

	// end inline asm
	ld.global.u32 	%r118, [%rd23+4];
	shr.u32 	%r119, %r118, %r109;
	shl.b32 	%r120, %r119, 4;
	and.b32  	%r121, %r120, 16;
	shr.u32 	%r122, %r118, %r5;
	and.b32  	%r123, %r122, 16;
	add.s64 	%rd24, %rd2, %rd3;
	add.s64 	%rd25, %rd24, %rd22;
	ld.global.u8 	%rs37, [%rd25+8];
	and.b16  	%rs38, %rs37, 15;
	cvt.u32.u16 	%r124, %rs38;
	or.b32  	%r125, %r121, %r124;
	cvt.rn.f32.u32 	%f59, %r125;
	shr.u16 	%rs39, %rs37, 4;
	cvt.u32.u16 	%r126, %rs39;
	or.b32  	%r127, %r123, %r126;
	cvt.rn.f32.u32 	%f60, %r127;
	fma.rn.f32 	%f61, %f55, %f59, %f56;
	fma.rn.f32 	%f62, %f55, %f60, %f56;
	add.s32 	%r128, %r117, %r109;
	mul.wide.s32 	%rd26, %r128, 4;
	add.s64 	%rd27, %rd1, %rd26;
	ld.global.f32 	%f63, [%rd27];
	fma.rn.f32 	%f64, %f63, %f61, %f97;
	ld.global.f32 	%f65, [%rd27+64];
	fma.rn.f32 	%f66, %f65, %f62, %f64;
	add.s32 	%r129, %r111, 64;
	shr.s32 	%r130, %r129, 31;
	shr.u32 	%r131, %r130, 27;
	add.s32 	%r132, %r129, %r131;
	shr.s32 	%r133, %r132, 5;
	mul.wide.s32 	%rd28, %r133, 24;
	add.s64 	%rd29, %rd2, %rd28;
	ld.global.u32 	%r107, [%rd29];
	// begin inline asm
	{.reg .f16 low,high;
 mov.b32 {low,high}, %r107;
 mov.b16 %rs33, low;}
	// end inline asm
	// begin inline asm
	{  cvt.f32.f16 %f57, %rs33;}

	// end inline asm
	// begin inline asm
	{.reg .f16 low,high;
 mov.b32 {low,high}, %r107;
 mov.b16 %rs35, high;}
	// end inline asm
	// begin inline asm
	{  cvt.f32.f16 %f58, %rs35;}

	// end inline asm
	ld.global.u32 	%r134, [%rd29+4];
	shr.u32 	%r135, %r134, %r109;
	shl.b32 	%r136, %r135, 4;
	and.b32  	%r137, %r136, 16;
	shr.u32 	%r138, %r134, %r5;
	and.b32  	%r139, %r138, 16;
	add.s64 	%rd30, %rd24, %rd28;
	ld.global.u8 	%rs40, [%rd30+8];
	and.b16  	%rs41, %rs40, 15;
	cvt.u32.u16 	%r140, %rs41;
	or.b32  	%r141, %r137, %r140;
	cvt.rn.f32.u32 	%f67, %r141;
	shr.u16 	%rs42, %rs40, 4;
	cvt.u32.u16 	%r142, %rs42;
	or.b32  	%r143, %r139, %r142;
	cvt.rn.f32.u32 	%f68, %r143;
	fma.rn.f32 	%f69, %f57, %f67, %f58;
	fma.rn.f32 	%f70, %f57, %f68, %f58;
	cvt.u64.u32 	%rd31, %r116;
	cvt.s64.s32 	%rd32, %r110;
	sub.s64 	%rd33, %rd32, %rd31;
	add.s64 	%rd34, %rd33, %rd3;
	shl.b64 	%rd35, %rd34, 2;
	add.s64 	%rd36, %rd1, %rd35;
	ld.global.f32 	%f71, [%rd36+256];
	fma.rn.f32 	%f72, %f71, %f69, %f66;
	ld.global.f32 	%f73, [%rd36+320];
	fma.rn.f32 	%f97, %f73, %f70, %f72;
	add.s32 	%r178, %r178, 128;
$L__BB16_9:
	and.b32  	%r144, %r6, 64;
	setp.ne.s32 	%p7, %r144, 0;
	@%p7 bra 	$L__BB16_11;
	cvt.u32.u64 	%r147, %rd3;
	add.s32 	%r148, %r178, %r3;
	add.s32 	%r149, %r148, %r4;
	shr.s32 	%r150, %r149, 31;
	shr.u32 	%r151, %r150, 27;
	add.s32 	%r152, %r149, %r151;
	shr.s32 	%r153, %r152, 5;
	and.b32  	%r154, %r3, 30;
	sub.s32 	%r155, %r148, %r154;
	mul.wide.s32 	%rd37, %r153, 24;
	add.s64 	%rd38, %rd2, %rd37;
	ld.global.u32 	%r145, [%rd38];
	// begin inline asm
	{.reg .f16 low,high;
 mov.b32 {low,high}, %r145;
 mov.b16 %rs43, low;}
	// end inline asm
	// begin inline asm
	{  cvt.f32.f16 %f74, %rs43;}

	// end inline asm
	// begin inline asm
	{.reg .f16 low,high;
 mov.b32 {low,high}, %r145;
 mov.b16 %rs45, high;}
	// end inline asm
	// begin inline asm
	{  cvt.f32.f16 %f75, %rs45;}

	// end inline asm
	ld.global.u32 	%r156, [%rd38+4];
	shr.u32 	%r157, %r156, %r147;
	shl.b32 	%r158, %r157, 4;
	and.b32  	%r159, %r158, 16;
	shr.u32 	%r160, %r156, %r5;
	and.b32  	%r161, %r160, 16;
	add.s64 	%rd39, %rd38, %rd3;
	ld.global.u8 	%rs47, [%rd39+8];
	and.b16  	%rs48, %rs47, 15;
	cvt.u32.u16 	%r162, %rs48;
	or.b32  	%r163, %r159, %r162;
	cvt.rn.f32.u32 	%f76, %r163;
	shr.u16 	%rs49, %rs47, 4;
	cvt.u32.u16 	%r164, %rs49;
	or.b32  	%r165, %r161, %r164;
	cvt.rn.f32.u32 	%f77, %r165;
	fma.rn.f32 	%f78, %f74, %f76, %f75;
	fma.rn.f32 	%f79, %f74, %f77, %f75;
	add.s32 	%r166, %r155, %r147;
	mul.wide.s32 	%rd40, %r166, 4;
	add.s64 	%rd41, %rd1, %rd40;
	ld.global.f32 	%f80, [%rd41];
	fma.rn.f32 	%f81, %f80, %f78, %f97;
	ld.global.f32 	%f82, [%rd41+64];
	fma.rn.f32 	%f97, %f82, %f79, %f81;
$L__BB16_11:
	mov.b32 	%r167, %f97;
	shfl.sync.bfly.b32	%r168|%p8, %r167, 16, 31, -1;
	mov.b32 	%f83, %r168;
	add.f32 	%f84, %f97, %f83;
	mov.b32 	%r169, %f84;
	shfl.sync.bfly.b32	%r170|%p9, %r169, 8, 31, -1;
	mov.b32 	%f85, %r170;
	add.f32 	%f86, %f84, %f85;
	mov.b32 	%r171, %f86;
	shfl.sync.bfly.b32	%r172|%p10, %r171, 4, 31, -1;
	mov.b32 	%f87, %r172;
	add.f32 	%f88, %f86, %f87;
	mov.b32 	%r173, %f88;
	shfl.sync.bfly.b32	%r174|%p11, %r173, 2, 31, -1;
	mov.b32 	%f89, %r174;
	add.f32 	%f90, %f88, %f89;
	mov.b32 	%r175, %f90;
	shfl.sync.bfly.b32	%r176|%p12, %r175, 1, 31, -1;
	mov.b32 	%f91, %r176;
	add.f32 	%f10, %f90, %f91;
	setp.ne.s32 	%p13, %r2, 0;
	@%p13 bra 	$L__BB16_13;
	ld.param.u64 	%rd45, [dequantize_mul_mat_vec_q5_1_cuda_param_2];
	cvta.to.global.u64 	%rd42, %rd45;
	mul.wide.s32 	%rd43, %r1, 4;
	add.s64 	%rd44, %rd42, %rd43;
	st.global.f32 	[%rd44], %f10;
$L__BB16_13:
	ret;

}
	// .globl	dequantize_mul_mat_vec_q8_0_cuda
.visible .entry dequantize_mul_mat_vec_q8_0_cuda(
	.param .u64 .ptr .align 1 dequantize_mul_mat_vec_q8_0_cuda_param_0,
	.param .u64 .ptr .align 1 dequantize_mul_mat_vec_q8_0_cuda_param_1,
	.param .u64 .ptr .align 1 dequantize_mul_mat_vec_q8_0_cuda_param_2,
	.param .u32 dequantize_mul_mat_vec_q8_0_cuda_param_3,
	.param .u32 dequantize_mul_mat_vec_q8_0_cuda_param_4
)
{
	.reg .pred 	%p<14>;
	.reg .b16 	%rs<22>;
	.reg .b32 	%r<82>;
	.reg .b32 	%f<91>;
	.reg .b64 	%rd<48>;

	ld.param.u64 	%rd8, [dequantize_mul_mat_vec_q8_0_cuda_param_0];
	ld.param.u64 	%rd9, [dequantize_mul_mat_vec_q8_0_cuda_param_1];
	ld.param.u64 	%rd7, [dequantize_mul_mat_vec_q8_0_cuda_param_2];
	ld.param.u32 	%r19, [dequantize_mul_mat_vec_q8_0_cuda_param_3];
	ld.param.u32 	%r20, [dequantize_mul_mat_vec_q8_0_cuda_param_4];
	cvta.to.global.u64 	%rd1, %rd9;
	cvta.to.global.u64 	%rd2, %rd8;
	mov.u32 	%r21, %ctaid.x;
	mov.u32 	%r22, %ntid.y;
	mov.u32 	%r23, %tid.y;
	mad.lo.s32 	%r1, %r21, %r22, %r23;
	setp.ge.s32 	%p1, %r1, %r20;
	@%p1 bra 	$L__BB17_13;
	mov.u32 	%r2, %tid.x;
	setp.lt.s32 	%p2, %r19, 1;
	mov.f32 	%f90, 0f00000000;
	@%p2 bra 	$L__BB17_11;
	shl.b32 	%r3, %r2, 1;
	mul.lo.s32 	%r4, %r19, %r1;
	and.b32  	%r25, %r3, 30;
	cvt.u64.u32 	%rd3, %r25;
	add.s32 	%r5, %r19, -1;
	shr.u32 	%r26, %r5, 6;
	add.s32 	%r6, %r26, 1;
	setp.lt.u32 	%p3, %r19, 193;
	mov.f32 	%f90, 0f00000000;
	mov.b32 	%r78, 0;
	@%p3 bra 	$L__BB17_6;
	and.b32  	%r28, %r6, 134217724;
	neg.s32 	%r80, %r28;
	add.s32 	%r79, %r4, %r3;
	mul.wide.u32 	%rd10, %r2, 8;
	add.s64 	%rd11, %rd10, %rd1;
	add.s64 	%rd47, %rd11, 512;
	mov.f32 	%f90, 0f00000000;
	mov.b32 	%r81, 128;
	add.s64 	%rd14, %rd3, 2;
$L__BB17_4:
	.pragma "nounroll";
	shr.s32 	%r29, %r79, 31;
	shr.u32 	%r30, %r29, 27;
	add.s32 	%r31, %r79, %r30;
	shr.s32 	%r32, %r31, 5;
	mul.wide.s32 	%rd12, %r32, 34;
	add.s64 	%rd13, %rd2, %rd12;
	ld.global.u16 	%rs1, [%rd13];
	// begin inline asm
	{  cvt.f32.f16 %f15, %rs1;}

	// end inline asm
	add.s64 	%rd15, %rd13, %rd14;
	ld.global.s8 	%rs5, [%rd15];
	cvt.rn.f32.s16 	%f19, %rs5;
	ld.global.s8 	%rs6, [%rd15+1];
	cvt.rn.f32.s16 	%f20, %rs6;
	mul.f32 	%f21, %f15, %f19;
	mul.f32 	%f22, %f15, %f20;
	ld.global.f32 	%f23, [%rd47+-512];
	fma.rn.f32 	%f24, %f21, %f23, %f90;
	ld.global.f32 	%f25, [%rd47+-508];
	fma.rn.f32 	%f26, %f22, %f25, %f24;
	add.s32 	%r33, %r79, 64;
	shr.s32 	%r34, %r33, 31;
	shr.u32 	%r35, %r34, 27;
	add.s32 	%r36, %r33, %r35;
	shr.s32 	%r37, %r36, 5;
	mul.wide.s32 	%rd16, %r37, 34;
	add.s64 	%rd17, %rd2, %rd16;
	ld.global.u16 	%rs2, [%rd17];
	// begin inline asm
	{  cvt.f32.f16 %f16, %rs2;}

	// end inline asm
	add.s64 	%rd18, %rd17, %rd14;
	ld.global.s8 	%rs7, [%rd18];
	cvt.rn.f32.s16 	%f27, %rs7;
	ld.global.s8 	%rs8, [%rd18+1];
	cvt.rn.f32.s16 	%f28, %rs8;
	mul.f32 	%f29, %f16, %f27;
	mul.f32 	%f30, %f16, %f28;
	ld.global.f32 	%f31, [%rd47+-256];
	fma.rn.f32 	%f32, %f29, %f31, %f26;
	ld.global.f32 	%f33, [%rd47+-252];
	fma.rn.f32 	%f34, %f30, %f33, %f32;
	add.s32 	%r38, %r79, 128;
	shr.s32 	%r39, %r38, 31;
	shr.u32 	%r40, %r39, 27;
	add.s32 	%r41, %r38, %r40;
	shr.s32 	%r42, %r41, 5;
	mul.wide.s32 	%rd19, %r42, 34;
	add.s64 	%rd20, %rd2, %rd19;
	ld.global.u16 	%rs3, [%rd20];
	// begin inline asm
	{  cvt.f32.f16 %f17, %rs3;}

	// end inline asm
	add.s64 	%rd21, %rd20, %rd14;
	ld.global.s8 	%rs9, [%rd21];
	cvt.rn.f32.s16 	%f35, %rs9;
	ld.global.s8 	%rs10, [%rd21+1];
	cvt.rn.f32.s16 	%f36, %rs10;
	mul.f32 	%f37, %f17, %f35;
	mul.f32 	%f38, %f17, %f36;
	ld.global.f32 	%f39, [%rd47];
	fma.rn.f32 	%f40, %f37, %f39, %f34;
	ld.global.f32 	%f41, [%rd47+4];
	fma.rn.f32 	%f42, %f38, %f41, %f40;
	add.s32 	%r43, %r79, 192;
	shr.s32 	%r44, %r43, 31;
	shr.u32 	%r45, %r44, 27;
	add.s32 	%r46, %r43, %r45;
	shr.s32 	%r47, %r46, 5;
	mul.wide.s32 	%rd22, %r47, 34;
	add.s64 	%rd23, %rd2, %rd22;
	ld.global.u16 	%rs4, [%rd23];
	// begin inline asm
	{  cvt.f32.f16 %f18, %rs4;}

	// end inline asm
	add.s64 	%rd24, %rd23, %rd14;
	ld.global.s8 	%rs11, [%rd24];
	cvt.rn.f32.s16 	%f43, %rs11;
	ld.global.s8 	%rs12, [%rd24+1];
	cvt.rn.f32.s16 	%f44, %rs12;
	mul.f32 	%f45, %f18, %f43;
	mul.f32 	%f46, %f18, %f44;
	ld.global.f32 	%f47, [%rd47+256];
	fma.rn.f32 	%f48, %f45, %f47, %f42;
	ld.global.f32 	%f49, [%rd47+260];
	fma.rn.f32 	%f90, %f46, %f49, %f48;
	add.s32 	%r81, %r81, 256;
	add.s32 	%r80, %r80, 4;
	add.s32 	%r79, %r79, 256;
	add.s64 	%rd47, %rd47, 1024;
	setp.eq.s32 	%p4, %r80, 0;
	@%p4 bra 	$L__BB17_5;
	bra.uni 	$L__BB17_4;
$L__BB17_5:
	add.s32 	%r78, %r81, -128;
$L__BB17_6:
	and.b32  	%r48, %r6, 3;
	setp.eq.s32 	%p5, %r48, 0;
	@%p5 bra 	$L__BB17_11;
	setp.eq.s32 	%p6, %r48, 1;
	@%p6 bra 	$L__BB17_9;
	add.s32 	%r49, %r78, %r3;
	add.s32 	%r50, %r49, %r4;
	shr.s32 	%r51, %r50, 31;
	shr.u32 	%r52, %r51, 27;
	add.s32 	%r53, %r50, %r52;
	shr.s32 	%r54, %r53, 5;
	mul.wide.s32 	%rd25, %r54, 34;
	add.s64 	%rd26, %rd2, %rd25;
	ld.global.u16 	%rs13, [%rd26];
	// begin inline asm
	{  cvt.f32.f16 %f51, %rs13;}

	// end inline asm
	add.s64 	%rd27, %rd3, 2;
	add.s64 	%rd28, %rd26, %rd27;
	ld.global.s8 	%rs15, [%rd28];
	cvt.rn.f32.s16 	%f53, %rs15;
	ld.global.s8 	%rs16, [%rd28+1];
	cvt.rn.f32.s16 	%f54, %rs16;
	mul.f32 	%f55, %f51, %f53;
	mul.f32 	%f56, %f51, %f54;
	mul.wide.u32 	%rd29, %r49, 4;
	add.s64 	%rd30, %rd1, %rd29;
	ld.global.f32 	%f57, [%rd30];
	fma.rn.f32 	%f58, %f55, %f57, %f90;
	ld.global.f32 	%f59, [%rd30+4];
	fma.rn.f32 	%f60, %f56, %f59, %f58;
	add.s32 	%r55, %r50, 64;
	shr.s32 	%r56, %r55, 31;
	shr.u32 	%r57, %r56, 27;
	add.s32 	%r58, %r55, %r57;
	shr.s32 	%r59, %r58, 5;
	mul.wide.s32 	%rd31, %r59, 34;
	add.s64 	%rd32, %rd2, %rd31;
	ld.global.u16 	%rs14, [%rd32];
	// begin inline asm
	{  cvt.f32.f16 %f52, %rs14;}

	// end inline asm
	add.s64 	%rd33, %rd32, %rd27;
	ld.global.s8 	%rs17, [%rd33];
	cvt.rn.f32.s16 	%f61, %rs17;
	ld.global.s8 	%rs18, [%rd33+1];
	cvt.rn.f32.s16 	%f62, %rs18;
	mul.f32 	%f63, %f52, %f61;
	mul.f32 	%f64, %f52, %f62;
	cvt.u64.u32 	%rd34, %r3;
	cvt.u64.u32 	%rd35, %r78;
	add.s64 	%rd36, %rd35, %rd34;
	shl.b64 	%rd37, %rd36, 2;
	add.s64 	%rd38, %rd1, %rd37;
	ld.global.f32 	%f65, [%rd38+256];
	fma.rn.f32 	%f66, %f63, %f65, %f60;
	ld.global.f32 	%f67, [%rd38+260];
	fma.rn.f32 	%f90, %f64, %f67, %f66;
	add.s32 	%r78, %r78, 128;
$L__BB17_9:
	and.b32  	%r60, %r5, 64;
	setp.ne.s32 	%p7, %r60, 0;
	@%p7 bra 	$L__BB17_11;
	add.s32 	%r61, %r78, %r3;
	add.s32 	%r62, %r61, %r4;
	shr.s32 	%r63, %r62, 31;
	shr.u32 	%r64, %r63, 27;
	add.s32 	%r65, %r62, %r64;
	shr.s32 	%r66, %r65, 5;
	mul.wide.s32 	%rd39, %r66, 34;
	add.s64 	%rd40, %rd2, %rd39;
	ld.global.u16 	%rs19, [%rd40];
	// begin inline asm
	{  cvt.f32.f16 %f68, %rs19;}

	// end inline asm
	add.s64 	%rd41, %rd3, %rd40;
	ld.global.s8 	%rs20, [%rd41+2];
	cvt.rn.f32.s16 	%f69, %rs20;
	ld.global.s8 	%rs21, [%rd41+3];
	cvt.rn.f32.s16 	%f70, %rs21;
	mul.f32 	%f71, %f68, %f69;
	mul.f32 	%f72, %f68, %f70;
	mul.wide.u32 	%rd42, %r61, 4;
	add.s64 	%rd43, %rd1, %rd42;
	ld.global.f32 	%f73, [%rd43];
	fma.rn.f32 	%f74, %f71, %f73, %f90;
	ld.global.f32 	%f75, [%rd43+4];
	fma.rn.f32 	%f90, %f72, %f75, %f74;
$L__BB17_11:
	mov.b32 	%r67, %f90;
	shfl.sync.bfly.b32	%r68|%p8, %r67, 16, 31, -1;
	mov.b32 	%f76, %r68;
	add.f32 	%f77, %f90, %f76;
	mov.b32 	%r69, %f77;
	shfl.sync.bfly.b32	%r70|%p9, %r69, 8, 31, -1;
	mov.b32 	%f78, %r70;
	add.f32 	%f79, %f77, %f78;
	mov.b32 	%r71, %f79;
	shfl.sync.bfly.b32	%r72|%p10, %r71, 4, 31, -1;
	mov.b32 	%f80, %r72;
	add.f32 	%f81, %f79, %f80;
	mov.b32 	%r73, %f81;
	shfl.sync.bfly.b32	%r74|%p11, %r73, 2, 31, -1;
	mov.b32 	%f82, %r74;
	add.f32 	%f83, %f81, %f82;
	mov.b32 	%r75, %f83;
	shfl.sync.bfly.b32	%r76|%p12, %r75, 1, 31, -1;
	mov.b32 	%f84, %r76;
	add.f32 	%f10, %f83, %f84;
	setp.ne.s32 	%p13, %r2, 0;
	@%p13 bra 	$L__BB17_13;
	cvta.to.global.u64 	%rd44, %rd7;
	mul.wide.s32 	%rd45, %r1, 4;
	add.s64 	%rd46, %rd44, %rd45;
	st.global.f32 	[%rd46], %f10;
$L__BB17_13:
	ret;

}
	// .globl	dequantize_mul_mat_vec_q2_k
.visible .entry dequantize_mul_mat_vec_q2_k(
	.param .u64 .ptr .align 1 dequantize_mul_mat_vec_q2_k_param_0,
	.param .u64 .ptr .align 1 dequantize_mul_mat_vec_q2_k_param_1,
	.param .u64 .ptr .align 1 dequantize_mul_mat_vec_q2_k_param_2,
	.param .u32 dequantize_mul_mat_vec_q2_k_param_3,
	.param .u32 dequantize_mul_mat_vec_q2_k_param_4
)
{
	.reg .pred 	%p<10>;
	.reg .b16 	%rs<65>;
	.reg .b32 	%r<55>;
	.reg .b32 	%f<123>;
	.reg .b64 	%rd<27>;

	ld.param.u64 	%rd7, [dequantize_mul_mat_vec_q2_k_param_0];
	ld.param.u64 	%rd8, [dequantize_mul_mat_vec_q2_k_param_1];
	ld.param.u32 	%r7, [dequantize_mul_mat_vec_q2_k_param_3];
	ld.param.u32 	%r8, [dequantize_mul_mat_vec_q2_k_param_4];
	mov.u32 	%r9, %ctaid.x;
	mov.u32 	%r10, %ntid.y;
	mov.u32 	%r11, %tid.y;
	mad.lo.s32 	%r1, %r9, %r10, %r11;
	setp.gt.s32 	%p1, %r1, %r8;
	@%p1 bra 	$L__BB18_6;
	shr.s32 	%r12, %r7, 31;
	shr.u32 	%r13, %r12, 24;
	add.s32 	%r14, %r7, %r13;
	shr.s32 	%r2, %r14, 8;
	mov.u32 	%r3, %tid.x;
	and.b32  	%r54, %r3, 1;
	setp.ge.s32 	%p2, %r54, %r2;
	mov.f32 	%f122, 0f00000000;
	@%p2 bra 	$L__BB18_4;
	and.b32  	%r15, %r3, 14;
	mul.lo.s32 	%r16, %r2, %r1;
	shl.b32 	%r17, %r54, 8;
	shl.b32 	%r18, %r3, 3;
	and.b32  	%r19, %r18, 8064;
	add.s32 	%r20, %r17, %r19;
	or.b32  	%r21, %r20, %r15;
	mul.wide.u32 	%rd10, %r21, 4;
	cvta.to.global.u64 	%rd11, %rd8;
	add.s64 	%rd12, %rd10, %rd11;
	add.s64 	%rd26, %rd12, 256;
	mul.wide.s32 	%rd13, %r16, 84;
	mul.wide.u32 	%rd14, %r54, 84;
	add.s64 	%rd15, %rd13, %rd14;
	cvta.to.global.u64 	%rd16, %rd7;
	add.s64 	%rd25, %rd16, %rd15;
	mov.f32 	%f122, 0f00000000;
$L__BB18_3:
	shr.u32 	%r26, %r3, 4;
	shl.b32 	%r27, %r26, 5;
	and.b32  	%r28, %r3, 14;
	or.b32  	%r29, %r27, %r28;
	cvt.u64.u32 	%rd17, %r29;
	add.s64 	%rd18, %rd17, %rd25;
	ld.global.nc.u32 	%r23, [%rd25+80];
	// begin inline asm
	{.reg .f16 low,high;
 mov.b32 {low,high}, %r23;
 mov.b16 %rs1, low;}
	// end inline asm
	// begin inline asm
	{  cvt.f32.f16 %f7, %rs1;}

	// end inline asm
	// begin inline asm
	{.reg .f16 low,high;
 mov.b32 {low,high}, %r23;
 mov.b16 %rs3, high;}
	// end inline asm
	// begin inline asm
	{  cvt.f32.f16 %f8, %rs3;}

	// end inline asm
	shl.b32 	%r30, %r26, 3;
	cvt.u64.u32 	%rd19, %r30;
	add.s64 	%rd20, %rd19, %rd25;
	ld.global.nc.u32 	%r31, [%rd20+4];
	shr.u32 	%r32, %r31, 28;
	cvt.u16.u32 	%rs5, %r32;
	cvt.rn.f32.u16 	%f9, %rs5;
	shr.u32 	%r33, %r31, 4;
	cvt.u16.u32 	%rs6, %r33;
	shr.u16 	%rs7, %rs6, 8;
	and.b16  	%rs8, %rs7, 15;
	cvt.rn.f32.u16 	%f10, %rs8;
	ld.global.nc.u32 	%r34, [%rd20];
	shr.u32 	%r35, %r34, 28;
	cvt.u16.u32 	%rs9, %r35;
	cvt.rn.f32.u16 	%f11, %rs9;
	shr.u32 	%r36, %r34, 4;
	cvt.u16.u32 	%rs10, %r36;
	shr.u16 	%rs11, %rs10, 8;
	and.b16  	%rs12, %rs11, 15;
	cvt.rn.f32.u16 	%f12, %rs12;
	shr.u32 	%r37, %r31, 20;
	cvt.u16.u32 	%rs13, %r37;
	and.b16  	%rs14, %rs13, 15;
	cvt.rn.f32.u16 	%f13, %rs14;
	and.b16  	%rs15, %rs6, 15;
	cvt.rn.f32.u16 	%f14, %rs15;
	shr.u32 	%r38, %r34, 20;
	cvt.u16.u32 	%rs16, %r38;
	and.b16  	%rs17, %rs16, 15;
	cvt.rn.f32.u16 	%f15, %rs17;
	and.b16  	%rs18, %rs10, 15;
	cvt.rn.f32.u16 	%f16, %rs18;
	and.b32  	%r39, %r31, 251658240;
	shr.u32 	%r40, %r39, 24;
	cvt.u16.u32 	%rs19, %r40;
	cvt.rn.f32.u16 	%f17, %rs19;
	cvt.u16.u32 	%rs20, %r31;
	shr.u16 	%rs21, %rs20, 8;
	and.b16  	%rs22, %rs21, 15;
	cvt.rn.f32.u16 	%f18, %rs22;
	and.b32  	%r41, %r34, 251658240;
	shr.u32 	%r42, %r41, 24;
	cvt.u16.u32 	%rs23, %r42;
	cvt.rn.f32.u16 	%f19, %rs23;
	cvt.u16.u32 	%rs24, %r34;
	shr.u16 	%rs25, %rs24, 8;
	and.b16  	%rs26, %rs25, 15;
	cvt.rn.f32.u16 	%f20, %rs26;
	{ .reg .b16 tmp; mov.b32 {tmp, %rs27}, %r31; }
	and.b16  	%rs28, %rs27, 15;
	cvt.rn.f32.u16 	%f21, %rs28;
	and.b16  	%rs29, %rs20, 15;
	cvt.rn.f32.u16 	%f22, %rs29;
	{ .reg .b16 tmp; mov.b32 {tmp, %rs30}, %r34; }
	and.b16  	%rs31, %rs30, 15;
	cvt.rn.f32.u16 	%f23, %rs31;
	and.b16  	%rs32, %rs24, 15;
	cvt.rn.f32.u16 	%f24, %rs32;
	ld.global.nc.f32 	%f25, [%rd26+-256];
	mul.f32 	%f26, %f25, %f24;
	ld.global.nc.u8 	%rs33, [%rd18+16];
	cvt.u16.u8 	%rs34, %rs33;
	and.b16  	%rs35, %rs34, 3;
	cvt.rn.f32.u16 	%f27, %rs35;
	ld.global.nc.f32 	%f28, [%rd26+-128];
	mul.f32 	%f29, %f28, %f23;
	shr.u16 	%rs36, %rs34, 2;
	and.b16  	%rs37, %rs36, 3;
	cvt.rn.f32.u16 	%f30, %rs37;
	mul.f32 	%f31, %f29, %f30;
	fma.rn.f32 	%f32, %f26, %f27, %f31;
	ld.global.nc.f32 	%f33, [%rd26];
	mul.f32 	%f34, %f33, %f22;
	shr.u16 	%rs38, %rs34, 4;
	and.b16  	%rs39, %rs38, 3;
	cvt.rn.f32.u16 	%f35, %rs39;
	fma.rn.f32 	%f36, %f34, %f35, %f32;
	ld.global.nc.f32 	%f37, [%rd26+128];
	mul.f32 	%f38, %f37, %f21;
	shr.u16 	%rs40, %rs34, 6;
	cvt.rn.f32.u16 	%f39, %rs40;
	fma.rn.f32 	%f40, %f38, %f39, %f36;
	ld.global.nc.f32 	%f41, [%rd26+-192];
	mul.f32 	%f42, %f41, %f20;
	ld.global.nc.u8 	%rs41, [%rd18+32];
	cvt.u16.u8 	%rs42, %rs41;
	and.b16  	%rs43, %rs42, 3;
	cvt.rn.f32.u16 	%f43, %rs43;
	fma.rn.f32 	%f44, %f42, %f43, %f40;
	ld.global.nc.f32 	%f45, [%rd26+-64];
	mul.f32 	%f46, %f45, %f19;
	shr.u16 	%rs44, %rs42, 2;
	and.b16  	%rs45, %rs44, 3;
	cvt.rn.f32.u16 	%f47, %rs45;
	fma.rn.f32 	%f48, %f46, %f47, %f44;
	ld.global.nc.f32 	%f49, [%rd26+64];
	mul.f32 	%f50, %f49, %f18;
	shr.u16 	%rs46, %rs42, 4;
	and.b16  	%rs47, %rs46, 3;
	cvt.rn.f32.u16 	%f51, %rs47;
	fma.rn.f32 	%f52, %f50, %f51, %f48;
	ld.global.nc.f32 	%f53, [%rd26+192];
	mul.f32 	%f54, %f53, %f17;
	shr.u16 	%rs48, %rs42, 6;
	cvt.rn.f32.u16 	%f55, %rs48;
	fma.rn.f32 	%f56, %f54, %f55, %f52;
	add.f32 	%f57, %f56, 0f00000000;
	mul.f32 	%f58, %f28, %f15;
	fma.rn.f32 	%f59, %f25, %f16, %f58;
	fma.rn.f32 	%f60, %f33, %f14, %f59;
	fma.rn.f32 	%f61, %f37, %f13, %f60;
	fma.rn.f32 	%f62, %f41, %f12, %f61;
	fma.rn.f32 	%f63, %f45, %f11, %f62;
	fma.rn.f32 	%f64, %f49, %f10, %f63;
	fma.rn.f32 	%f65, %f53, %f9, %f64;
	add.f32 	%f66, %f65, 0f00000000;
	ld.global.nc.f32 	%f67, [%rd26+-252];
	mul.f32 	%f68, %f67, %f24;
	ld.global.nc.u8 	%rs49, [%rd18+17];
	cvt.u16.u8 	%rs50, %rs49;
	and.b16  	%rs51, %rs50, 3;
	cvt.rn.f32.u16 	%f69, %rs51;
	ld.global.nc.f32 	%f70, [%rd26+-124];
	mul.f32 	%f71, %f70, %f23;
	shr.u16 	%rs52, %rs50, 2;
	and.b16  	%rs53, %rs52, 3;
	cvt.rn.f32.u16 	%f72, %rs53;
	mul.f32 	%f73, %f71, %f72;
	fma.rn.f32 	%f74, %f68, %f69, %f73;
	ld.global.nc.f32 	%f75, [%rd26+4];
	mul.f32 	%f76, %f75, %f22;
	shr.u16 	%rs54, %rs50, 4;
	and.b16  	%rs55, %rs54, 3;
	cvt.rn.f32.u16 	%f77, %rs55;
	fma.rn.f32 	%f78, %f76, %f77, %f74;
	ld.global.nc.f32 	%f79, [%rd26+132];
	mul.f32 	%f80, %f79, %f21;
	shr.u16 	%rs56, %rs50, 6;
	cvt.rn.f32.u16 	%f81, %rs56;
	fma.rn.f32 	%f82, %f80, %f81, %f78;
	ld.global.nc.f32 	%f83, [%rd26+-188];
	mul.f32 	%f84, %f83, %f20;
	ld.global.nc.u8 	%rs57, [%rd18+33];
	cvt.u16.u8 	%rs58, %rs57;
	and.b16  	%rs59, %rs58, 3;
	cvt.rn.f32.u16 	%f85, %rs59;
	fma.rn.f32 	%f86, %f84, %f85, %f82;
	ld.global.nc.f32 	%f87, [%rd26+-60];
	mul.f32 	%f88, %f87, %f19;
	shr.u16 	%rs60, %rs58, 2;
	and.b16  	%rs61, %rs60, 3;
	cvt.rn.f32.u16 	%f89, %rs61;
	fma.rn.f32 	%f90, %f88, %f89, %f86;
	ld.global.nc.f32 	%f91, [%rd26+68];
	mul.f32 	%f92, %f91, %f18;
	shr.u16 	%rs62, %rs58, 4;
	and.b16  	%rs63, %rs62, 3;
	cvt.rn.f32.u16 	%f93, %rs63;
	fma.rn.f32 	%f94, %f92, %f93, %f90;
	ld.global.nc.f32 	%f95, [%rd26+196];
	mul.f32 	%f96, %f95, %f17;
	shr.u16 	%rs64, %rs58, 6;
	cvt.rn.f32.u16 	%f97, %rs64;
	fma.rn.f32 	%f98, %f96, %f97, %f94;
	add.f32 	%f99, %f57, %f98;
	mul.f32 	%f100, %f70, %f15;
	fma.rn.f32 	%f101, %f67, %f16, %f100;
	fma.rn.f32 	%f102, %f75, %f14, %f101;
	fma.rn.f32 	%f103, %f79, %f13, %f102;
	fma.rn.f32 	%f104, %f83, %f12, %f103;
	fma.rn.f32 	%f105, %f87, %f11, %f104;
	fma.rn.f32 	%f106, %f91, %f10, %f105;
	fma.rn.f32 	%f107, %f95, %f9, %f106;
	add.f32 	%f108, %f66, %f107;
	mul.f32 	%f109, %f7, %f99;
	mul.f32 	%f110, %f8, %f108;
	sub.f32 	%f111, %f109, %f110;
	add.f32 	%f122, %f122, %f111;
	add.s32 	%r54, %r54, 2;
	add.s64 	%rd26, %rd26, 2048;
	add.s64 	%rd25, %rd25, 168;
	setp.lt.s32 	%p3, %r54, %r2;
	@%p3 bra 	$L__BB18_3;
$L__BB18_4:
	mov.b32 	%r43, %f122;
	shfl.sync.bfly.b32	%r44|%p4, %r43, 16, 31, -1;
	mov.b32 	%f112, %r44;
	add.f32 	%f113, %f122, %f112;
	mov.b32 	%r45, %f113;
	shfl.sync.bfly.b32	%r46|%p5, %r45, 8, 31, -1;
	mov.b32 	%f114, %r46;
	add.f32 	%f115, %f113, %f114;
	mov.b32 	%r47, %f115;
	shfl.sync.bfly.b32	%r48|%p6, %r47, 4, 31, -1;
	mov.b32 	%f116, %r48;
	add.f32 	%f117, %f115, %f116;
	mov.b32 	%r49, %f117;
	shfl.sync.bfly.b32	%r50|%p7, %r49, 2, 31, -1;
	mov.b32 	%f118, %r50;
	add.f32 	%f119, %f117, %f118;
	mov.b32 	%r51, %f119;
	shfl.sync.bfly.b32	%r52|%p8, %r51, 1, 31, -1;
	mov.b32 	%f120, %r52;
	add.f32 	%f4, %f119, %f120;
	mov.u32 	%r53, %tid.x;
	setp.ne.s32 	%p9, %r53, 0;
	@%p9 bra 	$L__BB18_6;
	ld.param.u64 	%rd24, [dequantize_mul_mat_vec_q2_k_param_2];
	cvta.to.global.u64 	%rd21, %rd24;
	mul.wide.s32 	%rd22, %r1, 4;
	add.s64 	%rd23, %rd21, %rd22;
	st.global.f32 	[%rd23], %f4;
$L__BB18_6:
	ret;

}
	// .globl	dequantize_mul_mat_vec_q3_k
.visible .entry dequantize_mul_mat_vec_q3_k(
	.param .u64 .ptr .align 1 dequantize_mul_mat_vec_q3_k_param_0,
	.param .u64 .ptr .align 1 dequantize_mul_mat_vec_q3_k_param_1,
	.param .u64 .ptr .align 1 dequantize_mul_mat_vec_q3_k_param_2,
	.param .u32 dequantize_mul_mat_vec_q3_k_param_3,
	.param .u32 dequantize_mul_mat_vec_q3_k_param_4
)
{
	.reg .pred 	%p<26>;
	.reg .b16 	%rs<52>;
	.reg .b32 	%r<160>;
	.reg .b32 	%f<95>;
	.reg .b64 	%rd<28>;

	ld.param.u64 	%rd9, [dequantize_mul_mat_vec_q3_k_param_0];
	ld.param.u64 	%rd10, [dequantize_mul_mat_vec_q3_k_param_1];
	ld.param.u64 	%rd11, [dequantize_mul_mat_vec_q3_k_param_2];
	ld.param.u32 	%r12, [dequantize_mul_mat_vec_q3_k_param_3];
	ld.param.u32 	%r13, [dequantize_mul_mat_vec_q3_k_param_4];
	mov.u32 	%r14, %ctaid.x;
	mov.u32 	%r15, %ntid.y;
	mov.u32 	%r16, %tid.y;
	mad.lo.s32 	%r1, %r14, %r15, %r16;
	setp.gt.s32 	%p1, %r1, %r13;
	@%p1 bra 	$L__BB19_6;
	shr.s32 	%r17, %r12, 31;
	shr.u32 	%r18, %r17, 24;
	add.s32 	%r19, %r12, %r18;
	shr.s32 	%r2, %r19, 8;
	mov.u32 	%r3, %tid.x;
	and.b32  	%r159, %r3, 1;
	shr.u32 	%r5, %r3, 4;
	shl.b32 	%r6, %r5, 2;
	setp.ge.s32 	%p2, %r159, %r2;
	mov.f32 	%f94, 0f00000000;
	@%p2 bra 	$L__BB19_4;
	and.b32  	%r20, %r3, 14;
	mul.lo.s32 	%r21, %r2, %r1;
	shl.b32 	%r22, %r5, 5;
	or.b32  	%r23, %r22, %r20;
	cvt.u64.u32 	%rd12, %r23;
	cvt.u64.u32 	%rd13, %r20;
	mov.b32 	%r24, 2;
	shl.b32 	%r7, %r24, %r6;
	mov.b32 	%r25, 4;
	shl.b32 	%r8, %r25, %r6;
	mov.b32 	%r26, 8;
	shl.b32 	%r9, %r26, %r6;
	shl.b32 	%r27, %r159, 8;
	shl.b32 	%r28, %r5, 7;
	add.s32 	%r29, %r27, %r28;
	or.b32  	%r30, %r29, %r20;
	mul.wide.u32 	%rd14, %r30, 4;
	cvta.to.global.u64 	%rd15, %rd10;
	add.s64 	%rd16, %rd14, %rd15;
	add.s64 	%rd27, %rd16, 256;
	mul.wide.s32 	%rd17, %r21, 110;
	mul.wide.u32 	%rd18, %r159, 110;
	add.s64 	%rd19, %rd17, %rd18;
	cvta.to.global.u64 	%rd20, %rd9;
	add.s64 	%rd26, %rd20, %rd19;
	add.s64 	%rd3, %rd12, 32;
	or.b64  	%rd4, %rd13, 16;
	mov.f32 	%f94, 0f00000000;
$L__BB19_3:
	add.s64 	%rd21, %rd26, %rd3;
	add.s64 	%rd22, %rd26, %rd4;
	ld.global.nc.u16 	%rs2, [%rd26+96];
	cvt.u32.u16 	%r32, %rs2;
	shr.u32 	%r33, %r32, %r6;
	and.b32  	%r34, %r33, 3855;
	ld.global.nc.u16 	%rs3, [%rd26+104];
	cvt.u32.u16 	%r35, %rs3;
	shr.u32 	%r36, %r35, %r6;
	shl.b32 	%r37, %r36, 4;
	and.b32  	%r38, %r37, 12336;
	or.b32  	%r39, %r38, %r34;
	ld.global.nc.u16 	%rs4, [%rd26+98];
	cvt.u32.u16 	%r40, %rs4;
	shr.u32 	%r41, %r40, %r6;
	and.b32  	%r42, %r41, 3855;
	ld.global.nc.u16 	%rs5, [%rd26+106];
	cvt.u32.u16 	%r43, %rs5;
	shr.u32 	%r44, %r43, %r6;
	shl.b32 	%r45, %r44, 4;
	and.b32  	%r46, %r45, 12336;
	or.b32  	%r47, %r46, %r42;
	ld.global.nc.u16 	%rs6, [%rd26+100];
	cvt.u32.u16 	%r48, %rs6;
	shr.u32 	%r49, %r48, %r6;
	and.b32  	%r50, %r49, 3855;
	add.s32 	%r51, %r6, 2;
	shr.u32 	%r52, %r35, %r51;
	shl.b32 	%r53, %r52, 4;
	and.b32  	%r54, %r53, 12336;
	or.b32  	%r55, %r54, %r50;
	ld.global.nc.u16 	%rs7, [%rd26+102];
	cvt.u32.u16 	%r56, %rs7;
	shr.u32 	%r57, %r56, %r6;
	and.b32  	%r58, %r57, 3855;
	shr.u32 	%r59, %r43, %r51;
	shl.b32 	%r60, %r59, 4;
	and.b32  	%r61, %r60, 12336;
	or.b32  	%r62, %r61, %r58;
	ld.global.nc.u16 	%rs1, [%rd26+108];
	// begin inline asm
	{  cvt.f32.f16 %f7, %rs1;}

	// end inline asm
	cvt.u16.u32 	%rs8, %r62;
	shr.u16 	%rs9, %rs8, 8;
	cvt.u32.u16 	%r63, %rs9;
	add.s32 	%r64, %r63, -32;
	cvt.rn.f32.s32 	%f8, %r64;
	cvt.u16.u32 	%rs10, %r55;
	shr.u16 	%rs11, %rs10, 8;
	cvt.u32.u16 	%r65, %rs11;
	add.s32 	%r66, %r65, -32;
	cvt.rn.f32.s32 	%f9, %r66;
	cvt.u16.u32 	%rs12, %r47;
	shr.u16 	%rs13, %rs12, 8;
	cvt.u32.u16 	%r67, %rs13;
	add.s32 	%r68, %r67, -32;
	cvt.rn.f32.s32 	%f10, %r68;
	cvt.u16.u32 	%rs14, %r39;
	shr.u16 	%rs15, %rs14, 8;
	cvt.u32.u16 	%r69, %rs15;
	add.s32 	%r70, %r69, -32;
	cvt.rn.f32.s32 	%f11, %r70;
	and.b32  	%r71, %r62, 63;
	add.s32 	%r72, %r71, -32;
	cvt.rn.f32.s32 	%f12, %r72;
	and.b32  	%r73, %r55, 63;
	add.s32 	%r74, %r73, -32;
	cvt.rn.f32.s32 	%f13, %r74;
	and.b32  	%r75, %r47, 63;
	add.s32 	%r76, %r75, -32;
	cvt.rn.f32.s32 	%f14, %r76;
	and.b32  	%r77, %r39, 63;
	add.s32 	%r78, %r77, -32;
	cvt.rn.f32.s32 	%f15, %r78;
	ld.global.nc.f32 	%f16, [%rd27+-256];
	mul.f32 	%f17, %f16, %f15;
	ld.global.nc.u8 	%rs16, [%rd21];
	cvt.u16.u8 	%rs17, %rs16;
	and.b16  	%rs18, %rs17, 3;
	cvt.u32.u16 	%r79, %rs18;
	ld.global.nc.u8 	%rs19, [%rd22+-16];
	cvt.u32.u8 	%r80, %rs19;
	mov.b32 	%r81, 1;
	shl.b32 	%r82, %r81, %r6;
	and.b32  	%r83, %r82, %r80;
	setp.eq.s32 	%p3, %r83, 0;
	selp.b32 	%r84, -4, 0, %p3;
	or.b32  	%r85, %r84, %r79;
	cvt.rn.f32.s32 	%f18, %r85;
	ld.global.nc.f32 	%f19, [%rd27+-128];
	mul.f32 	%f20, %f19, %f14;
	shr.u16 	%rs20, %rs17, 2;
	and.b16  	%rs21, %rs20, 3;
	cvt.u32.u16 	%r86, %rs21;
	and.b32  	%r87, %r7, %r80;
	setp.eq.s32 	%p4, %r87, 0;
	selp.b32 	%r88, -4, 0, %p4;
	or.b32  	%r89, %r88, %r86;
	cvt.rn.f32.s32 	%f21, %r89;
	mul.f32 	%f22, %f20, %f21;
	fma.rn.f32 	%f23, %f17, %f18, %f22;
	ld.global.nc.f32 	%f24, [%rd27];
	mul.f32 	%f25, %f24, %f13;
	shr.u16 	%rs22, %rs17, 4;
	and.b16  	%rs23, %rs22, 3;
	cvt.u32.u16 	%r90, %rs23;
	and.b32  	%r91, %r8, %r80;
	setp.eq.s32 	%p5, %r91, 0;
	selp.b32 	%r92, -4, 0, %p5;
	or.b32  	%r93, %r92, %r90;
	cvt.rn.f32.s32 	%f26, %r93;
	fma.rn.f32 	%f27, %f25, %f26, %f23;
	ld.global.nc.f32 	%f28, [%rd27+128];
	mul.f32 	%f29, %f28, %f12;
	shr.u16 	%rs24, %rs17, 6;
	cvt.u32.u16 	%r94, %rs24;
	and.b32  	%r95, %r9, %r80;
	setp.eq.s32 	%p6, %r95, 0;
	selp.b32 	%r96, -4, 0, %p6;
	or.b32  	%r97, %r96, %r94;
	cvt.rn.f32.s32 	%f30, %r97;
	fma.rn.f32 	%f31, %f29, %f30, %f27;
	add.f32 	%f32, %f31, 0f00000000;
	ld.global.nc.f32 	%f33, [%rd27+-192];
	mul.f32 	%f34, %f33, %f11;
	ld.global.nc.u8 	%rs25, [%rd21+16];
	cvt.u16.u8 	%rs26, %rs25;
	and.b16  	%rs27, %rs26, 3;
	cvt.u32.u16 	%r98, %rs27;
	ld.global.nc.u8 	%rs28, [%rd22];
	cvt.u32.u8 	%r99, %rs28;
	and.b32  	%r100, %r82, %r99;
	setp.eq.s32 	%p7, %r100, 0;
	selp.b32 	%r101, -4, 0, %p7;
	or.b32  	%r102, %r101, %r98;
	cvt.rn.f32.s32 	%f35, %r102;
	ld.global.nc.f32 	%f36, [%rd27+-64];
	mul.f32 	%f37, %f36, %f10;
	shr.u16 	%rs29, %rs26, 2;
	and.b16  	%rs30, %rs29, 3;
	cvt.u32.u16 	%r103, %rs30;
	and.b32  	%r104, %r7, %r99;
	setp.eq.s32 	%p8, %r104, 0;
	selp.b32 	%r105, -4, 0, %p8;
	or.b32  	%r106, %r105, %r103;
	cvt.rn.f32.s32 	%f38, %r106;
	mul.f32 	%f39, %f37, %f38;
	fma.rn.f32 	%f40, %f34, %f35, %f39;
	ld.global.nc.f32 	%f41, [%rd27+64];
	mul.f32 	%f42, %f41, %f9;
	shr.u16 	%rs31, %rs26, 4;
	and.b16  	%rs32, %rs31, 3;
	cvt.u32.u16 	%r107, %rs32;
	and.b32  	%r108, %r8, %r99;
	setp.eq.s32 	%p9, %r108, 0;
	selp.b32 	%r109, -4, 0, %p9;
	or.b32  	%r110, %r109, %r107;
	cvt.rn.f32.s32 	%f43, %r110;
	fma.rn.f32 	%f44, %f42, %f43, %f40;
	ld.global.nc.f32 	%f45, [%rd27+192];
	mul.f32 	%f46, %f45, %f8;
	shr.u16 	%rs33, %rs26, 6;
	cvt.u32.u16 	%r111, %rs33;
	and.b32  	%r112, %r9, %r99;
	setp.eq.s32 	%p10, %r112, 0;
	selp.b32 	%r113, -4, 0, %p10;
	or.b32  	%r114, %r113, %r111;
	cvt.rn.f32.s32 	%f47, %r114;
	fma.rn.f32 	%f48, %f46, %f47, %f44;
	add.f32 	%f49, %f32, %f48;
	ld.global.nc.f32 	%f50, [%rd27+-252];
	mul.f32 	%f51, %f50, %f15;
	ld.global.nc.u8 	%rs34, [%rd21+1];
	cvt.u16.u8 	%rs35, %rs34;
	and.b16  	%rs36, %rs35, 3;
	cvt.u32.u16 	%r115, %rs36;
	ld.global.nc.u8 	%rs37, [%rd22+-15];
	cvt.u32.u8 	%r116, %rs37;
	and.b32  	%r117, %r82, %r116;
	setp.eq.s32 	%p11, %r117, 0;
	selp.b32 	%r118, -4, 0, %p11;
	or.b32  	%r119, %r118, %r115;
	cvt.rn.f32.s32 	%f52, %r119;
	ld.global.nc.f32 	%f53, [%rd27+-124];
	mul.f32 	%f54, %f53, %f14;
	shr.u16 	%rs38, %rs35, 2;
	and.b16  	%rs39, %rs38, 3;
	cvt.u32.u16 	%r120, %rs39;
	and.b32  	%r121, %r7, %r116;
	setp.eq.s32 	%p12, %r121, 0;
	selp.b32 	%r122, -4, 0, %p12;
	or.b32  	%r123, %r122, %r120;
	cvt.rn.f32.s32 	%f55, %r123;
	mul.f32 	%f56, %f54, %f55;
	fma.rn.f32 	%f57, %f51, %f52, %f56;
	ld.global.nc.f32 	%f58, [%rd27+4];
	mul.f32 	%f59, %f58, %f13;
	shr.u16 	%rs40, %rs35, 4;
	and.b16  	%rs41, %rs40, 3;
	cvt.u32.u16 	%r124, %rs41;
	and.b32  	%r125, %r8, %r116;
	setp.eq.s32 	%p13, %r125, 0;
	selp.b32 	%r126, -4, 0, %p13;
	or.b32  	%r127, %r126, %r124;
	cvt.rn.f32.s32 	%f60, %r127;
	fma.rn.f32 	%f61, %f59, %f60, %f57;
	ld.global.nc.f32 	%f62, [%rd27+132];
	mul.f32 	%f63, %f62, %f12;
	shr.u16 	%rs42, %rs35, 6;
	cvt.u32.u16 	%r128, %rs42;
	and.b32  	%r129, %r9, %r116;
	setp.eq.s32 	%p14, %r129, 0;
	selp.b32 	%r130, -4, 0, %p14;
	or.b32  	%r131, %r130, %r128;
	cvt.rn.f32.s32 	%f64, %r131;
	fma.rn.f32 	%f65, %f63, %f64, %f61;
	add.f32 	%f66, %f49, %f65;
	ld.global.nc.f32 	%f67, [%rd27+-188];
	mul.f32 	%f68, %f67, %f11;
	ld.global.nc.u8 	%rs43, [%rd21+17];
	cvt.u16.u8 	%rs44, %rs43;
	and.b16  	%rs45, %rs44, 3;
	cvt.u32.u16 	%r132, %rs45;
	ld.global.nc.u8 	%rs46, [%rd22+1];
	cvt.u32.u8 	%r133, %rs46;
	and.b32  	%r134, %r82, %r133;
	setp.eq.s32 	%p15, %r134, 0;
	selp.b32 	%r135, -4, 0, %p15;
	or.b32  	%r136, %r135, %r132;
	cvt.rn.f32.s32 	%f69, %r136;
	ld.global.nc.f32 	%f70, [%rd27+-60];
	mul.f32 	%f71, %f70, %f10;
	shr.u16 	%rs47, %rs44, 2;
	and.b16  	%rs48, %rs47, 3;
	cvt.u32.u16 	%r137, %rs48;
	and.b32  	%r138, %r7, %r133;
	setp.eq.s32 	%p16, %r138, 0;
	selp.b32 	%r139, -4, 0, %p16;
	or.b32  	%r140, %r139, %r137;
	cvt.rn.f32.s32 	%f72, %r140;
	mul.f32 	%f73, %f71, %f72;
	fma.rn.f32 	%f74, %f68, %f69, %f73;
	ld.global.nc.f32 	%f75, [%rd27+68];
	mul.f32 	%f76, %f75, %f9;
	shr.u16 	%rs49, %rs44, 4;
	and.b16  	%rs50, %rs49, 3;
	cvt.u32.u16 	%r141, %rs50;
	and.b32  	%r142, %r8, %r133;
	setp.eq.s32 	%p17, %r142, 0;
	selp.b32 	%r143, -4, 0, %p17;
	or.b32  	%r144, %r143, %r141;
	cvt.rn.f32.s32 	%f77, %r144;
	fma.rn.f32 	%f78, %f76, %f77, %f74;
	ld.global.nc.f32 	%f79, [%rd27+196];
	mul.f32 	%f80, %f79, %f8;
	shr.u16 	%rs51, %rs44, 6;
	cvt.u32.u16 	%r145, %rs51;
	and.b32  	%r146, %r9, %r133;
	setp.eq.s32 	%p18, %r146, 0;
	selp.b32 	%r147, -4, 0, %p18;
	or.b32  	%r148, %r147, %r145;
	cvt.rn.f32.s32 	%f81, %r148;
	fma.rn.f32 	%f82, %f80, %f81, %f78;
	add.f32 	%f83, %f66, %f82;
	fma.rn.f32 	%f94, %f7, %f83, %f94;
	add.s32 	%r159, %r159, 2;
	add.s64 	%rd27, %rd27, 2048;
	add.s64 	%rd26, %rd26, 220;
	setp.lt.s32 	%p19, %r159, %r2;
	@%p19 bra 	$L__BB19_3;
$L__BB19_4:
	mov.b32 	%r149, %f94;
	shfl.sync.bfly.b32	%r150|%p20, %r149, 16, 31, -1;
	mov.b32 	%f84, %r150;
	add.f32 	%f85, %f94, %f84;
	mov.b32 	%r151, %f85;
	shfl.sync.bfly.b32	%r152|%p21, %r151, 8, 31, -1;
	mov.b32 	%f86, %r152;
	add.f32 	%f87, %f85, %f86;
	mov.b32 	%r153, %f87;
	shfl.sync.bfly.b32	%r154|%p22, %r153, 4, 31, -1;
	mov.b32 	%f88, %r154;
	add.f32 	%f89, %f87, %f88;
	mov.b32 	%r155, %f89;
	shfl.sync.bfly.b32	%r156|%p23, %r155, 2, 31, -1;
	mov.b32 	%f90, %r156;
	add.f32 	%f91, %f89, %f90;
	mov.b32 	%r157, %f91;
	shfl.sync.bfly.b32	%r158|%p24, %r157, 1, 31, -1;
	mov.b32 	%f92, %r158;
	add.f32 	%f4, %f91, %f92;
	setp.ne.s32 	%p25, %r3, 0;
	@%p25 bra 	$L__BB19_6;
	cvta.to.global.u64 	%rd23, %rd11;
	mul.wide.s32 	%rd24, %r1, 4;
	add.s64 	%rd25, %rd23, %rd24;
	st.global.f32 	[%rd25], %f4;
$L__BB19_6:
	ret;

}
	// .globl	dequantize_mul_mat_vec_q4_k
.visible .entry dequantize_mul_mat_vec_q4_k(
	.param .u64 .ptr .align 1 dequantize_mul_mat_vec_q4_k_param_0,
	.param .u64 .ptr .align 1 dequantize_mul_mat_vec_q4_k_param_1,
	.param .u64 .ptr .align 1 dequantize_mul_mat_vec_q4_k_param_2,
	.param .u32 dequantize_mul_mat_vec_q4_k_param_3,
	.param .u32 dequantize_mul_mat_vec_q4_k_param_4
)
{
	.reg .pred 	%p<10>;
	.reg .b16 	%rs<51>;
	.reg .b32 	%r<57>;
	.reg .b32 	%f<105>;
	.reg .b64 	%rd<27>;

	ld.param.u64 	%rd7, [dequantize_mul_mat_vec_q4_k_param_0];
	ld.param.u64 	%rd8, [dequantize_mul_mat_vec_q4_k_param_1];
	ld.param.u32 	%r7, [dequantize_mul_mat_vec_q4_k_param_3];
	ld.param.u32 	%r8, [dequantize_mul_mat_vec_q4_k_param_4];
	mov.u32 	%r9, %ctaid.x;
	mov.u32 	%r10, %ntid.y;
	mov.u32 	%r11, %tid.y;
	mad.lo.s32 	%r1, %r9, %r10, %r11;
	setp.gt.s32 	%p1, %r1, %r8;
	@%p1 bra 	$L__BB20_6;
	shr.s32 	%r12, %r7, 31;
	shr.u32 	%r13, %r12, 24;
	add.s32 	%r14, %r7, %r13;
	shr.s32 	%r2, %r14, 8;
	mov.u32 	%r3, %tid.x;
	and.b32  	%r56, %r3, 1;
	setp.ge.s32 	%p2, %r56, %r2;
	mov.f32 	%f104, 0f00000000;
	@%p2 bra 	$L__BB20_4;
	mul.lo.s32 	%r15, %r2, %r1;
	shl.b32 	%r16, %r56, 8;
	shl.b32 	%r17, %r3, 2;
	and.b32  	%r18, %r17, 4032;
	add.s32 	%r19, %r16, %r18;
	shr.u32 	%r20, %r3, 1;
	cvt.u16.u32 	%rs1, %r20;
	and.b16  	%rs2, %rs1, 3;
	mul.wide.u16 	%r21, %rs2, 8;
	or.b32  	%r22, %r19, %r21;
	and.b32  	%r23, %r20, 4;
	or.b32  	%r24, %r22, %r23;
	mul.wide.u32 	%rd10, %r24, 4;
	cvta.to.global.u64 	%rd11, %rd8;
	add.s64 	%rd12, %rd10, %rd11;
	add.s64 	%rd26, %rd12, 512;
	mul.wide.s32 	%rd13, %r15, 144;
	mul.wide.u32 	%rd14, %r56, 144;
	add.s64 	%rd15, %rd13, %rd14;
	cvta.to.global.u64 	%rd16, %rd7;
	add.s64 	%rd25, %rd16, %rd15;
	mov.f32 	%f104, 0f00000000;
$L__BB20_3:
	ld.global.nc.u32 	%r26, [%rd25];
	// begin inline asm
	{.reg .f16 low,high;
 mov.b32 {low,high}, %r26;
 mov.b16 %rs3, low;}
	// end inline asm
	// begin inline asm
	{  cvt.f32.f16 %f7, %rs3;}

	// end inline asm
	// begin inline asm
	{.reg .f16 low,high;
 mov.b32 {low,high}, %r26;
 mov.b16 %rs5, high;}
	// end inline asm
	// begin inline asm
	{  cvt.f32.f16 %f8, %rs5;}

	// end inline asm
	shr.u32 	%r28, %r3, 4;
	mul.wide.u32 	%rd17, %r28, 2;
	add.s64 	%rd18, %rd17, %rd25;
	ld.global.nc.u16 	%rs7, [%rd18+4];
	ld.global.nc.u16 	%rs8, [%rd18+8];
	ld.global.nc.u16 	%rs9, [%rd18+12];
	and.b16  	%rs10, %rs9, 3855;
	shr.u16 	%rs11, %rs7, 2;
	and.b16  	%rs12, %rs11, 12336;
	or.b16  	%rs13, %rs12, %rs10;
	shr.u16 	%rs14, %rs9, 4;
	and.b16  	%rs15, %rs14, 3855;
	shr.u16 	%rs16, %rs8, 2;
	and.b16  	%rs17, %rs16, 12336;
	or.b16  	%rs18, %rs17, %rs15;
	shl.b32 	%r29, %r28, 5;
	shr.u32 	%r30, %r3, 3;
	and.b32  	%r31, %r30, 1;
	and.b32  	%r32, %r3, 6;
	or.b32  	%r33, %r31, %r32;
	shl.b32 	%r34, %r33, 2;
	or.b32  	%r35, %r29, %r34;
	cvt.u64.u32 	%rd19, %r35;
	add.s64 	%rd20, %rd19, %rd25;
	ld.global.nc.u32 	%r36, [%rd20+16];
	and.b32  	%r37, %r36, 251658240;
	and.b32  	%r38, %r36, -268435456;
	ld.global.nc.u32 	%r39, [%rd20+80];
	and.b32  	%r40, %r39, 251658240;
	and.b32  	%r41, %r39, -268435456;
	shr.u16 	%rs19, %rs18, 8;
	cvt.rn.f32.u16 	%f9, %rs19;
	and.b16  	%rs20, %rs18, 63;
	cvt.rn.f32.u16 	%f10, %rs20;
	and.b16  	%rs21, %rs8, 16128;
	shr.u16 	%rs22, %rs21, 8;
	cvt.rn.f32.u16 	%f11, %rs22;
	and.b16  	%rs23, %rs8, 63;
	cvt.rn.f32.u16 	%f12, %rs23;
	and.b16  	%rs24, %rs7, 16128;
	ld.global.nc.f32 	%f13, [%rd26+-512];
	cvt.u16.u32 	%rs25, %r36;
	and.b16  	%rs26, %rs25, 15;
	cvt.rn.f32.u16 	%f14, %rs26;
	fma.rn.f32 	%f15, %f13, %f14, 0f00000000;
	ld.global.nc.f32 	%f16, [%rd26+-384];
	and.b16  	%rs27, %rs25, 240;
	cvt.rn.f32.u16 	%f17, %rs27;
	fma.rn.f32 	%f18, %f16, %f17, 0f00000000;
	ld.global.nc.f32 	%f19, [%rd26];
	cvt.u16.u32 	%rs28, %r39;
	and.b16  	%rs29, %rs28, 15;
	cvt.rn.f32.u16 	%f20, %rs29;
	fma.rn.f32 	%f21, %f19, %f20, 0f00000000;
	ld.global.nc.f32 	%f22, [%rd26+128];
	and.b16  	%rs30, %rs28, 240;
	cvt.rn.f32.u16 	%f23, %rs30;
	fma.rn.f32 	%f24, %f22, %f23, 0f00000000;
	mul.f32 	%f25, %f16, %f11;
	fma.rn.f32 	%f26, %f13, %f12, %f25;
	fma.rn.f32 	%f27, %f19, %f10, %f26;
	fma.rn.f32 	%f28, %f22, %f9, %f27;
	add.f32 	%f29, %f28, 0f00000000;
	ld.global.nc.f32 	%f30, [%rd26+-508];
	shr.u16 	%rs31, %rs25, 8;
	and.b16  	%rs32, %rs31, 15;
	cvt.rn.f32.u16 	%f31, %rs32;
	fma.rn.f32 	%f32, %f30, %f31, %f15;
	ld.global.nc.f32 	%f33, [%rd26+-380];
	and.b16  	%rs33, %rs31, 240;
	cvt.rn.f32.u16 	%f34, %rs33;
	fma.rn.f32 	%f35, %f33, %f34, %f18;
	ld.global.nc.f32 	%f36, [%rd26+4];
	shr.u16 	%rs34, %rs28, 8;
	and.b16  	%rs35, %rs34, 15;
	cvt.rn.f32.u16 	%f37, %rs35;
	fma.rn.f32 	%f38, %f36, %f37, %f21;
	ld.global.nc.f32 	%f39, [%rd26+132];
	and.b16  	%rs36, %rs34, 240;
	cvt.rn.f32.u16 	%f40, %rs36;
	fma.rn.f32 	%f41, %f39, %f40, %f24;
	mul.f32 	%f42, %f33, %f11;
	fma.rn.f32 	%f43, %f30, %f12, %f42;
	fma.rn.f32 	%f44, %f36, %f10, %f43;
	fma.rn.f32 	%f45, %f39, %f9, %f44;
	add.f32 	%f46, %f29, %f45;
	ld.global.nc.f32 	%f47, [%rd26+-504];
	{ .reg .b16 tmp; mov.b32 {tmp, %rs37}, %r36; }
	and.b16  	%rs38, %rs37, 15;
	cvt.rn.f32.u16 	%f48, %rs38;
	fma.rn.f32 	%f49, %f47, %f48, %f32;
	ld.global.nc.f32 	%f50, [%rd26+-376];
	and.b16  	%rs39, %rs37, 240;
	cvt.rn.f32.u16 	%f51, %rs39;
	fma.rn.f32 	%f52, %f50, %f51, %f35;
	ld.global.nc.f32 	%f53, [%rd26+8];
	{ .reg .b16 tmp; mov.b32 {tmp, %rs40}, %r39; }
	and.b16  	%rs41, %rs40, 15;
	cvt.rn.f32.u16 	%f54, %rs41;
	fma.rn.f32 	%f55, %f53, %f54, %f38;
	ld.global.nc.f32 	%f56, [%rd26+136];
	and.b16  	%rs42, %rs40, 240;
	cvt.rn.f32.u16 	%f57, %rs42;
	fma.rn.f32 	%f58, %f56, %f57, %f41;
	mul.f32 	%f59, %f50, %f11;
	fma.rn.f32 	%f60, %f47, %f12, %f59;
	fma.rn.f32 	%f61, %f53, %f10, %f60;
	fma.rn.f32 	%f62, %f56, %f9, %f61;
	add.f32 	%f63, %f46, %f62;
	ld.global.nc.f32 	%f64, [%rd26+-500];
	shr.u32 	%r42, %r37, 24;
	cvt.u16.u32 	%rs43, %r42;
	cvt.rn.f32.u16 	%f65, %rs43;
	fma.rn.f32 	%f66, %f64, %f65, %f49;
	ld.global.nc.f32 	%f67, [%rd26+-372];
	shr.u32 	%r43, %r38, 24;
	cvt.u16.u32 	%rs44, %r43;
	cvt.rn.f32.u16 	%f68, %rs44;
	fma.rn.f32 	%f69, %f67, %f68, %f52;
	ld.global.nc.f32 	%f70, [%rd26+12];
	shr.u32 	%r44, %r40, 24;
	cvt.u16.u32 	%rs45, %r44;
	cvt.rn.f32.u16 	%f71, %rs45;
	fma.rn.f32 	%f72, %f70, %f71, %f55;
	ld.global.nc.f32 	%f73, [%rd26+140];
	shr.u32 	%r45, %r41, 24;
	cvt.u16.u32 	%rs46, %r45;
	cvt.rn.f32.u16 	%f74, %rs46;
	fma.rn.f32 	%f75, %f73, %f74, %f58;
	mul.f32 	%f76, %f67, %f11;
	fma.rn.f32 	%f77, %f64, %f12, %f76;
	fma.rn.f32 	%f78, %f70, %f10, %f77;
	fma.rn.f32 	%f79, %f73, %f9, %f78;
	add.f32 	%f80, %f63, %f79;
	shr.u16 	%rs47, %rs24, 8;
	and.b16  	%rs48, %rs7, 63;
	cvt.rn.f32.u16 	%f81, %rs48;
	cvt.rn.f32.u16 	%f82, %rs47;
	mul.f32 	%f83, %f69, %f82;
	mul.f32 	%f84, %f83, 0f3D800000;
	fma.rn.f32 	%f85, %f66, %f81, %f84;
	shr.u16 	%rs49, %rs13, 8;
	and.b16  	%rs50, %rs13, 63;
	cvt.rn.f32.u16 	%f86, %rs50;
	fma.rn.f32 	%f87, %f72, %f86, %f85;
	cvt.rn.f32.u16 	%f88, %rs49;
	mul.f32 	%f89, %f75, %f88;
	fma.rn.f32 	%f90, %f89, 0f3D800000, %f87;
	mul.f32 	%f91, %f7, %f90;
	mul.f32 	%f92, %f8, %f80;
	sub.f32 	%f93, %f91, %f92;
	add.f32 	%f104, %f104, %f93;
	add.s32 	%r56, %r56, 2;
	add.s64 	%rd26, %rd26, 2048;
	add.s64 	%rd25, %rd25, 288;
	setp.lt.s32 	%p3, %r56, %r2;
	@%p3 bra 	$L__BB20_3;
$L__BB20_4:
	mov.b32 	%r46, %f104;
	shfl.sync.bfly.b32	%r47|%p4, %r46, 16, 31, -1;
	mov.b32 	%f94, %r47;
	add.f32 	%f95, %f104, %f94;
	mov.b32 	%r48, %f95;
	shfl.sync.bfly.b32	%r49|%p5, %r48, 8, 31, -1;
	mov.b32 	%f96, %r49;
	add.f32 	%f97, %f95, %f96;
	mov.b32 	%r50, %f97;
	shfl.sync.bfly.b32	%r51|%p6, %r50, 4, 31, -1;
	mov.b32 	%f98, %r51;
	add.f32 	%f99, %f97, %f98;
	mov.b32 	%r52, %f99;
	shfl.sync.bfly.b32	%r53|%p7, %r52, 2, 31, -1;
	mov.b32 	%f100, %r53;
	add.f32 	%f101, %f99, %f100;
	mov.b32 	%r54, %f101;
	shfl.sync.bfly.b32	%r55|%p8, %r54, 1, 31, -1;
	mov.b32 	%f102, %r55;
	add.f32 	%f4, %f101, %f102;
	setp.gt.u32 	%p9, %r3, 1;
	@%p9 bra 	$L__BB20_6;
	ld.param.u64 	%rd24, [dequantize_mul_mat_vec_q4_k_param_2];
	cvta.to.global.u64 	%rd21, %rd24;
	mul.wide.s32 	%rd22, %r1, 4;
	add.s64 	%rd23, %rd21, %rd22;
	st.global.f32 	[%rd23], %f4;
$L__BB20_6:
	ret;

}
	// .globl	dequantize_mul_mat_vec_q5_k
.visible .entry dequantize_mul_mat_vec_q5_k(
	.param .u64 .ptr .align 1 dequantize_mul_mat_vec_q5_k_param_0,
	.param .u64 .ptr .align 1 dequantize_mul_mat_vec_q5_k_param_1,
	.param .u64 .ptr .align 1 dequantize_mul_mat_vec_q5_k_param_2,
	.param .u32 dequantize_mul_mat_vec_q5_k_param_3
)
{
	.reg .pred 	%p<25>;
	.reg .b16 	%rs<54>;
	.reg .b32 	%r<128>;
	.reg .b32 	%f<109>;
	.reg .b64 	%rd<31>;

	ld.param.u64 	%rd9, [dequantize_mul_mat_vec_q5_k_param_0];
	ld.param.u64 	%rd10, [dequantize_mul_mat_vec_q5_k_param_1];
	ld.param.u32 	%r7, [dequantize_mul_mat_vec_q5_k_param_3];
	mov.u32 	%r1, %ctaid.x;
	shr.s32 	%r8, %r7, 31;
	shr.u32 	%r9, %r8, 24;
	add.s32 	%r10, %r7, %r9;
	shr.s32 	%r2, %r10, 8;
	mov.u32 	%r3, %tid.x;
	and.b32  	%r127, %r3, 1;
	setp.ge.s32 	%p1, %r127, %r2;
	mov.f32 	%f108, 0f00000000;
	@%p1 bra 	$L__BB21_3;
	shr.u32 	%r11, %r3, 4;
	shr.u32 	%r12, %r3, 3;
	and.b32  	%r13, %r12, 1;
	and.b32  	%r14, %r3, 6;
	or.b32  	%r15, %r13, %r14;
	shl.b32 	%r16, %r15, 1;
	mul.lo.s32 	%r17, %r2, %r1;
	shl.b32 	%r18, %r11, 5;
	or.b32  	%r19, %r18, %r16;
	cvt.u64.u32 	%rd12, %r19;
	cvt.u64.u32 	%rd13, %r16;
	mul.wide.s32 	%rd14, %r17, 176;
	mul.wide.u32 	%rd15, %r127, 176;
	add.s64 	%rd16, %rd14, %rd15;
	cvta.to.global.u64 	%rd17, %rd9;
	add.s64 	%rd30, %rd17, %rd16;
	add.s64 	%rd2, %rd12, 64;
	or.b64  	%rd3, %rd13, 16;
	shl.b32 	%r21, %r127, 8;
	shl.b32 	%r22, %r11, 6;
	add.s32 	%r23, %r21, %r22;
	cvt.u16.u32 	%rs1, %r3;
	shr.u16 	%rs2, %rs1, 1;
	and.b16  	%rs3, %rs2, 3;
	mul.wide.u16 	%r24, %rs3, 4;
	or.b32  	%r25, %r23, %r24;
	shr.u32 	%r26, %r3, 2;
	and.b32  	%r27, %r26, 2;
	or.b32  	%r28, %r25, %r27;
	mul.wide.u32 	%rd18, %r28, 4;
	cvta.to.global.u64 	%rd19, %rd10;
	add.s64 	%rd20, %rd18, %rd19;
	add.s64 	%rd29, %rd20, 512;
	mov.f32 	%f108, 0f00000000;
$L__BB21_2:
	add.s64 	%rd21, %rd30, %rd2;
	add.s64 	%rd22, %rd30, %rd3;
	ld.global.nc.u32 	%r29, [%rd30];
	// begin inline asm
	{.reg .f16 low,high;
 mov.b32 {low,high}, %r29;
 mov.b16 %rs4, low;}
	// end inline asm
	// begin inline asm
	{  cvt.f32.f16 %f7, %rs4;}

	// end inline asm
	// begin inline asm
	{.reg .f16 low,high;
 mov.b32 {low,high}, %r29;
 mov.b16 %rs6, high;}
	// end inline asm
	// begin inline asm
	{  cvt.f32.f16 %f8, %rs6;}

	// end inline asm
	shr.u32 	%r31, %r3, 4;
	mul.wide.u32 	%rd23, %r31, 2;
	add.s64 	%rd24, %rd23, %rd30;
	ld.global.nc.u16 	%rs8, [%rd24+4];
	ld.global.nc.u16 	%rs9, [%rd24+8];
	ld.global.nc.u16 	%rs10, [%rd24+12];
	and.b16  	%rs11, %rs10, 3855;
	shr.u16 	%rs12, %rs8, 2;
	and.b16  	%rs13, %rs12, 12336;
	or.b16  	%rs14, %rs13, %rs11;
	shr.u16 	%rs15, %rs10, 4;
	and.b16  	%rs16, %rs15, 3855;
	shr.u16 	%rs17, %rs9, 2;
	and.b16  	%rs18, %rs17, 12336;
	or.b16  	%rs19, %rs18, %rs16;
	ld.global.nc.u16 	%rs20, [%rd21+-16];
	and.b16  	%rs21, %rs20, 3840;
	ld.global.nc.u16 	%rs22, [%rd21];
	and.b16  	%rs23, %rs22, 3840;
	shr.u16 	%rs24, %rs20, 12;
	shr.u16 	%rs25, %rs20, 4;
	cvt.u32.u16 	%r32, %rs25;
	shr.u16 	%rs26, %rs22, 12;
	shr.u16 	%rs27, %rs22, 4;
	cvt.u32.u16 	%r33, %rs27;
	ld.global.nc.u16 	%rs28, [%rd21+48];
	and.b16  	%rs29, %rs28, 3840;
	ld.global.nc.u16 	%rs30, [%rd21+64];
	and.b16  	%rs31, %rs30, 3840;
	shr.u16 	%rs32, %rs28, 12;
	shr.u16 	%rs33, %rs28, 4;
	cvt.u32.u16 	%r34, %rs33;
	shr.u16 	%rs34, %rs30, 12;
	shr.u16 	%rs35, %rs30, 4;
	cvt.u32.u16 	%r35, %rs35;
	shr.u16 	%rs36, %rs19, 8;
	cvt.rn.f32.u16 	%f9, %rs36;
	and.b16  	%rs37, %rs19, 63;
	cvt.rn.f32.u16 	%f10, %rs37;
	and.b16  	%rs38, %rs9, 16128;
	shr.u16 	%rs39, %rs38, 8;
	cvt.rn.f32.u16 	%f11, %rs39;
	and.b16  	%rs40, %rs9, 63;
	cvt.rn.f32.u16 	%f12, %rs40;
	and.b16  	%rs41, %rs8, 16128;
	ld.global.nc.f32 	%f13, [%rd29+-512];
	shr.u16 	%rs42, %rs21, 8;
	cvt.u32.u16 	%r36, %rs20;
	and.b32  	%r37, %r36, 15;
	ld.global.nc.u8 	%rs43, [%rd22];
	cvt.u32.u8 	%r38, %rs43;
	shl.b32 	%r39, %r31, 1;
	mov.b32 	%r40, 1;
	shl.b32 	%r41, %r40, %r39;
	and.b32  	%r42, %r41, %r38;
	setp.eq.s32 	%p2, %r42, 0;
	selp.b32 	%r43, 0, 16, %p2;
	or.b32  	%r44, %r43, %r37;
	cvt.rn.f32.u32 	%f14, %r44;
	ld.global.nc.f32 	%f15, [%rd29+-448];
	shr.u16 	%rs44, %rs23, 8;
	cvt.u32.u16 	%r45, %rs22;
	and.b32  	%r46, %r45, 15;
	ld.global.nc.u8 	%rs45, [%rd22+16];
	cvt.u32.u8 	%r47, %rs45;
	and.b32  	%r48, %r41, %r47;
	setp.eq.s32 	%p3, %r48, 0;
	selp.b32 	%r49, 0, 16, %p3;
	or.b32  	%r50, %r49, %r46;
	cvt.rn.f32.u32 	%f16, %r50;
	mul.f32 	%f17, %f15, %f16;
	fma.rn.f32 	%f18, %f13, %f14, %f17;
	add.f32 	%f19, %f18, 0f00000000;
	ld.global.nc.f32 	%f20, [%rd29+-384];
	and.b32  	%r51, %r32, 15;
	mov.b32 	%r52, 2;
	shl.b32 	%r53, %r52, %r39;
	and.b32  	%r54, %r53, %r38;
	setp.eq.s32 	%p4, %r54, 0;
	selp.b32 	%r55, 0, 16, %p4;
	or.b32  	%r56, %r55, %r51;
	cvt.rn.f32.u32 	%f21, %r56;
	ld.global.nc.f32 	%f22, [%rd29+-320];
	and.b32  	%r57, %r33, 15;
	and.b32  	%r58, %r53, %r47;
	setp.eq.s32 	%p5, %r58, 0;
	selp.b32 	%r59, 0, 16, %p5;
	or.b32  	%r60, %r59, %r57;
	cvt.rn.f32.u32 	%f23, %r60;
	mul.f32 	%f24, %f22, %f23;
	fma.rn.f32 	%f25, %f20, %f21, %f24;
	add.f32 	%f26, %f25, 0f00000000;
	ld.global.nc.f32 	%f27, [%rd29];
	shr.u16 	%rs46, %rs29, 8;
	cvt.u32.u16 	%r61, %rs28;
	and.b32  	%r62, %r61, 15;
	mov.b32 	%r63, 16;
	shl.b32 	%r64, %r63, %r39;
	and.b32  	%r65, %r64, %r38;
	setp.eq.s32 	%p6, %r65, 0;
	selp.b32 	%r66, 0, 16, %p6;
	or.b32  	%r67, %r66, %r62;
	cvt.rn.f32.u32 	%f28, %r67;
	ld.global.nc.f32 	%f29, [%rd29+64];
	shr.u16 	%rs47, %rs31, 8;
	cvt.u32.u16 	%r68, %rs30;
	and.b32  	%r69, %r68, 15;
	and.b32  	%r70, %r64, %r47;
	setp.eq.s32 	%p7, %r70, 0;
	selp.b32 	%r71, 0, 16, %p7;
	or.b32  	%r72, %r71, %r69;
	cvt.rn.f32.u32 	%f30, %r72;
	mul.f32 	%f31, %f29, %f30;
	fma.rn.f32 	%f32, %f27, %f28, %f31;
	add.f32 	%f33, %f32, 0f00000000;
	ld.global.nc.f32 	%f34, [%rd29+128];
	and.b32  	%r73, %r34, 15;
	mov.b32 	%r74, 32;
	shl.b32 	%r75, %r74, %r39;
	and.b32  	%r76, %r75, %r38;
	setp.eq.s32 	%p8, %r76, 0;
	selp.b32 	%r77, 0, 16, %p8;
	or.b32  	%r78, %r77, %r73;
	cvt.rn.f32.u32 	%f35, %r78;
	ld.global.nc.f32 	%f36, [%rd29+192];
	and.b32  	%r79, %r35, 15;
	and.b32  	%r80, %r75, %r47;
	setp.eq.s32 	%p9, %r80, 0;
	selp.b32 	%r81, 0, 16, %p9;
	or.b32  	%r82, %r81, %r79;
	cvt.rn.f32.u32 	%f37, %r82;
	mul.f32 	%f38, %f36, %f37;
	fma.rn.f32 	%f39, %f34, %f35, %f38;
	add.f32 	%f40, %f39, 0f00000000;
	add.f32 	%f41, %f13, %f15;
	add.f32 	%f42, %f20, %f22;
	mul.f32 	%f43, %f42, %f11;
	fma.rn.f32 	%f44, %f41, %f12, %f43;
	add.f32 	%f45, %f27, %f29;
	fma.rn.f32 	%f46, %f45, %f10, %f44;
	add.f32 	%f47, %f34, %f36;
	fma.rn.f32 	%f48, %f47, %f9, %f46;
	add.f32 	%f49, %f48, 0f00000000;
	ld.global.nc.f32 	%f50, [%rd29+-508];
	cvt.u32.u16 	%r83, %rs42;
	ld.global.nc.u8 	%rs48, [%rd22+1];
	cvt.u32.u8 	%r84, %rs48;
	and.b32  	%r85, %r41, %r84;
	setp.eq.s32 	%p10, %r85, 0;
	selp.b32 	%r86, 0, 16, %p10;
	or.b32  	%r87, %r86, %r83;
	cvt.rn.f32.u32 	%f51, %r87;
	ld.global.nc.f32 	%f52, [%rd29+-444];
	cvt.u32.u16 	%r88, %rs44;
	ld.global.nc.u8 	%rs49, [%rd22+17];
	cvt.u32.u8 	%r89, %rs49;
	and.b32  	%r90, %r41, %r89;
	setp.eq.s32 	%p11, %r90, 0;
	selp.b32 	%r91, 0, 16, %p11;
	or.b32  	%r92, %r91, %r88;
	cvt.rn.f32.u32 	%f53, %r92;
	mul.f32 	%f54, %f52, %f53;
	fma.rn.f32 	%f55, %f50, %f51, %f54;
	add.f32 	%f56, %f19, %f55;
	ld.global.nc.f32 	%f57, [%rd29+-380];
	cvt.u32.u16 	%r93, %rs24;
	and.b32  	%r94, %r53, %r84;
	setp.eq.s32 	%p12, %r94, 0;
	selp.b32 	%r95, 0, 16, %p12;
	or.b32  	%r96, %r95, %r93;
	cvt.rn.f32.u32 	%f58, %r96;
	ld.global.nc.f32 	%f59, [%rd29+-316];
	cvt.u32.u16 	%r97, %rs26;
	and.b32  	%r98, %r53, %r89;
	setp.eq.s32 	%p13, %r98, 0;
	selp.b32 	%r99, 0, 16, %p13;
	or.b32  	%r100, %r99, %r97;
	cvt.rn.f32.u32 	%f60, %r100;
	mul.f32 	%f61, %f59, %f60;
	fma.rn.f32 	%f62, %f57, %f58, %f61;
	add.f32 	%f63, %f26, %f62;
	ld.global.nc.f32 	%f64, [%rd29+4];
	cvt.u32.u16 	%r101, %rs46;
	and.b32  	%r102, %r64, %r84;
	setp.eq.s32 	%p14, %r102, 0;
	selp.b32 	%r103, 0, 16, %p14;
	or.b32  	%r104, %r103, %r101;
	cvt.rn.f32.u32 	%f65, %r104;
	ld.global.nc.f32 	%f66, [%rd29+68];
	cvt.u32.u16 	%r105, %rs47;
	and.b32  	%r106, %r64, %r89;
	setp.eq.s32 	%p15, %r106, 0;
	selp.b32 	%r107, 0, 16, %p15;
	or.b32  	%r108, %r107, %r105;
	cvt.rn.f32.u32 	%f67, %r108;
	mul.f32 	%f68, %f66, %f67;
	fma.rn.f32 	%f69, %f64, %f65, %f68;
	add.f32 	%f70, %f33, %f69;
	ld.global.nc.f32 	%f71, [%rd29+132];
	cvt.u32.u16 	%r109, %rs32;
	and.b32  	%r110, %r75, %r84;
	setp.eq.s32 	%p16, %r110, 0;
	selp.b32 	%r111, 0, 16, %p16;
	or.b32  	%r112, %r111, %r109;
	cvt.rn.f32.u32 	%f72, %r112;
	ld.global.nc.f32 	%f73, [%rd29+196];
	cvt.u32.u16 	%r113, %rs34;
	and.b32  	%r114, %r75, %r89;
	setp.eq.s32 	%p17, %r114, 0;
	selp.b32 	%r115, 0, 16, %p17;
	or.b32  	%r116, %r115, %r113;
	cvt.rn.f32.u32 	%f74, %r116;
	mul.f32 	%f75, %f73, %f74;
	fma.rn.f32 	%f76, %f71, %f72, %f75;
	add.f32 	%f77, %f40, %f76;
	add.f32 	%f78, %f50, %f52;
	add.f32 	%f79, %f57, %f59;
	mul.f32 	%f80, %f79, %f11;
	fma.rn.f32 	%f81, %f78, %f12, %f80;
	add.f32 	%f82, %f64, %f66;
	fma.rn.f32 	%f83, %f82, %f10, %f81;
	add.f32 	%f84, %f71, %f73;
	fma.rn.f32 	%f85, %f84, %f9, %f83;
	add.f32 	%f86, %f49, %f85;
	shr.u16 	%rs50, %rs41, 8;
	and.b16  	%rs51, %rs8, 63;
	cvt.rn.f32.u16 	%f87, %rs51;
	mul.f32 	%f88, %f56, %f87;
	cvt.rn.f32.u16 	%f89, %rs50;
	fma.rn.f32 	%f90, %f63, %f89, %f88;
	shr.u16 	%rs52, %rs14, 8;
	and.b16  	%rs53, %rs14, 63;
	cvt.rn.f32.u16 	%f91, %rs53;
	fma.rn.f32 	%f92, %f70, %f91, %f90;
	cvt.rn.f32.u16 	%f93, %rs52;
	fma.rn.f32 	%f94, %f77, %f93, %f92;
	mul.f32 	%f95, %f7, %f94;
	mul.f32 	%f96, %f8, %f86;
	sub.f32 	%f97, %f95, %f96;
	add.f32 	%f108, %f108, %f97;
	add.s32 	%r127, %r127, 2;
	add.s64 	%rd30, %rd30, 352;
	add.s64 	%rd29, %rd29, 2048;
	setp.lt.s32 	%p18, %r127, %r2;
	@%p18 bra 	$L__BB21_2;
$L__BB21_3:
	mov.b32 	%r117, %f108;
	shfl.sync.bfly.b32	%r118|%p19, %r117, 16, 31, -1;
	mov.b32 	%f98, %r118;
	add.f32 	%f99, %f108, %f98;
	mov.b32 	%r119, %f99;
	shfl.sync.bfly.b32	%r120|%p20, %r119, 8, 31, -1;
	mov.b32 	%f100, %r120;
	add.f32 	%f101, %f99, %f100;
	mov.b32 	%r121, %f101;
	shfl.sync.bfly.b32	%r122|%p21, %r121, 4, 31, -1;
	mov.b32 	%f102, %r122;
	add.f32 	%f103, %f101, %f102;
	mov.b32 	%r123, %f103;
	shfl.sync.bfly.b32	%r124|%p22, %r123, 2, 31, -1;
	mov.b32 	%f104, %r124;
	add.f32 	%f105, %f103, %f104;
	mov.b32 	%r125, %f105;
	shfl.sync.bfly.b32	%r126|%p23, %r125, 1, 31, -1;
	mov.b32 	%f106, %r126;
	add.f32 	%f4, %f105, %f106;
	setp.ne.s32 	%p24, %r3, 0;
	@%p24 bra 	$L__BB21_5;
	ld.param.u64 	%rd28, [dequantize_mul_mat_vec_q5_k_param_2];
	cvta.to.global.u64 	%rd25, %rd28;
	mul.wide.u32 	%rd26, %r1, 4;
	add.s64 	%rd27, %rd25, %rd26;
	st.global.f32 	[%rd27], %f4;
$L__BB21_5:
	ret;

}
	// .globl	dequantize_mul_mat_vec_q6_k
.visible .entry dequantize_mul_mat_vec_q6_k(
	.param .u64 .ptr .align 1 dequantize_mul_mat_vec_q6_k_param_0,
	.param .u64 .ptr .align 1 dequantize_mul_mat_vec_q6_k_param_1,
	.param .u64 .ptr .align 1 dequantize_mul_mat_vec_q6_k_param_2,
	.param .u32 dequantize_mul_mat_vec_q6_k_param_3,
	.param .u32 dequantize_mul_mat_vec_q6_k_param_4
)
{
	.reg .pred 	%p<10>;
	.reg .b16 	%rs<99>;
	.reg .b32 	%r<73>;
	.reg .b32 	%f<107>;
	.reg .b64 	%rd<33>;

	ld.param.u64 	%rd8, [dequantize_mul_mat_vec_q6_k_param_0];
	ld.param.u64 	%rd9, [dequantize_mul_mat_vec_q6_k_param_1];
	ld.param.u32 	%r11, [dequantize_mul_mat_vec_q6_k_param_3];
	ld.param.u32 	%r12, [dequantize_mul_mat_vec_q6_k_param_4];
	mov.u32 	%r13, %ctaid.x;
	mov.u32 	%r14, %ntid.y;
	mov.u32 	%r15, %tid.y;
	mad.lo.s32 	%r1, %r13, %r14, %r15;
	setp.gt.s32 	%p1, %r1, %r12;
	@%p1 bra 	$L__BB22_6;
	shr.s32 	%r16, %r11, 31;
	shr.u32 	%r17, %r16, 24;
	add.s32 	%r18, %r11, %r17;
	shr.s32 	%r2, %r18, 8;
	mov.u32 	%r3, %tid.x;
	shr.u32 	%r19, %r3, 1;
	and.b32  	%r72, %r3, 1;
	shr.u32 	%r20, %r3, 4;
	shl.b32 	%r21, %r20, 3;
	sub.s32 	%r22, %r19, %r21;
	shl.b32 	%r23, %r22, 2;
	cvt.u16.u32 	%rs1, %r22;
	shr.s16 	%rs2, %rs1, 15;
	shr.u16 	%rs3, %rs2, 14;
	add.s16 	%rs4, %rs1, %rs3;
	shr.s16 	%rs5, %rs4, 2;
	cvt.s32.s16 	%r24, %rs5;
	shl.b32 	%r25, %r20, 6;
	add.s32 	%r5, %r25, %r23;
	shl.b32 	%r26, %r20, 5;
	sub.s32 	%r6, %r5, %r26;
	add.s32 	%r7, %r21, %r24;
	mul.lo.s32 	%r8, %r20, 96;
	setp.ge.s32 	%p2, %r72, %r2;
	mov.f32 	%f106, 0f00000000;
	@%p2 bra 	$L__BB22_4;
	mul.lo.s32 	%r27, %r2, %r1;
	cvt.s64.s32 	%rd11, %r7;
	and.b32  	%r28, %r3, 1;
	mul.wide.u32 	%rd12, %r28, 1024;
	add.s32 	%r29, %r6, %r8;
	mul.wide.u32 	%rd13, %r29, 4;
	add.s64 	%rd14, %rd12, %rd13;
	cvta.to.global.u64 	%rd15, %rd9;
	add.s64 	%rd16, %rd14, %rd15;
	add.s64 	%rd32, %rd16, 256;
	mul.wide.s32 	%rd17, %r27, 210;
	mul.wide.u32 	%rd18, %r28, 210;
	add.s64 	%rd19, %rd17, %rd18;
	cvta.to.global.u64 	%rd20, %rd8;
	add.s64 	%rd21, %rd19, %rd20;
	add.s64 	%rd31, %rd21, 208;
	add.s64 	%rd3, %rd11, 198;
	mov.f32 	%f106, 0f00000000;
	cvt.s64.s32 	%rd22, %r6;
	cvt.s64.s32 	%rd23, %r5;
$L__BB22_3:
	add.s64 	%rd24, %rd31, %rd23;
	add.s64 	%rd25, %rd31, %rd3;
	ld.global.nc.u16 	%rs6, [%rd31];
	// begin inline asm
	{  cvt.f32.f16 %f7, %rs6;}

	// end inline asm
	ld.global.nc.u8 	%rs7, [%rd25+-208];
	cvt.s16.s8 	%rs8, %rs7;
	cvt.rn.f32.s16 	%f8, %rs8;
	ld.global.nc.u8 	%rs9, [%rd25+-210];
	cvt.s16.s8 	%rs10, %rs9;
	cvt.rn.f32.s16 	%f9, %rs10;
	ld.global.nc.u8 	%rs11, [%rd25+-212];
	cvt.s16.s8 	%rs12, %rs11;
	cvt.rn.f32.s16 	%f10, %rs12;
	ld.global.nc.u8 	%rs13, [%rd25+-214];
	cvt.s16.s8 	%rs14, %rs13;
	cvt.rn.f32.s16 	%f11, %rs14;
	ld.global.nc.f32 	%f12, [%rd32+-256];
	mul.f32 	%f13, %f12, %f11;
	mul.f32 	%f14, %f7, %f13;
	ld.global.nc.u8 	%rs15, [%rd24+-208];
	cvt.u16.u8 	%rs16, %rs15;
	and.b16  	%rs17, %rs16, 15;
	add.s64 	%rd26, %rd31, %rd22;
	ld.global.nc.u8 	%rs18, [%rd26+-80];
	cvt.u16.u8 	%rs19, %rs18;
	shl.b16 	%rs20, %rs19, 4;
	and.b16  	%rs21, %rs20, 48;
	or.b16  	%rs22, %rs21, %rs17;
	cvt.u32.u16 	%r30, %rs22;
	add.s32 	%r31, %r30, -32;
	cvt.rn.f32.s32 	%f15, %r31;
	ld.global.nc.f32 	%f16, [%rd32+-128];
	mul.f32 	%f17, %f16, %f10;
	mul.f32 	%f18, %f7, %f17;
	ld.global.nc.u8 	%rs23, [%rd24+-176];
	cvt.u16.u8 	%rs24, %rs23;
	and.b16  	%rs25, %rs24, 15;
	shl.b16 	%rs26, %rs19, 2;
	and.b16  	%rs27, %rs26, 48;
	or.b16  	%rs28, %rs27, %rs25;
	cvt.u32.u16 	%r32, %rs28;
	add.s32 	%r33, %r32, -32;
	cvt.rn.f32.s32 	%f19, %r33;
	mul.f32 	%f20, %f18, %f19;
	fma.rn.f32 	%f21, %f14, %f15, %f20;
	ld.global.nc.f32 	%f22, [%rd32];
	mul.f32 	%f23, %f22, %f9;
	mul.f32 	%f24, %f7, %f23;
	shr.u16 	%rs29, %rs16, 4;
	and.b16  	%rs30, %rs19, 48;
	or.b16  	%rs31, %rs30, %rs29;
	cvt.u32.u16 	%r34, %rs31;
	add.s32 	%r35, %r34, -32;
	cvt.rn.f32.s32 	%f25, %r35;
	fma.rn.f32 	%f26, %f24, %f25, %f21;
	ld.global.nc.f32 	%f27, [%rd32+128];
	mul.f32 	%f28, %f27, %f8;
	mul.f32 	%f29, %f7, %f28;
	shr.u16 	%rs32, %rs24, 4;
	shr.u16 	%rs33, %rs19, 2;
	and.b16  	%rs34, %rs33, 48;
	or.b16  	%rs35, %rs34, %rs32;
	cvt.u32.u16 	%r36, %rs35;
	add.s32 	%r37, %r36, -32;
	cvt.rn.f32.s32 	%f30, %r37;
	fma.rn.f32 	%f31, %f29, %f30, %f26;
	add.f32 	%f32, %f31, 0f00000000;
	ld.global.nc.f32 	%f33, [%rd32+-252];
	mul.f32 	%f34, %f33, %f11;
	mul.f32 	%f35, %f7, %f34;
	ld.global.nc.u8 	%rs36, [%rd24+-207];
	cvt.u16.u8 	%rs37, %rs36;
	and.b16  	%rs38, %rs37, 15;
	ld.global.nc.u8 	%rs39, [%rd26+-79];
	cvt.u16.u8 	%rs40, %rs39;
	shl.b16 	%rs41, %rs40, 4;
	and.b16  	%rs42, %rs41, 48;
	or.b16  	%rs43, %rs42, %rs38;
	cvt.u32.u16 	%r38, %rs43;
	add.s32 	%r39, %r38, -32;
	cvt.rn.f32.s32 	%f36, %r39;
	ld.global.nc.f32 	%f37, [%rd32+-124];
	mul.f32 	%f38, %f37, %f10;
	mul.f32 	%f39, %f7, %f38;
	ld.global.nc.u8 	%rs44, [%rd24+-175];
	cvt.u16.u8 	%rs45, %rs44;
	and.b16  	%rs46, %rs45, 15;
	shl.b16 	%rs47, %rs40, 2;
	and.b16  	%rs48, %rs47, 48;
	or.b16  	%rs49, %rs48, %rs46;
	cvt.u32.u16 	%r40, %rs49;
	add.s32 	%r41, %r40, -32;
	cvt.rn.f32.s32 	%f40, %r41;
	mul.f32 	%f41, %f39, %f40;
	fma.rn.f32 	%f42, %f35, %f36, %f41;
	ld.global.nc.f32 	%f43, [%rd32+4];
	mul.f32 	%f44, %f43, %f9;
	mul.f32 	%f45, %f7, %f44;
	shr.u16 	%rs50, %rs37, 4;
	and.b16  	%rs51, %rs40, 48;
	or.b16  	%rs52, %rs51, %rs50;
	cvt.u32.u16 	%r42, %rs52;
	add.s32 	%r43, %r42, -32;
	cvt.rn.f32.s32 	%f46, %r43;
	fma.rn.f32 	%f47, %f45, %f46, %f42;
	ld.global.nc.f32 	%f48, [%rd32+132];
	mul.f32 	%f49, %f48, %f8;
	mul.f32 	%f50, %f7, %f49;
	shr.u16 	%rs53, %rs45, 4;
	shr.u16 	%rs54, %rs40, 2;
	and.b16  	%rs55, %rs54, 48;
	or.b16  	%rs56, %rs55, %rs53;
	cvt.u32.u16 	%r44, %rs56;
	add.s32 	%r45, %r44, -32;
	cvt.rn.f32.s32 	%f51, %r45;
	fma.rn.f32 	%f52, %f50, %f51, %f47;
	add.f32 	%f53, %f32, %f52;
	ld.global.nc.f32 	%f54, [%rd32+-248];
	mul.f32 	%f55, %f54, %f11;
	mul.f32 	%f56, %f7, %f55;
	ld.global.nc.u8 	%rs57, [%rd24+-206];
	cvt.u16.u8 	%rs58, %rs57;
	and.b16  	%rs59, %rs58, 15;
	ld.global.nc.u8 	%rs60, [%rd26+-78];
	cvt.u16.u8 	%rs61, %rs60;
	shl.b16 	%rs62, %rs61, 4;
	and.b16  	%rs63, %rs62, 48;
	or.b16  	%rs64, %rs63, %rs59;
	cvt.u32.u16 	%r46, %rs64;
	add.s32 	%r47, %r46, -32;
	cvt.rn.f32.s32 	%f57, %r47;
	ld.global.nc.f32 	%f58, [%rd32+-120];
	mul.f32 	%f59, %f58, %f10;
	mul.f32 	%f60, %f7, %f59;
	ld.global.nc.u8 	%rs65, [%rd24+-174];
	cvt.u16.u8 	%rs66, %rs65;
	and.b16  	%rs67, %rs66, 15;
	shl.b16 	%rs68, %rs61, 2;
	and.b16  	%rs69, %rs68, 48;
	or.b16  	%rs70, %rs69, %rs67;
	cvt.u32.u16 	%r48, %rs70;
	add.s32 	%r49, %r48, -32;
	cvt.rn.f32.s32 	%f61, %r49;
	mul.f32 	%f62, %f60, %f61;
	fma.rn.f32 	%f63, %f56, %f57, %f62;
	ld.global.nc.f32 	%f64, [%rd32+8];
	mul.f32 	%f65, %f64, %f9;
	mul.f32 	%f66, %f7, %f65;
	shr.u16 	%rs71, %rs58, 4;
	and.b16  	%rs72, %rs61, 48;
	or.b16  	%rs73, %rs72, %rs71;
	cvt.u32.u16 	%r50, %rs73;
	add.s32 	%r51, %r50, -32;
	cvt.rn.f32.s32 	%f67, %r51;
	fma.rn.f32 	%f68, %f66, %f67, %f63;
	ld.global.nc.f32 	%f69, [%rd32+136];
	mul.f32 	%f70, %f69, %f8;
	mul.f32 	%f71, %f7, %f70;
	shr.u16 	%rs74, %rs66, 4;
	shr.u16 	%rs75, %rs61, 2;
	and.b16  	%rs76, %rs75, 48;
	or.b16  	%rs77, %rs76, %rs74;
	cvt.u32.u16 	%r52, %rs77;
	add.s32 	%r53, %r52, -32;
	cvt.rn.f32.s32 	%f72, %r53;
	fma.rn.f32 	%f73, %f71, %f72, %f68;
	add.f32 	%f74, %f53, %f73;
	ld.global.nc.f32 	%f75, [%rd32+-244];
	mul.f32 	%f76, %f75, %f11;
	mul.f32 	%f77, %f7, %f76;
	ld.global.nc.u8 	%rs78, [%rd24+-205];
	cvt.u16.u8 	%rs79, %rs78;
	and.b16  	%rs80, %rs79, 15;
	ld.global.nc.u8 	%rs81, [%rd26+-77];
	cvt.u16.u8 	%rs82, %rs81;
	shl.b16 	%rs83, %rs82, 4;
	and.b16  	%rs84, %rs83, 48;
	or.b16  	%rs85, %rs84, %rs80;
	cvt.u32.u16 	%r54, %rs85;
	add.s32 	%r55, %r54, -32;
	cvt.rn.f32.s32 	%f78, %r55;
	ld.global.nc.f32 	%f79, [%rd32+-116];
	mul.f32 	%f80, %f79, %f10;
	mul.f32 	%f81, %f7, %f80;
	ld.global.nc.u8 	%rs86, [%rd24+-173];
	cvt.u16.u8 	%rs87, %rs86;
	and.b16  	%rs88, %rs87, 15;
	shl.b16 	%rs89, %rs82, 2;
	and.b16  	%rs90, %rs89, 48;
	or.b16  	%rs91, %rs90, %rs88;
	cvt.u32.u16 	%r56, %rs91;
	add.s32 	%r57, %r56, -32;
	cvt.rn.f32.s32 	%f82, %r57;
	mul.f32 	%f83, %f81, %f82;
	fma.rn.f32 	%f84, %f77, %f78, %f83;
	ld.global.nc.f32 	%f85, [%rd32+12];
	mul.f32 	%f86, %f85, %f9;
	mul.f32 	%f87, %f7, %f86;
	shr.u16 	%rs92, %rs79, 4;
	and.b16  	%rs93, %rs82, 48;
	or.b16  	%rs94, %rs93, %rs92;
	cvt.u32.u16 	%r58, %rs94;
	add.s32 	%r59, %r58, -32;
	cvt.rn.f32.s32 	%f88, %r59;
	fma.rn.f32 	%f89, %f87, %f88, %f84;
	ld.global.nc.f32 	%f90, [%rd32+140];
	mul.f32 	%f91, %f90, %f8;
	mul.f32 	%f92, %f7, %f91;
	shr.u16 	%rs95, %rs87, 4;
	shr.u16 	%rs96, %rs82, 2;
	and.b16  	%rs97, %rs96, 48;
	or.b16  	%rs98, %rs97, %rs95;
	cvt.u32.u16 	%r60, %rs98;
	add.s32 	%r61, %r60, -32;
	cvt.rn.f32.s32 	%f93, %r61;
	fma.rn.f32 	%f94, %f92, %f93, %f89;
	add.f32 	%f95, %f74, %f94;
	add.f32 	%f106, %f106, %f95;
	add.s32 	%r72, %r72, 2;
	add.s64 	%rd32, %rd32, 2048;
	add.s64 	%rd31, %rd31, 420;
	setp.lt.s32 	%p3, %r72, %r2;
	@%p3 bra 	$L__BB22_3;
$L__BB22_4:
	mov.b32 	%r62, %f106;
	shfl.sync.bfly.b32	%r63|%p4, %r62, 16, 31, -1;
	mov.b32 	%f96, %r63;
	add.f32 	%f97, %f106, %f96;
	mov.b32 	%r64, %f97;
	shfl.sync.bfly.b32	%r65|%p5, %r64, 8, 31, -1;
	mov.b32 	%f98, %r65;
	add.f32 	%f99, %f97, %f98;
	mov.b32 	%r66, %f99;
	shfl.sync.bfly.b32	%r67|%p6, %r66, 4, 31, -1;
	mov.b32 	%f100, %r67;
	add.f32 	%f101, %f99, %f100;
	mov.b32 	%r68, %f101;
	shfl.sync.bfly.b32	%r69|%p7, %r68, 2, 31, -1;
	mov.b32 	%f102, %r69;
	add.f32 	%f103, %f101, %f102;
	mov.b32 	%r70, %f103;
	shfl.sync.bfly.b32	%r71|%p8, %r70, 1, 31, -1;
	mov.b32 	%f104, %r71;
	add.f32 	%f4, %f103, %f104;
	setp.gt.u32 	%p9, %r3, 1;
	@%p9 bra 	$L__BB22_6;
	ld.param.u64 	%rd30, [dequantize_mul_mat_vec_q6_k_param_2];
	cvta.to.global.u64 	%rd27, %rd30;
	mul.wide.s32 	%rd28, %r1, 4;
	add.s64 	%rd29, %rd27, %rd28;
	st.global.f32 	[%rd29], %f4;
$L__BB22_6:
	ret;

}


// ===== COMPILED SASS (sm_100) =====

	.target	sm_100

	.elftype	@"ET_EXEC"


//--------------------- .note.nv.tkinfo           --------------------------
	.section	.note.nv.tkinfo,"",@"SHT_NOTE"
	.sectionflags	@"SHF_NOTE_NV_TKINFO"
	.tkinfo
        /*0018*/ 	.word	0x00000002
        /*0030*/ 	.string	""
        /*0030*/ 	.string	"ptxas"
        /*0030*/ 	.string	"Cuda compilation tools, release 13.0, V13.0.88"
        /*0030*/ 	.string	"Build cuda_13.0.r13.0/compiler.36424714_0"
        /*0030*/ 	.string	"-arch sm_100 -m 64 "



//--------------------- .note.nv.cuinfo           --------------------------
	.section	.note.nv.cuinfo,"",@"SHT_NOTE"
	.sectionflags	@"SHF_NOTE_NV_CUINFO"
        /*0018*/ 	.short	0x0002
        /*001a*/ 	.short	0x0064
        /*001c*/ 	.short	0x0082
	.zero		2


//--------------------- .nv.info                  --------------------------
	.section	.nv.info,"",@"SHT_CUDA_INFO"
	.align	4


	//----- nvinfo : EIATTR_REGCOUNT
	.align		4
        /*0000*/ 	.byte	0x04, 0x2f
        /*0002*/ 	.short	(.L_2 - .L_1)
	.align		4
.L_1:
        /*0004*/ 	.word	index@(mul_mat_q4_0_check)
        /*0008*/ 	.word	0x0000003e


	//----- nvinfo : EIATTR_FRAME_SIZE
	.align		4
.L_2:
        /*000c*/ 	.byte	0x04, 0x11
        /*000e*/ 	.short	(.L_4 - .L_3)
	.align		4
.L_3:
        /*0010*/ 	.word	index@(mul_mat_q4_0_check)
        /*0014*/ 	.word	0x00000030


	//----- nvinfo : EIATTR_REGCOUNT
	.align		4
.L_4:
        /*0018*/ 	.byte	0x04, 0x2f
        /*001a*/ 	.short	(.L_6 - .L_5)
	.align		4
.L_5:
        /*001c*/ 	.word	index@(mul_mat_q4_0_no_check)
        /*0020*/ 	.word	0x0000002e


	//----- nvinfo : EIATTR_FRAME_SIZE
	.align		4
.L_6:
        /*0024*/ 	.byte	0x04, 0x11
        /*0026*/ 	.short	(.L_8 - .L_7)
	.align		4
.L_7:
        /*0028*/ 	.word	index@(mul_mat_q4_0_no_check)
        /*002c*/ 	.word	0x00000030


	//----- nvinfo : EIATTR_REGCOUNT
	.align		4
.L_8:
        /*0030*/ 	.byte	0x04, 0x2f
        /*0032*/ 	.short	(.L_10 - .L_9)
	.align		4
.L_9:
        /*0034*/ 	.word	index@(dequantize_block_q4_0)
        /*0038*/ 	.word	0x00000014


	//----- nvinfo : EIATTR_FRAME_SIZE
	.align		4
.L_10:
        /*003c*/ 	.byte	0x04, 0x11
        /*003e*/ 	.short	(.L_12 - .L_11)
	.align		4
.L_11:
        /*0040*/ 	.word	index@(dequantize_block_q4_0)
        /*0044*/ 	.word	0x00000000


	//----- nvinfo : EIATTR_REGCOUNT
	.align		4
.L_12:
        /*0048*/ 	.byte	0x04, 0x2f
        /*004a*/ 	.short	(.L_14 - .L_13)
	.align		4
.L_13:
        /*004c*/ 	.word	index@(dequantize_block_q4_1)
        /*0050*/ 	.word	0x00000014


	//----- nvinfo : EIATTR_FRAME_SIZE
	.align		4
.L_14:
        /*0054*/ 	.byte	0x04, 0x11
        /*0056*/ 	.short	(.L_16 - .L_15)
	.align		4
.L_15:
        /*0058*/ 	.word	index@(dequantize_block_q4_1)
        /*005c*/ 	.word	0x00000000


	//----- nvinfo : EIATTR_REGCOUNT
	.align		4
.L_16:
        /*0060*/ 	.byte	0x04, 0x2f
        /*0062*/ 	.short	(.L_18 - .L_17)
	.align		4
.L_17:
        /*0064*/ 	.word	index@(dequantize_block_q2_K)
        /*0068*/ 	.word	0x00000018


	//----- nvinfo : EIATTR_FRAME_SIZE
	.align		4
.L_18:
        /*006c*/ 	.byte	0x04, 0x11
        /*006e*/ 	.short	(.L_20 - .L_19)
	.align		4
.L_19:
        /*0070*/ 	.word	index@(dequantize_block_q2_K)
        /*0074*/ 	.word	0x00000000


	//----- nvinfo : EIATTR_REGCOUNT
	.align		4
.L_20:
        /*0078*/ 	.byte	0x04, 0x2f
        /*007a*/ 	.short	(.L_22 - .L_21)
	.align		4
.L_21:
        /*007c*/ 	.word	index@(dequantize_block_q3_K)
        /*0080*/ 	.word	0x0000001e


	//----- nvinfo : EIATTR_FRAME_SIZE
	.align		4
.L_22:
        /*0084*/ 	.byte	0x04, 0x11
        /*0086*/ 	.short	(.L_24 - .L_23)
	.align		4
.L_23:
        /*0088*/ 	.word	index@(dequantize_block_q3_K)
        /*008c*/ 	.word	0x00000000


	//----- nvinfo : EIATTR_REGCOUNT
	.align		4
.L_24:
        /*0090*/ 	.byte	0x04, 0x2f
        /*0092*/ 	.short	(.L_26 - .L_25)
	.align		4
.L_25:
        /*0094*/ 	.word	index@(dequantize_block_q4_K)
        /*0098*/ 	.word	0x0000001b


	//----- nvinfo : EIATTR_FRAME_SIZE
	.align		4
.L_26:
        /*009c*/ 	.byte	0x04, 0x11
        /*009e*/ 	.short	(.L_28 - .L_27)
	.align		4
.L_27:
        /*00a0*/ 	.word	index@(dequantize_block_q4_K)
        /*00a4*/ 	.word	0x00000000


	//----- nvinfo : EIATTR_REGCOUNT
	.align		4
.L_28:
        /*00a8*/ 	.byte	0x04, 0x2f
        /*00aa*/ 	.short	(.L_30 - .L_29)
	.align		4
.L_29:
        /*00ac*/ 	.word	index@(dequantize_block_q5_K)
        /*00b0*/ 	.word	0x0000001a


	//----- nvinfo : EIATTR_FRAME_SIZE
	.align		4
.L_30:
        /*00b4*/ 	.byte	0x04, 0x11
        /*00b6*/ 	.short	(.L_32 - .L_31)
	.align		4
.L_31:
        /*00b8*/ 	.word	index@(dequantize_block_q5_K)
        /*00bc*/ 	.word	0x00000000


	//----- nvinfo : EIATTR_REGCOUNT
	.align		4
.L_32:
        /*00c0*/ 	.byte	0x04, 0x2f
        /*00c2*/ 	.short	(.L_34 - .L_33)
	.align		4
.L_33:
        /*00c4*/ 	.word	index@(dequantize_block_q6_K)
        /*00c8*/ 	.word	0x00000017


	//----- nvinfo : EIATTR_FRAME_SIZE
	.align		4
.L_34:
        /*00cc*/ 	.byte	0x04, 0x11
        /*00ce*/ 	.short	(.L_36 - .L_35)
	.align		4
.L_35:
        /*00d0*/ 	.word	index@(dequantize_block_q6_K)
        /*00d4*/ 	.word	0x00000000


	//----- nvinfo : EIATTR_REGCOUNT
	.align		4
.L_36:
        /*00d8*/ 	.byte	0x04, 0x2f
        /*00da*/ 	.short	(.L_38 - .L_37)
	.align		4
.L_37:
        /*00dc*/ 	.word	index@(dequantize_block_q8_0)
        /*00e0*/ 	.word	0x0000001b


	//----- nvinfo : EIATTR_FRAME_SIZE
	.align		4
.L_38:
        /*00e4*/ 	.byte	0x04, 0x11
        /*00e6*/ 	.short	(.L_40 - .L_39)
	.align		4
.L_39:
        /*00e8*/ 	.word	index@(dequantize_block_q8_0)
        /*00ec*/ 	.word	0x00000000


	//----- nvinfo : EIATTR_REGCOUNT
	.align		4
.L_40:
        /*00f0*/ 	.byte	0x04, 0x2f
        /*00f2*/ 	.short	(.L_42 - .L_41)
	.align		4
.L_41:
        /*00f4*/ 	.word	index@(dequantize_block_q8_K)
        /*00f8*/ 	.word	0x0000001c


	//----- nvinfo : EIATTR_FRAME_SIZE
	.align		4
.L_42:
        /*00fc*/ 	.byte	0x04, 0x11
        /*00fe*/ 	.short	(.L_44 - .L_43)
	.align		4
.L_43:
        /*0100*/ 	.word	index@(dequantize_block_q8_K)
        /*0104*/ 	.word	0x00000000


	//----- nvinfo : EIATTR_REGCOUNT
	.align		4
.L_44:
        /*0108*/ 	.byte	0x04, 0x2f
        /*010a*/ 	.short	(.L_46 - .L_45)
	.align		4
.L_45:
        /*010c*/ 	.word	index@(dequantize_block_q5_0)
        /*0110*/ 	.word	0x00000010


	//----- nvinfo : EIATTR_FRAME_SIZE
	.align		4
.L_46:
        /*0114*/ 	.byte	0x04, 0x11
        /*0116*/ 	.short	(.L_48 - .L_47)
	.align		4
.L_47:
        /*0118*/ 	.word	index@(dequantize_block_q5_0)
        /*011c*/ 	.word	0x00000000


	//----- nvinfo : EIATTR_REGCOUNT
	.align		4
.L_48:
        /*0120*/ 	.byte	0x04, 0x2f
        /*0122*/ 	.short	(.L_50 - .L_49)
	.align		4
.L_49:
        /*0124*/ 	.word	index@(dequantize_block_q5_1)
        /*0128*/ 	.word	0x0000000f


	//----- nvinfo : EIATTR_FRAME_SIZE
	.align		4
.L_50:
        /*012c*/ 	.byte	0x04, 0x11
        /*012e*/ 	.short	(.L_52 - .L_51)
	.align		4
.L_51:
        /*0130*/ 	.word	index@(dequantize_block_q5_1)
        /*0134*/ 	.word	0x00000000


	//----- nvinfo : EIATTR_REGCOUNT
	.align		4
.L_52:
        /*0138*/ 	.byte	0x04, 0x2f
        /*013a*/ 	.short	(.L_54 - .L_53)
	.align		4
.L_53:
        /*013c*/ 	.word	index@(dequantize_mul_mat_vec_q4_0_cuda)
        /*0140*/ 	.word	0x00000020


	//----- nvinfo : EIATTR_FRAME_SIZE
	.align		4
.L_54:
        /*0144*/ 	.byte	0x04, 0x11
        /*0146*/ 	.short	(.L_56 - .L_55)
	.align		4
.L_55:
        /*0148*/ 	.word	index@(dequantize_mul_mat_vec_q4_0_cuda)
        /*014c*/ 	.word	0x00000000


	//----- nvinfo : EIATTR_REGCOUNT
	.align		4
.L_56:
        /*0150*/ 	.byte	0x04, 0x2f
        /*0152*/ 	.short	(.L_58 - .L_57)
	.align		4
.L_57:
        /*0154*/ 	.word	index@(dequantize_mul_mat_vec_q4_1_cuda)
        /*0158*/ 	.word	0x00000020


	//----- nvinfo : EIATTR_FRAME_SIZE
	.align		4
.L_58:
        /*015c*/ 	.byte	0x04, 0x11
        /*015e*/ 	.short	(.L_60 - .L_59)
	.align		4
.L_59:
        /*0160*/ 	.word	index@(dequantize_mul_mat_vec_q4_1_cuda)
        /*0164*/ 	.word	0x00000000


	//----- nvinfo : EIATTR_REGCOUNT
	.align		4
.L_60:
        /*0168*/ 	.byte	0x04, 0x2f
        /*016a*/ 	.short	(.L_62 - .L_61)
	.align		4
.L_61:
        /*016c*/ 	.word	index@(dequantize_mul_mat_vec_q5_0_cuda)
        /*0170*/ 	.word	0x00000020


	//----- nvinfo : EIATTR_FRAME_SIZE
	.align		4
.L_62:
        /*0174*/ 	.byte	0x04, 0x11
        /*0176*/ 	.short	(.L_64 - .L_63)
	.align		4
.L_63:
        /*0178*/ 	.word	index@(dequantize_mul_mat_vec_q5_0_cuda)
        /*017c*/ 	.word	0x00000000


	//----- nvinfo : EIATTR_REGCOUNT
	.align		4
.L_64:
        /*0180*/ 	.byte	0x04, 0x2f
        /*0182*/ 	.short	(.L_66 - .L_65)
	.align		4
.L_65:
        /*0184*/ 	.word	index@(dequantize_mul_mat_vec_q5_1_cuda)
        /*0188*/ 	.word	0x00000020


	//----- nvinfo : EIATTR_FRAME_SIZE
	.align		4
.L_66:
        /*018c*/ 	.byte	0x04, 0x11
        /*018e*/ 	.short	(.L_68 - .L_67)
	.align		4
.L_67:
        /*0190*/ 	.word	index@(dequantize_mul_mat_vec_q5_1_cuda)
        /*0194*/ 	.word	0x00000000


	//----- nvinfo : EIATTR_REGCOUNT
	.align		4
.L_68:
        /*0198*/ 	.byte	0x04, 0x2f
        /*019a*/ 	.short	(.L_70 - .L_69)
	.align		4
.L_69:
        /*019c*/ 	.word	index@(dequantize_mul_mat_vec_q8_0_cuda)
        /*01a0*/ 	.word	0x00000020


	//----- nvinfo : EIATTR_FRAME_SIZE
	.align		4
.L_70:
        /*01a4*/ 	.byte	0x04, 0x11
        /*01a6*/ 	.short	(.L_72 - .L_71)
	.align		4
.L_71:
        /*01a8*/ 	.word	index@(dequantize_mul_mat_vec_q8_0_cuda)
        /*01ac*/ 	.word	0x00000000


	//----- nvinfo : EIATTR_REGCOUNT
	.align		4
.L_72:
        /*01b0*/ 	.byte	0x04, 0x2f
        /*01b2*/ 	.short	(.L_74 - .L_73)
	.align		4
.L_73:
        /*01b4*/ 	.word	index@(dequantize_mul_mat_vec_q2_k)
        /*01b8*/ 	.word	0x00000026


	//----- nvinfo : EIATTR_FRAME_SIZE
	.align		4
.L_74:
        /*01bc*/ 	.byte	0x04, 0x11
        /*01be*/ 	.short	(.L_76 - .L_75)
	.align		4
.L_75:
        /*01c0*/ 	.word	index@(dequantize_mul_mat_vec_q2_k)
        /*01c4*/ 	.word	0x00000000


	//----- nvinfo : EIATTR_REGCOUNT
	.align		4
.L_76:
        /*01c8*/ 	.byte	0x04, 0x2f
        /*01ca*/ 	.short	(.L_78 - .L_77)
	.align		4
.L_77:
        /*01cc*/ 	.word	index@(dequantize_mul_mat_vec_q3_k)
        /*01d0*/ 	.word	0x00000028


	//----- nvinfo : EIATTR_FRAME_SIZE
	.align		4
.L_78:
        /*01d4*/ 	.byte	0x04, 0x11
        /*01d6*/ 	.short	(.L_80 - .L_79)
	.align		4
.L_79:
        /*01d8*/ 	.word	index@(dequantize_mul_mat_vec_q3_k)
        /*01dc*/ 	.word	0x00000000


	//----- nvinfo : EIATTR_REGCOUNT
	.align		4
.L_80:
        /*01e0*/ 	.byte	0x04, 0x2f
        /*01e2*/ 	.short	(.L_82 - .L_81)
	.align		4
.L_81:
        /*01e4*/ 	.word	index@(dequantize_mul_mat_vec_q4_k)
        /*01e8*/ 	.word	0x00000028


	//----- nvinfo : EIATTR_FRAME_SIZE
	.align		4
.L_82:
        /*01ec*/ 	.byte	0x04, 0x11
        /*01ee*/ 	.short	(.L_84 - .L_83)
	.align		4
.L_83:
        /*01f0*/ 	.word	index@(dequantize_mul_mat_vec_q4_k)
        /*01f4*/ 	.word	0x00000000


	//----- nvinfo : EIATTR_REGCOUNT
	.align		4
.L_84:
        /*01f8*/ 	.byte	0x04, 0x2f
        /*01fa*/ 	.short	(.L_86 - .L_85)
	.align		4
.L_85:
        /*01fc*/ 	.word	index@(dequantize_mul_mat_vec_q5_k)
        /*0200*/ 	.word	0x00000028


	//----- nvinfo : EIATTR_FRAME_SIZE
	.align		4
.L_86:
        /*0204*/ 	.byte	0x04, 0x11
        /*0206*/ 	.short	(.L_88 - .L_87)
	.align		4
.L_87:
        /*0208*/ 	.word	index@(dequantize_mul_mat_vec_q5_k)
        /*020c*/ 	.word	0x00000000


	//----- nvinfo : EIATTR_REGCOUNT
	.align		4
.L_88:
        /*0210*/ 	.byte	0x04, 0x2f
        /*0212*/ 	.short	(.L_90 - .L_89)
	.align		4
.L_89:
        /*0214*/ 	.word	index@(dequantize_mul_mat_vec_q6_k)
        /*0218*/ 	.word	0x00000028


	//----- nvinfo : EIATTR_FRAME_SIZE
	.align		4
.L_90:
        /*021c*/ 	.byte	0x04, 0x11
        /*021e*/ 	.short	(.L_92 - .L_91)
	.align		4
.L_91:
        /*0220*/ 	.word	index@(dequantize_mul_mat_vec_q6_k)
        /*0224*/ 	.word	0x00000000


	//----- nvinfo : EIATTR_MIN_STACK_SIZE
	.align		4
.L_92:
        /*0228*/ 	.byte	0x04, 0x12
        /*022a*/ 	.short	(.L_94 - .L_93)
	.align		4
.L_93:
        /*022c*/ 	.word	index@(dequantize_mul_mat_vec_q6_k)
        /*0230*/ 	.word	0x00000000


	//----- nvinfo : EIATTR_MIN_STACK_SIZE
	.align		4
.L_94:
        /*0234*/ 	.byte	0x04, 0x12
        /*0236*/ 	.short	(.L_96 - .L_95)
	.align		4
.L_95:
        /*0238*/ 	.word	index@(dequantize_mul_mat_vec_q5_k)
        /*023c*/ 	.word	0x00000000


	//----- nvinfo : EIATTR_MIN_STACK_SIZE
	.align		4
.L_96:
        /*0240*/ 	.byte	0x04, 0x12
        /*0242*/ 	.short	(.L_98 - .L_97)
	.align		4
.L_97:
        /*0244*/ 	.word	index@(dequantize_mul_mat_vec_q4_k)
        /*0248*/ 	.word	0x00000000


	//----- nvinfo : EIATTR_MIN_STACK_SIZE
	.align		4
.L_98:
        /*024c*/ 	.byte	0x04, 0x12
        /*024e*/ 	.short	(.L_100 - .L_99)
	.align		4
.L_99:
        /*0250*/ 	.word	index@(dequantize_mul_mat_vec_q3_k)
        /*0254*/ 	.word	0x00000000


	//----- nvinfo : EIATTR_MIN_STACK_SIZE
	.align		4
.L_100:
        /*0258*/ 	.byte	0x04, 0x12
        /*025a*/ 	.short	(.L_102 - .L_101)
	.align		4
.L_101:
        /*025c*/ 	.word	index@(dequantize_mul_mat_vec_q2_k)
        /*0260*/ 	.word	0x00000000


	//----- nvinfo : EIATTR_MIN_STACK_SIZE
	.align		4
.L_102:
        /*0264*/ 	.byte	0x04, 0x12
        /*0266*/ 	.short	(.L_104 - .L_103)
	.align		4
.L_103:
        /*0268*/ 	.word	index@(dequantize_mul_mat_vec_q8_0_cuda)
        /*026c*/ 	.word	0x00000000


	//----- nvinfo : EIATTR_MIN_STACK_SIZE
	.align		4
.L_104:
        /*0270*/ 	.byte	0x04, 0x12
        /*0272*/ 	.short	(.L_106 - .L_105)
	.align		4
.L_105:
        /*0274*/ 	.word	index@(dequantize_mul_mat_vec_q5_1_cuda)
        /*0278*/ 	.word	0x00000000


	//----- nvinfo : EIATTR_MIN_STACK_SIZE
	.align		4
.L_106:
        /*027c*/ 	.byte	0x04, 0x12
        /*027e*/ 	.short	(.L_108 - .L_107)
	.align		4
.L_107:
        /*0280*/ 	.word	index@(dequantize_mul_mat_vec_q5_0_cuda)
        /*0284*/ 	.word	0x00000000


	//----- nvinfo : EIATTR_MIN_STACK_SIZE
	.align		4
.L_108:
        /*0288*/ 	.byte	0x04, 0x12
        /*028a*/ 	.short	(.L_110 - .L_109)
	.align		4
.L_109:
        /*028c*/ 	.word	index@(dequantize_mul_mat_vec_q4_1_cuda)
        /*0290*/ 	.word	0x00000000


	//----- nvinfo : EIATTR_MIN_STACK_SIZE
	.align		4
.L_110:
        /*0294*/ 	.byte	0x04, 0x12
        /*0296*/ 	.short	(.L_112 - .L_111)
	.align		4
.L_111:
        /*0298*/ 	.word	index@(dequantize_mul_mat_vec_q4_0_cuda)
        /*029c*/ 	.word	0x00000000


	//----- nvinfo : EIATTR_MIN_STACK_SIZE
	.align		4
.L_112:
        /*02a0*/ 	.byte	0x04, 0x12
        /*02a2*/ 	.short	(.L_114 - .L_113)
	.align		4
.L_113:
        /*02a4*/ 	.word	index@(dequantize_block_q5_1)
        /*02a8*/ 	.word	0x00000000


	//----- nvinfo : EIATTR_MIN_STACK_SIZE
	.align		4
.L_114:
        /*02ac*/ 	.byte	0x04, 0x12
        /*02ae*/ 	.short	(.L_116 - .L_115)
	.align		4
.L_115:
        /*02b0*/ 	.word	index@(dequantize_block_q5_0)
        /*02b4*/ 	.word	0x00000000


	//----- nvinfo : EIATTR_MIN_STACK_SIZE
	.align		4
.L_116:
        /*02b8*/ 	.byte	0x04, 0x12
        /*02ba*/ 	.short	(.L_118 - .L_117)
	.align		4
.L_117:
        /*02bc*/ 	.word	index@(dequantize_block_q8_K)
        /*02c0*/ 	.word	0x00000000


	//----- nvinfo : EIATTR_MIN_STACK_SIZE
	.align		4
.L_118:
        /*02c4*/ 	.byte	0x04, 0x12
        /*02c6*/ 	.short	(.L_120 - .L_119)
	.align		4
.L_119:
        /*02c8*/ 	.word	index@(dequantize_block_q8_0)
        /*02cc*/ 	.word	0x00000000


	//----- nvinfo : EIATTR_MIN_STACK_SIZE
	.align		4
.L_120:
        /*02d0*/ 	.byte	0x04, 0x12
        /*02d2*/ 	.short	(.L_122 - .L_121)
	.align		4
.L_121:
        /*02d4*/ 	.word	index@(dequantize_block_q6_K)
        /*02d8*/ 	.word	0x00000000


	//----- nvinfo : EIATTR_MIN_STACK_SIZE
	.align		4
.L_122:
        /*02dc*/ 	.byte	0x04, 0x12
        /*02de*/ 	.short	(.L_124 - .L_123)
	.align		4
.L_123:
        /*02e0*/ 	.word	index@(dequantize_block_q5_K)
        /*02e4*/ 	.word	0x00000000


	//----- nvinfo : EIATTR_MIN_STACK_SIZE
	.align		4
.L_124:
        /*02e8*/ 	.byte	0x04, 0x12
        /*02ea*/ 	.short	(.L_126 - .L_125)
	.align		4
.L_125:
        /*02ec*/ 	.word	index@(dequantize_block_q4_K)
        /*02f0*/ 	.word	0x00000000


	//----- nvinfo : EIATTR_MIN_STACK_SIZE
	.align		4
.L_126:
        /*02f4*/ 	.byte	0x04, 0x12
        /*02f6*/ 	.short	(.L_128 - .L_127)
	.align		4
.L_127:
        /*02f8*/ 	.word	index@(dequantize_block_q3_K)
        /*02fc*/ 	.word	0x00000000


	//----- nvinfo : EIATTR_MIN_STACK_SIZE
	.align		4
.L_128:
        /*0300*/ 	.byte	0x04, 0x12
        /*0302*/ 	.short	(.L_130 - .L_129)
	.align		4
.L_129:
        /*0304*/ 	.word	index@(dequantize_block_q2_K)
        /*0308*/ 	.word	0x00000000


	//----- nvinfo : EIATTR_MIN_STACK_SIZE
	.align		4
.L_130:
        /*030c*/ 	.byte	0x04, 0x12
        /*030e*/ 	.short	(.L_132 - .L_131)
	.align		4
.L_131:
        /*0310*/ 	.word	index@(dequantize_block_q4_1)
        /*0314*/ 	.word	0x00000000


	//----- nvinfo : EIATTR_MIN_STACK_SIZE
	.align		4
.L_132:
        /*0318*/ 	.byte	0x04, 0x12
        /*031a*/ 	.short	(.L_134 - .L_133)
	.align		4
.L_133:
        /*031c*/ 	.word	index@(dequantize_block_q4_0)
        /*0320*/ 	.word	0x00000000


	//----- nvinfo : EIATTR_MIN_STACK_SIZE
	.align		4
.L_134:
        /*0324*/ 	.byte	0x04, 0x12
        /*0326*/ 	.short	(.L_136 - .L_135)
	.align		4
.L_135:
        /*0328*/ 	.word	index@(mul_mat_q4_0_no_check)
        /*032c*/ 	.word	0x00000030


	//----- nvinfo : EIATTR_MIN_STACK_SIZE
	.align		4
.L_136:
        /*0330*/ 	.byte	0x04, 0x12
        /*0332*/ 	.short	(.L_138 - .L_137)
	.align		4
.L_137:
        /*0334*/ 	.word	index@(mul_mat_q4_0_check)
        /*0338*/ 	.word	0x00000030
.L_138:


//--------------------- .nv.compat                --------------------------
	.section	.nv.compat,"",@"SHT_CUDA_COMPAT_INFO"
	.align	4
        /*0000*/ 	.byte	0x02, 0x09, 0x00, 0x00, 0x02, 0x02, 0x01, 0x00, 0x02, 0x05, 0x05, 0x00, 0x03, 0x07, 0x01, 0x01
        /*0010*/ 	.byte	0x02, 0x03, 0x00, 0x00, 0x02, 0x06, 0x01, 0x00, 0x04, 0x0b, 0x08, 0x00, 0x09, 0x00, 0x00, 0x00
        /*0020*/ 	.byte	0x00, 0x00, 0x00, 0x00


//--------------------- .nv.info.dequantize_mul_mat_vec_q6_k --------------------------
	.section	.nv.info.dequantize_mul_mat_vec_q6_k,"",@"SHT_CUDA_INFO"
	.sectionflags	@""
	.align	4


	//----- nvinfo : EIATTR_CUDA_API_VERSION
	.align		4
        /*0000*/ 	.byte	0x04, 0x37
        /*0002*/ 	.short	(.L_140 - .L_139)
.L_139:
        /*0004*/ 	.word	0x00000082


	//----- nvinfo : EIATTR_KPARAM_INFO
	.align		4
.L_140:
        /*0008*/ 	.byte	0x04, 0x17
        /*000a*/ 	.short	(.L_142 - .L_141)
.L_141:
        /*000c*/ 	.word	0x00000000
        /*0010*/ 	.short	0x0004
        /*0012*/ 	.short	0x001c
        /*0014*/ 	.byte	0x00, 0xf0, 0x11, 0x00


	//----- nvinfo : EIATTR_KPARAM_INFO
	.align		4
.L_142:
        /*0018*/ 	.byte	0x04, 0x17
        /*001a*/ 	.short	(.L_144 - .L_143)
.L_143:
        /*001c*/ 	.word	0x00000000
        /*0020*/ 	.short	0x0003
        /*0022*/ 	.short	0x0018
        /*0024*/ 	.byte	0x00, 0xf0, 0x11, 0x00


	//----- nvinfo : EIATTR_KPARAM_INFO
	.align		4
.L_144:
        /*0028*/ 	.byte	0x04, 0x17
        /*002a*/ 	.short	(.L_146 - .L_145)
.L_145:
        /*002c*/ 	.word	0x00000000
        /*0030*/ 	.short	0x0002
        /*0032*/ 	.short	0x0010
        /*0034*/ 	.byte	0x00, 0xf5, 0x21, 0x00


	//----- nvinfo : EIATTR_KPARAM_INFO
	.align		4
.L_146:
        /*0038*/ 	.byte	0x04, 0x17
        /*003a*/ 	.short	(.L_148 - .L_147)
.L_147:
        /*003c*/ 	.word	0x00000000
        /*0040*/ 	.short	0x0001
        /*0042*/ 	.short	0x0008
        /*0044*/ 	.byte	0x00, 0xf5, 0x21, 0x00


	//----- nvinfo : EIATTR_KPARAM_INFO
	.align		4
.L_148:
        /*0048*/ 	.byte	0x04, 0x17
        /*004a*/ 	.short	(.L_150 - .L_149)
.L_149:
        /*004c*/ 	.word	0x00000000
        /*0050*/ 	.short	0x0000
        /*0052*/ 	.short	0x0000
        /*0054*/ 	.byte	0x00, 0xf5, 0x21, 0x00


	//----- nvinfo : EIATTR_SPARSE_MMA_MASK
	.align		4
.L_150:
        /*0058*/ 	.byte	0x03, 0x50
        /*005a*/ 	.short	0x0000


	//----- nvinfo : EIATTR_MAXREG_COUNT
	.align		4
        /*005c*/ 	.byte	0x03, 0x1b
        /*005e*/ 	.short	0x00ff


	//----- nvinfo : EIATTR_MERCURY_ISA_VERSION
	.align		4
        /*0060*/ 	.byte	0x03, 0x5f
        /*0062*/ 	.short	0x0101


	//----- nvinfo : EIATTR_COOP_GROUP_MASK_REGIDS
	.align		4
        /*0064*/ 	.byte	0x04, 0x29
        /*0066*/ 	.short	(.L_152 - .L_151)


	//   ....[0]....
.L_151:
        /*0068*/ 	.word	0xffffffff


	//   ....[1]....
        /*006c*/ 	.word	0xffffffff


	//   ....[2]....
        /*0070*/ 	.word	0xffffffff


	//   ....[3]....
        /*0074*/ 	.word	0xffffffff


	//   ....[4]....
        /*0078*/ 	.word	0xffffffff


	//----- nvinfo : EIATTR_COOP_GROUP_INSTR_OFFSETS
	.align		4
.L_152:
        /*007c*/ 	.byte	0x04, 0x28
        /*007e*/ 	.short	(.L_154 - .L_153)


	//   ....[0]....
.L_153:
        /*0080*/ 	.word	0x00000e80


	//   ....[1]....
        /*0084*/ 	.word	0x00000eb0


	//   ....[2]....
        /*0088*/ 	.word	0x00000ed0


	//   ....[3]....
        /*008c*/ 	.word	0x00000ef0


	//   ....[4]....
        /*0090*/ 	.word	0x00000f10


	//----- nvinfo : EIATTR_VRC_CTA_INIT_COUNT
	.align		4
.L_154:
        /*0094*/ 	.byte	0x02, 0x4a
	.zero		1
	.zero		1


	//----- nvinfo : EIATTR_EXIT_INSTR_OFFSETS
	.align		4
        /*0098*/ 	.byte	0x04, 0x1c
        /*009a*/ 	.short	(.L_156 - .L_155)


	//   ....[0]....
.L_155:
        /*009c*/ 	.word	0x00000070


	//   ....[1]....
        /*00a0*/ 	.word	0x00000f20


	//   ....[2]....
        /*00a4*/ 	.word	0x00000f70


	//----- nvinfo : EIATTR_CRS_STACK_SIZE
	.align		4
.L_156:
        /*00a8*/ 	.byte	0x04, 0x1e
        /*00aa*/ 	.short	(.L_158 - .L_157)
.L_157:
        /*00ac*/ 	.word	0x00000000


	//----- nvinfo : EIATTR_CBANK_PARAM_SIZE
	.align		4
.L_158:
        /*00b0*/ 	.byte	0x03, 0x19
        /*00b2*/ 	.short	0x0020


	//----- nvinfo : EIATTR_PARAM_CBANK
	.align		4
        /*00b4*/ 	.byte	0x04, 0x0a
        /*00b6*/ 	.short	(.L_160 - .L_159)
	.align		4
.L_159:
        /*00b8*/ 	.word	index@(.nv.constant0.dequantize_mul_mat_vec_q6_k)
        /*00bc*/ 	.short	0x0380
        /*00be*/ 	.short	0x0020


	//----- nvinfo : EIATTR_SW_WAR
	.align		4
.L_160:
        /*00c0*/ 	.byte	0x04, 0x36
        /*00c2*/ 	.short	(.L_162 - .L_161)
.L_161:
        /*00c4*/ 	.word	0x00000008
.L_162:


//--------------------- .nv.info.dequantize_mul_mat_vec_q5_k --------------------------
	.section	.nv.info.dequantize_mul_mat_vec_q5_k,"",@"SHT_CUDA_INFO"
	.sectionflags	@""
	.align	4


	//----- nvinfo : EIATTR_CUDA_API_VERSION
	.align		4
        /*0000*/ 	.byte	0x04, 0x37
        /*0002*/ 	.short	(.L_164 - .L_163)
.L_163:
        /*0004*/ 	.word	0x00000082


	//----- nvinfo : EIATTR_KPARAM_INFO
	.align		4
.L_164:
        /*0008*/ 	.byte	0x04, 0x17
        /*000a*/ 	.short	(.L_166 - .L_165)
.L_165:
        /*000c*/ 	.word	0x00000000
        /*0010*/ 	.short	0x0003
        /*0012*/ 	.short	0x0018
        /*0014*/ 	.byte	0x00, 0xf0, 0x11, 0x00


	//----- nvinfo : EIATTR_KPARAM_INFO
	.align		4
.L_166:
        /*0018*/ 	.byte	0x04, 0x17
        /*001a*/ 	.short	(.L_168 - .L_167)
.L_167:
        /*001c*/ 	.word	0x00000000
        /*0020*/ 	.short	0x0002
        /*0022*/ 	.short	0x0010
        /*0024*/ 	.byte	0x00, 0xf5, 0x21, 0x00


	//----- nvinfo : EIATTR_KPARAM_INFO
	.align		4
.L_168:
        /*0028*/ 	.byte	0x04, 0x17
        /*002a*/ 	.short	(.L_170 - .L_169)
.L_169:
        /*002c*/ 	.word	0x00000000
        /*0030*/ 	.short	0x0001
        /*0032*/ 	.short	0x0008
        /*0034*/ 	.byte	0x00, 0xf5, 0x21, 0x00


	//----- nvinfo : EIATTR_KPARAM_INFO
	.align		4
.L_170:
        /*0038*/ 	.byte	0x04, 0x17
        /*003a*/ 	.short	(.L_172 - .L_171)
.L_171:
        /*003c*/ 	.word	0x00000000
        /*0040*/ 	.short	0x0000
        /*0042*/ 	.short	0x0000
        /*0044*/ 	.byte	0x00, 0xf5, 0x21, 0x00


	//----- nvinfo : EIATTR_SPARSE_MMA_MASK
	.align		4
.L_172:
        /*0048*/ 	.byte	0x03, 0x50
        /*004a*/ 	.short	0x0000


	//----- nvinfo : EIATTR_MAXREG_COUNT
	.align		4
        /*004c*/ 	.byte	0x03, 0x1b
        /*004e*/ 	.short	0x00ff


	//----- nvinfo : EIATTR_MERCURY_ISA_VERSION
	.align		4
        /*0050*/ 	.byte	0x03, 0x5f
        /*0052*/ 	.short	0x0101


	//----- nvinfo : EIATTR_COOP_GROUP_MASK_REGIDS
	.align		4
        /*0054*/ 	.byte	0x04, 0x29
        /*0056*/ 	.short	(.L_174 - .L_173)


	//   ....[0]....
.L_173:
        /*0058*/ 	.word	0xffffffff


	//   ....[1]....
        /*005c*/ 	.word	0xffffffff


	//   ....[2]....
        /*0060*/ 	.word	0xffffffff


	//   ....[3]....
        /*0064*/ 	.word	0xffffffff


	//   ....[4]....
        /*0068*/ 	.word	0xffffffff


	//----- nvinfo : EIATTR_COOP_GROUP_INSTR_OFFSETS
	.align		4
.L_174:
        /*006c*/ 	.byte	0x04, 0x28
        /*006e*/ 	.short	(.L_176 - .L_175)


	//   ....[0]....
.L_175:
        /*0070*/ 	.word	0x00000f80


	//   ....[1]....
        /*0074*/ 	.word	0x00000fb0


	//   ....[2]....
        /*0078*/ 	.word	0x00000fd0


	//   ....[3]....
        /*007c*/ 	.word	0x00000ff0


	//   ....[4]....
        /*0080*/ 	.word	0x00001010


	//----- nvinfo : EIATTR_VRC_CTA_INIT_COUNT
	.align		4
.L_176:
        /*0084*/ 	.byte	0x02, 0x4a
	.zero		1
	.zero		1


	//----- nvinfo : EIATTR_EXIT_INSTR_OFFSETS
	.align		4
        /*0088*/ 	.byte	0x04, 0x1c
        /*008a*/ 	.short	(.L_178 - .L_177)


	//   ....[0]....
.L_177:
        /*008c*/ 	.word	0x00001020


	//   ....[1]....
        /*0090*/ 	.word	0x00001070


	//----- nvinfo : EIATTR_CRS_STACK_SIZE
	.align		4
.L_178:
        /*0094*/ 	.byte	0x04, 0x1e
        /*0096*/ 	.short	(.L_180 - .L_179)
.L_179:
        /*0098*/ 	.word	0x00000000


	//----- nvinfo : EIATTR_CBANK_PARAM_SIZE
	.align		4
.L_180:
        /*009c*/ 	.byte	0x03, 0x19
        /*009e*/ 	.short	0x001c


	//----- nvinfo : EIATTR_PARAM_CBANK
	.align		4
        /*00a0*/ 	.byte	0x04, 0x0a
        /*00a2*/ 	.short	(.L_182 - .L_181)
	.align		4
.L_181:
        /*00a4*/ 	.word	index@(.nv.constant0.dequantize_mul_mat_vec_q5_k)
        /*00a8*/ 	.short	0x0380
        /*00aa*/ 	.short	0x001c


	//----- nvinfo : EIATTR_SW_WAR
	.align		4
.L_182:
        /*00ac*/ 	.byte	0x04, 0x36
        /*00ae*/ 	.short	(.L_184 - .L_183)
.L_183:
        /*00b0*/ 	.word	0x00000008
.L_184:


//--------------------- .nv.info.dequantize_mul_mat_vec_q4_k --------------------------
	.section	.nv.info.dequantize_mul_mat_vec_q4_k,"",@"SHT_CUDA_INFO"
	.sectionflags	@""
	.align	4


	//----- nvinfo : EIATTR_CUDA_API_VERSION
	.align		4
        /*0000*/ 	.byte	0x04, 0x37
        /*0002*/ 	.short	(.L_186 - .L_185)
.L_185:
        /*0004*/ 	.word	0x00000082


	//----- nvinfo : EIATTR_KPARAM_INFO
	.align		4
.L_186:
        /*0008*/ 	.byte	0x04, 0x17
        /*000a*/ 	.short	(.L_188 - .L_187)
.L_187:
        /*000c*/ 	.word	0x00000000
        /*0010*/ 	.short	0x0004
        /*0012*/ 	.short	0x001c
        /*0014*/ 	.byte	0x00, 0xf0, 0x11, 0x00


	//----- nvinfo : EIATTR_KPARAM_INFO
	.align		4
.L_188:
        /*0018*/ 	.byte	0x04, 0x17
        /*001a*/ 	.short	(.L_190 - .L_189)
.L_189:
        /*001c*/ 	.word	0x00000000
        /*0020*/ 	.short	0x0003
        /*0022*/ 	.short	0x0018
        /*0024*/ 	.byte	0x00, 0xf0, 0x11, 0x00


	//----- nvinfo : EIATTR_KPARAM_INFO
	.align		4
.L_190:
        /*0028*/ 	.byte	0x04, 0x17
        /*002a*/ 	.short	(.L_192 - .L_191)
.L_191:
        /*002c*/ 	.word	0x00000000
        /*0030*/ 	.short	0x0002
        /*0032*/ 	.short	0x0010
        /*0034*/ 	.byte	0x00, 0xf5, 0x21, 0x00


	//----- nvinfo : EIATTR_KPARAM_INFO
	.align		4
.L_192:
        /*0038*/ 	.byte	0x04, 0x17
        /*003a*/ 	.short	(.L_194 - .L_193)
.L_193:
        /*003c*/ 	.word	0x00000000
        /*0040*/ 	.short	0x0001
        /*0042*/ 	.short	0x0008
        /*0044*/ 	.byte	0x00, 0xf5, 0x21, 0x00


	//----- nvinfo : EIATTR_KPARAM_INFO
	.align		4
.L_194:
        /*0048*/ 	.byte	0x04, 0x17
        /*004a*/ 	.short	(.L_196 - .L_195)
.L_195:
        /*004c*/ 	.word	0x00000000
        /*0050*/ 	.short	0x0000
        /*0052*/ 	.short	0x0000
        /*0054*/ 	.byte	0x00, 0xf5, 0x21, 0x00


	//----- nvinfo : EIATTR_SPARSE_MMA_MASK
	.align		4
.L_196:
        /*0058*/ 	.byte	0x03, 0x50
        /*005a*/ 	.short	0x0000


	//----- nvinfo : EIATTR_MAXREG_COUNT
	.align		4
        /*005c*/ 	.byte	0x03, 0x1b
        /*005e*/ 	.short	0x00ff


	//----- nvinfo : EIATTR_MERCURY_ISA_VERSION
	.align		4
        /*0060*/ 	.byte	0x03, 0x5f
        /*0062*/ 	.short	0x0101


	//----- nvinfo : EIATTR_COOP_GROUP_MASK_REGIDS
	.align		4
        /*0064*/ 	.byte	0x04, 0x29
        /*0066*/ 	.short	(.L_198 - .L_197)


	//   ....[0]....
.L_197:
        /*0068*/ 	.word	0xffffffff


	//   ....[1]....
        /*006c*/ 	.word	0xffffffff


	//   ....[2]....
        /*0070*/ 	.word	0xffffffff


	//   ....[3]....
        /*0074*/ 	.word	0xffffffff


	//   ....[4]....
        /*0078*/ 	.word	0xffffffff


	//----- nvinfo : EIATTR_COOP_GROUP_INSTR_OFFSETS
	.align		4
.L_198:
        /*007c*/ 	.byte	0x04, 0x28
        /*007e*/ 	.short	(.L_200 - .L_199)


	//   ....[0]....
.L_199:
        /*0080*/ 	.word	0x00000c30


	//   ....[1]....
        /*0084*/ 	.word	0x00000c60


	//   ....[2]....
        /*0088*/ 	.word	0x00000c80


	//   ....[3]....
        /*008c*/ 	.word	0x00000ca0


	//   ....[4]....
        /*0090*/ 	.word	0x00000cc0


	//----- nvinfo : EIATTR_VRC_CTA_INIT_COUNT
	.align		4
.L_200:
        /*0094*/ 	.byte	0x02, 0x4a
	.zero		1
	.zero		1


	//----- nvinfo : EIATTR_EXIT_INSTR_OFFSETS
	.align		4
        /*0098*/ 	.byte	0x04, 0x1c
        /*009a*/ 	.short	(.L_202 - .L_201)


	//   ....[0]....
.L_201:
        /*009c*/ 	.word	0x00000070


	//   ....[1]....
        /*00a0*/ 	.word	0x00000cd0


	//   ....[2]....
        /*00a4*/ 	.word	0x00000d20


	//----- nvinfo : EIATTR_CRS_STACK_SIZE
	.align		4
.L_202:
        /*00a8*/ 	.byte	0x04, 0x1e
        /*00aa*/ 	.short	(.L_204 - .L_203)
.L_203:
        /*00ac*/ 	.word	0x00000000


	//----- nvinfo : EIATTR_CBANK_PARAM_SIZE
	.align		4
.L_204:
        /*00b0*/ 	.byte	0x03, 0x19
        /*00b2*/ 	.short	0x0020


	//----- nvinfo : EIATTR_PARAM_CBANK
	.align		4
        /*00b4*/ 	.byte	0x04, 0x0a
        /*00b6*/ 	.short	(.L_206 - .L_205)
	.align		4
.L_205:
        /*00b8*/ 	.word	index@(.nv.constant0.dequantize_mul_mat_vec_q4_k)
        /*00bc*/ 	.short	0x0380
        /*00be*/ 	.short	0x0020


	//----- nvinfo : EIATTR_SW_WAR
	.align		4
.L_206:
        /*00c0*/ 	.byte	0x04, 0x36
        /*00c2*/ 	.short	(.L_208 - .L_207)
.L_207:
        /*00c4*/ 	.word	0x00000008
.L_208:


//--------------------- .nv.info.dequantize_mul_mat_vec_q3_k --------------------------
	.section	.nv.info.dequantize_mul_mat_vec_q3_k,"",@"SHT_CUDA_INFO"
	.sectionflags	@""
	.align	4


	//----- nvinfo : EIATTR_CUDA_API_VERSION
	.align		4
        /*0000*/ 	.byte	0x04, 0x37
        /*0002*/ 	.short	(.L_210 - .L_209)
.L_209:
        /*0004*/ 	.word	0x00000082


	//----- nvinfo : EIATTR_KPARAM_INFO
	.align		4
.L_210:
        /*0008*/ 	.byte	0x04, 0x17
        /*000a*/ 	.short	(.L_212 - .L_211)
.L_211:
        /*000c*/ 	.word	0x00000000
        /*0010*/ 	.short	0x0004
        /*0012*/ 	.short	0x001c
        /*0014*/ 	.byte	0x00, 0xf0, 0x11, 0x00


	//----- nvinfo : EIATTR_KPARAM_INFO
	.align		4
.L_212:
        /*0018*/ 	.byte	0x04, 0x17
        /*001a*/ 	.short	(.L_214 - .L_213)
.L_213:
        /*001c*/ 	.word	0x00000000
        /*0020*/ 	.short	0x0003
        /*0022*/ 	.short	0x0018
        /*0024*/ 	.byte	0x00, 0xf0, 0x11, 0x00


	//----- nvinfo : EIATTR_KPARAM_INFO
	.align		4
.L_214:
        /*0028*/ 	.byte	0x04, 0x17
        /*002a*/ 	.short	(.L_216 - .L_215)
.L_215:
        /*002c*/ 	.word	0x00000000
        /*0030*/ 	.short	0x0002
        /*0032*/ 	.short	0x0010
        /*0034*/ 	.byte	0x00, 0xf5, 0x21, 0x00


	//----- nvinfo : EIATTR_KPARAM_INFO
	.align		4
.L_216:
        /*0038*/ 	.byte	0x04, 0x17
        /*003a*/ 	.short	(.L_218 - .L_217)
.L_217:
        /*003c*/ 	.word	0x00000000
        /*0040*/ 	.short	0x0001
        /*0042*/ 	.short	0x0008
        /*0044*/ 	.byte	0x00, 0xf5, 0x21, 0x00


	//----- nvinfo : EIATTR_KPARAM_INFO
	.align		4
.L_218:
        /*0048*/ 	.byte	0x04, 0x17
        /*004a*/ 	.short	(.L_220 - .L_219)
.L_219:
        /*004c*/ 	.word	0x00000000
        /*0050*/ 	.short	0x0000
        /*0052*/ 	.short	0x0000
        /*0054*/ 	.byte	0x00, 0xf5, 0x21, 0x00


	//----- nvinfo : EIATTR_SPARSE_MMA_MASK
	.align		4
.L_220:
        /*0058*/ 	.byte	0x03, 0x50
        /*005a*/ 	.short	0x0000


	//----- nvinfo : EIATTR_MAXREG_COUNT
	.align		4
        /*005c*/ 	.byte	0x03, 0x1b
        /*005e*/ 	.short	0x00ff


	//----- nvinfo : EIATTR_MERCURY_ISA_VERSION
	.align		4
        /*0060*/ 	.byte	0x03, 0x5f
        /*0062*/ 	.short	0x0101


	//----- nvinfo : EIATTR_COOP_GROUP_MASK_REGIDS
	.align		4
        /*0064*/ 	.byte	0x04, 0x29
        /*0066*/ 	.short	(.L_222 - .L_221)


	//   ....[0]....
.L_221:
        /*0068*/ 	.word	0xffffffff


	//   ....[1]....
        /*006c*/ 	.word	0xffffffff


	//   ....[2]....
        /*0070*/ 	.word	0xffffffff


	//   ....[3]....
        /*0074*/ 	.word	0xffffffff


	//   ....[4]....
        /*0078*/ 	.word	0xffffffff


	//----- nvinfo : EIATTR_COOP_GROUP_INSTR_OFFSETS
	.align		4
.L_222:
        /*007c*/ 	.byte	0x04, 0x28
        /*007e*/ 	.short	(.L_224 - .L_223)


	//   ....[0]....
.L_223:
        /*0080*/ 	.word	0x00000f50


	//   ....[1]....
        /*0084*/ 	.word	0x00000f80


	//   ....[2]....
        /*0088*/ 	.word	0x00000fb0


	//   ....[3]....
        /*008c*/ 	.word	0x00000fd0


	//   ....[4]....
        /*0090*/ 	.word	0x00000ff0


	//----- nvinfo : EIATTR_VRC_CTA_INIT_COUNT
	.align		4
.L_224:
        /*0094*/ 	.byte	0x02, 0x4a
	.zero		1
	.zero		1


	//----- nvinfo : EIATTR_EXIT_INSTR_OFFSETS
	.align		4
        /*0098*/ 	.byte	0x04, 0x1c
        /*009a*/ 	.short	(.L_226 - .L_225)


	//   ....[0]....
.L_225:
        /*009c*/ 	.word	0x00000070


	//   ....[1]....
        /*00a0*/ 	.word	0x00001000


	//   ....[2]....
        /*00a4*/ 	.word	0x00001050


	//----- nvinfo : EIATTR_CRS_STACK_SIZE
	.align		4
.L_226:
        /*00a8*/ 	.byte	0x04, 0x1e
        /*00aa*/ 	.short	(.L_228 - .L_227)
.L_227:
        /*00ac*/ 	.word	0x00000000


	//----- nvinfo : EIATTR_CBANK_PARAM_SIZE
	.align		4
.L_228:
        /*00b0*/ 	.byte	0x03, 0x19
        /*00b2*/ 	.short	0x0020


	//----- nvinfo : EIATTR_PARAM_CBANK
	.align		4
        /*00b4*/ 	.byte	0x04, 0x0a
        /*00b6*/ 	.short	(.L_230 - .L_229)
	.align		4
.L_229:
        /*00b8*/ 	.word	index@(.nv.constant0.dequantize_mul_mat_vec_q3_k)
        /*00bc*/ 	.short	0x0380
        /*00be*/ 	.short	0x0020


	//----- nvinfo : EIATTR_SW_WAR
	.align		4
.L_230:
        /*00c0*/ 	.byte	0x04, 0x36
        /*00c2*/ 	.short	(.L_232 - .L_231)
.L_231:
        /*00c4*/ 	.word	0x00000008
.L_232:


//--------------------- .nv.info.dequantize_mul_mat_vec_q2_k --------------------------
	.section	.nv.info.dequantize_mul_mat_vec_q2_k,"",@"SHT_CUDA_INFO"
	.sectionflags	@""
	.align	4


	//----- nvinfo : EIATTR_CUDA_API_VERSION
	.align		4
        /*0000*/ 	.byte	0x04, 0x37
        /*0002*/ 	.short	(.L_234 - .L_233)
.L_233:
        /*0004*/ 	.word	0x00000082


	//----- nvinfo : EIATTR_KPARAM_INFO
	.align		4
.L_234:
        /*0008*/ 	.byte	0x04, 0x17
        /*000a*/ 	.short	(.L_236 - .L_235)
.L_235:
        /*000c*/ 	.word	0x00000000
        /*0010*/ 	.short	0x0004
        /*0012*/ 	.short	0x001c
        /*0014*/ 	.byte	0x00, 0xf0, 0x11, 0x00


	//----- nvinfo : EIATTR_KPARAM_INFO
	.align		4
.L_236:
        /*0018*/ 	.byte	0x04, 0x17
        /*001a*/ 	.short	(.L_238 - .L_237)
.L_237:
        /*001c*/ 	.word	0x00000000
        /*0020*/ 	.short	0x0003
        /*0022*/ 	.short	0x0018
        /*0024*/ 	.byte	0x00, 0xf0, 0x11, 0x00


	//----- nvinfo : EIATTR_KPARAM_INFO
	.align		4
.L_238:
        /*0028*/ 	.byte	0x04, 0x17
        /*002a*/ 	.short	(.L_240 - .L_239)
.L_239:
        /*002c*/ 	.word	0x00000000
        /*0030*/ 	.short	0x0002
        /*0032*/ 	.short	0x0010
        /*0034*/ 	.byte	0x00, 0xf5, 0x21, 0x00


	//----- nvinfo : EIATTR_KPARAM_INFO
	.align		4
.L_240:
        /*0038*/ 	.byte	0x04, 0x17
        /*003a*/ 	.short	(.L_242 - .L_241)
.L_241:
        /*003c*/ 	.word	0x00000000
        /*0040*/ 	.short	0x0001
        /*0042*/ 	.short	0x0008
        /*0044*/ 	.byte	0x00, 0xf5, 0x21, 0x00


	//----- nvinfo : EIATTR_KPARAM_INFO
	.align		4
.L_242:
        /*0048*/ 	.byte	0x04, 0x17
        /*004a*/ 	.short	(.L_244 - .L_243)
.L_243:
        /*004c*/ 	.word	0x00000000
        /*0050*/ 	.short	0x0000
        /*0052*/ 	.short	0x0000
        /*0054*/ 	.byte	0x00, 0xf5, 0x21, 0x00


	//----- nvinfo : EIATTR_SPARSE_MMA_MASK
	.align		4
.L_244:
        /*0058*/ 	.byte	0x03, 0x50
        /*005a*/ 	.short	0x0000


	//----- nvinfo : EIATTR_MAXREG_COUNT
	.align		4
        /*005c*/ 	.byte	0x03, 0x1b
        /*005e*/ 	.short	0x00ff


	//----- nvinfo : EIATTR_MERCURY_ISA_VERSION
	.align		4
        /*0060*/ 	.byte	0x03, 0x5f
        /*0062*/ 	.short	0x0101


	//----- nvinfo : EIATTR_COOP_GROUP_MASK_REGIDS
	.align		4
        /*0064*/ 	.byte	0x04, 0x29
        /*0066*/ 	.short	(.L_246 - .L_245)


	//   ....[0]....
.L_245:
        /*0068*/ 	.word	0xffffffff


	//   ....[1]....
        /*006c*/ 	.word	0xffffffff


	//   ....[2]....
        /*0070*/ 	.word	0xffffffff


	//   ....[3]....
        /*0074*/ 	.word	0xffffffff


	//   ....[4]....
        /*0078*/ 	.word	0xffffffff


	//----- nvinfo : EIATTR_COOP_GROUP_INSTR_OFFSETS
	.align		4
.L_246:
        /*007c*/ 	.byte	0x04, 0x28
        /*007e*/ 	.short	(.L_248 - .L_247)


	//   ....[0]....
.L_247:
        /*0080*/ 	.word	0x00000e30


	//   ....[1]....
        /*0084*/ 	.word	0x00000e60


	//   ....[2]....
        /*0088*/ 	.word	0x00000e90


	//   ....[3]....
        /*008c*/ 	.word	0x00000eb0


	//   ....[4]....
        /*0090*/ 	.word	0x00000ed0


	//----- nvinfo : EIATTR_VRC_CTA_INIT_COUNT
	.align		4
.L_248:
        /*0094*/ 	.byte	0x02, 0x4a
	.zero		1
	.zero		1


	//----- nvinfo : EIATTR_EXIT_INSTR_OFFSETS
	.align		4
        /*0098*/ 	.byte	0x04, 0x1c
        /*009a*/ 	.short	(.L_250 - .L_249)


	//   ....[0]....
.L_249:
        /*009c*/ 	.word	0x00000070


	//   ....[1]....
        /*00a0*/ 	.word	0x00000ee0


	//   ....[2]....
        /*00a4*/ 	.word	0x00000f30


	//----- nvinfo : EIATTR_CRS_STACK_SIZE
	.align		4
.L_250:
        /*00a8*/ 	.byte	0x04, 0x1e
        /*00aa*/ 	.short	(.L_252 - .L_251)
.L_251:
        /*00ac*/ 	.word	0x00000000


	//----- nvinfo : EIATTR_CBANK_PARAM_SIZE
	.align		4
.L_252:
        /*00b0*/ 	.byte	0x03, 0x19
        /*00b2*/ 	.short	0x0020


	//----- nvinfo : EIATTR_PARAM_CBANK
	.align		4
        /*00b4*/ 	.byte	0x04, 0x0a
        /*00b6*/ 	.short	(.L_254 - .L_253)
	.align		4
.L_253:
        /*00b8*/ 	.word	index@(.nv.constant0.dequantize_mul_mat_vec_q2_k)
        /*00bc*/ 	.short	0x0380
        /*00be*/ 	.short	0x0020


	//----- nvinfo : EIATTR_SW_WAR
	.align		4
.L_254:
        /*00c0*/ 	.byte	0x04, 0x36
        /*00c2*/ 	.short	(.L_256 - .L_255)
.L_255:
        /*00c4*/ 	.word	0x00000008
.L_256:


//--------------------- .nv.info.dequantize_mul_mat_vec_q8_0_cuda --------------------------
	.section	.nv.info.dequantize_mul_mat_vec_q8_0_cuda,"",@"SHT_CUDA_INFO"
	.sectionflags	@""
	.align	4


	//----- nvinfo : EIATTR_CUDA_API_VERSION
	.align		4
        /*0000*/ 	.byte	0x04, 0x37
        /*0002*/ 	.short	(.L_258 - .L_257)
.L_257:
        /*0004*/ 	.word	0x00000082


	//----- nvinfo : EIATTR_KPARAM_INFO
	.align		4
.L_258:
        /*0008*/ 	.byte	0x04, 0x17
        /*000a*/ 	.short	(.L_260 - .L_259)
.L_259:
        /*000c*/ 	.word	0x00000000
        /*0010*/ 	.short	0x0004
        /*0012*/ 	.short	0x001c
        /*0014*/ 	.byte	0x00, 0xf0, 0x11, 0x00


	//----- nvinfo : EIATTR_KPARAM_INFO
	.align		4
.L_260:
        /*0018*/ 	.byte	0x04, 0x17
        /*001a*/ 	.short	(.L_262 - .L_261)
.L_261:
        /*001c*/ 	.word	0x00000000
        /*0020*/ 	.short	0x0003
        /*0022*/ 	.short	0x0018
        /*0024*/ 	.byte	0x00, 0xf0, 0x11, 0x00


	//----- nvinfo : EIATTR_KPARAM_INFO
	.align		4
.L_262:
        /*0028*/ 	.byte	0x04, 0x17
        /*002a*/ 	.short	(.L_264 - .L_263)
.L_263:
        /*002c*/ 	.word	0x00000000
        /*0030*/ 	.short	0x0002
        /*0032*/ 	.short	0x0010
        /*0034*/ 	.byte	0x00, 0xf5, 0x21, 0x00


	//----- nvinfo : EIATTR_KPARAM_INFO
	.align		4
.L_264:
        /*0038*/ 	.byte	0x04, 0x17
        /*003a*/ 	.short	(.L_266 - .L_265)
.L_265:
        /*003c*/ 	.word	0x00000000
        /*0040*/ 	.short	0x0001
        /*0042*/ 	.short	0x0008
        /*0044*/ 	.byte	0x00, 0xf5, 0x21, 0x00


	//----- nvinfo : EIATTR_KPARAM_INFO
	.align		4
.L_266:
        /*0048*/ 	.byte	0x04, 0x17
        /*004a*/ 	.short	(.L_268 - .L_267)
.L_267:
        /*004c*/ 	.word	0x00000000
        /*0050*/ 	.short	0x0000
        /*0052*/ 	.short	0x0000
        /*0054*/ 	.byte	0x00, 0xf5, 0x21, 0x00


	//----- nvinfo : EIATTR_SPARSE_MMA_MASK
	.align		4
.L_268:
        /*0058*/ 	.byte	0x03, 0x50
        /*005a*/ 	.short	0x0000


	//----- nvinfo : EIATTR_MAXREG_COUNT
	.align		4
        /*005c*/ 	.byte	0x03, 0x1b
        /*005e*/ 	.short	0x00ff


	//----- nvinfo : EIATTR_MERCURY_ISA_VERSION
	.align		4
        /*0060*/ 	.byte	0x03, 0x5f
        /*0062*/ 	.short	0x0101


	//----- nvinfo : EIATTR_COOP_GROUP_MASK_REGIDS
	.align		4
        /*0064*/ 	.byte	0x04, 0x29
        /*0066*/ 	.short	(.L_270 - .L_269)


	//   ....[0]....
.L_269:
        /*0068*/ 	.word	0xffffffff


	//   ....[1]....
        /*006c*/ 	.word	0xffffffff


	//   ....[2]....
        /*0070*/ 	.word	0xffffffff


	//   ....[3]....
        /*0074*/ 	.word	0xffffffff


	//   ....[4]....
        /*0078*/ 	.word	0xffffffff


	//----- nvinfo : EIATTR_COOP_GROUP_INSTR_OFFSETS
	.align		4
.L_270:
        /*007c*/ 	.byte	0x04, 0x28
        /*007e*/ 	.short	(.L_272 - .L_271)


	//   ....[0]....
.L_271:
        /*0080*/ 	.word	0x00000c40


	//   ....[1]....
        /*0084*/ 	.word	0x00000c70


	//   ....[2]....
        /*0088*/ 	.word	0x00000c90


	//   ....[3]....
        /*008c*/ 	.word	0x00000cb0


	//   ....[4]....
        /*0090*/ 	.word	0x00000cd0


	//----- nvinfo : EIATTR_VRC_CTA_INIT_COUNT
	.align		4
.L_272:
        /*0094*/ 	.byte	0x02, 0x4a
	.zero		1
	.zero		1


	//----- nvinfo : EIATTR_EXIT_INSTR_OFFSETS
	.align		4
        /*0098*/ 	.byte	0x04, 0x1c
        /*009a*/ 	.short	(.L_274 - .L_273)


	//   ....[0]....
.L_273:
        /*009c*/ 	.word	0x00000070


	//   ....[1]....
        /*00a0*/ 	.word	0x00000ce0


	//   ....[2]....
        /*00a4*/ 	.word	0x00000d30


	//----- nvinfo : EIATTR_CBANK_PARAM_SIZE
	.align		4
.L_274:
        /*00a8*/ 	.byte	0x03, 0x19
        /*00aa*/ 	.short	0x0020


	//----- nvinfo : EIATTR_PARAM_CBANK
	.align		4
        /*00ac*/ 	.byte	0x04, 0x0a
        /*00ae*/ 	.short	(.L_276 - .L_275)
	.align		4
.L_275:
        /*00b0*/ 	.word	index@(.nv.constant0.dequantize_mul_mat_vec_q8_0_cuda)
        /*00b4*/ 	.short	0x0380
        /*00b6*/ 	.short	0x0020


	//----- nvinfo : EIATTR_SW_WAR
	.align		4
.L_276:
        /*00b8*/ 	.byte	0x04, 0x36
        /*00ba*/ 	.short	(.L_278 - .L_277)
.L_277:
        /*00bc*/ 	.word	0x00000008
.L_278:


//--------------------- .nv.info.dequantize_mul_mat_vec_q5_1_cuda --------------------------
	.section	.nv.info.dequantize_mul_mat_vec_q5_1_cuda,"",@"SHT_CUDA_INFO"
	.sectionflags	@""
	.align	4


	//----- nvinfo : EIATTR_CUDA_API_VERSION
	.align		4
        /*0000*/ 	.byte	0x04, 0x37
        /*0002*/ 	.short	(.L_280 - .L_279)
.L_279:
        /*0004*/ 	.word	0x00000082


	//----- nvinfo : EIATTR_KPARAM_INFO
	.align		4
.L_280:
        /*0008*/ 	.byte	0x04, 0x17
        /*000a*/ 	.short	(.L_282 - .L_281)
.L_281:
        /*000c*/ 	.word	0x00000000
        /*0010*/ 	.short	0x0004
        /*0012*/ 	.short	0x001c
        /*0014*/ 	.byte	0x00, 0xf0, 0x11, 0x00


	//----- nvinfo : EIATTR_KPARAM_INFO
	.align		4
.L_282:
        /*0018*/ 	.byte	0x04, 0x17
        /*001a*/ 	.short	(.L_284 - .L_283)
.L_283:
        /*001c*/ 	.word	0x00000000
        /*0020*/ 	.short	0x0003
        /*0022*/ 	.short	0x0018
        /*0024*/ 	.byte	0x00, 0xf0, 0x11, 0x00


	//----- nvinfo : EIATTR_KPARAM_INFO
	.align		4
.L_284:
        /*0028*/ 	.byte	0x04, 0x17
        /*002a*/ 	.short	(.L_286 - .L_285)
.L_285:
        /*002c*/ 	.word	0x00000000
        /*0030*/ 	.short	0x0002
        /*0032*/ 	.short	0x0010
        /*0034*/ 	.byte	0x00, 0xf5, 0x21, 0x00


	//----- nvinfo : EIATTR_KPARAM_INFO
	.align		4
.L_286:
        /*0038*/ 	.byte	0x04, 0x17
        /*003a*/ 	.short	(.L_288 - .L_287)
.L_287:
        /*003c*/ 	.word	0x00000000
        /*0040*/ 	.short	0x0001
        /*0042*/ 	.short	0x0008
        /*0044*/ 	.byte	0x00, 0xf5, 0x21, 0x00


	//----- nvinfo : EIATTR_KPARAM_INFO
	.align		4
.L_288:
        /*0048*/ 	.byte	0x04, 0x17
        /*004a*/ 	.short	(.L_290 - .L_289)
.L_289:
        /*004c*/ 	.word	0x00000000
        /*0050*/ 	.short	0x0000
        /*0052*/ 	.short	0x0000
        /*0054*/ 	.byte	0x00, 0xf5, 0x21, 0x00


	//----- nvinfo : EIATTR_SPARSE_MMA_MASK
	.align		4
.L_290:
        /*0058*/ 	.byte	0x03, 0x50
        /*005a*/ 	.short	0x0000


	//----- nvinfo : EIATTR_MAXREG_COUNT
	.align		4
        /*005c*/ 	.byte	0x03, 0x1b
        /*005e*/ 	.short	0x00ff


	//----- nvinfo : EIATTR_MERCURY_ISA_VERSION
	.align		4
        /*0060*/ 	.byte	0x03, 0x5f
        /*0062*/ 	.short	0x0101


	//----- nvinfo : EIATTR_COOP_GROUP_MASK_REGIDS
	.align		4
        /*0064*/ 	.byte	0x04, 0x29
        /*0066*/ 	.short	(.L_292 - .L_291)


	//   ....[0]....
.L_291:
        /*0068*/ 	.word	0xffffffff


	//   ....[1]....
        /*006c*/ 	.word	0xffffffff


	//   ....[2]....
        /*0070*/ 	.word	0xffffffff


	//   ....[3]....
        /*0074*/ 	.word	0xffffffff


	//   ....[4]....
        /*0078*/ 	.word	0xffffffff


	//----- nvinfo : EIATTR_COOP_GROUP_INSTR_OFFSETS
	.align		4
.L_292:
        /*007c*/ 	.byte	0x04, 0x28
        /*007e*/ 	.short	(.L_294 - .L_293)


	//   ....[0]....
.L_293:
        /*0080*/ 	.word	0x00000fd0


	//   ....[1]....
        /*0084*/ 	.word	0x00001000


	//   ....[2]....
        /*0088*/ 	.word	0x00001020


	//   ....[3]....
        /*008c*/ 	.word	0x00001040


	//   ....[4]....
        /*0090*/ 	.word	0x00001060


	//----- nvinfo : EIATTR_VRC_CTA_INIT_COUNT
	.align		4
.L_294:
        /*0094*/ 	.byte	0x02, 0x4a
	.zero		1
	.zero		1


	//----- nvinfo : EIATTR_EXIT_INSTR_OFFSETS
	.align		4
        /*0098*/ 	.byte	0x04, 0x1c
        /*009a*/ 	.short	(.L_296 - .L_295)


	//   ....[0]....
.L_295:
        /*009c*/ 	.word	0x00000070


	//   ....[1]....
        /*00a0*/ 	.word	0x00001070


	//   ....[2]....
        /*00a4*/ 	.word	0x000010c0


	//----- nvinfo : EIATTR_CBANK_PARAM_SIZE
	.align		4
.L_296:
        /*00a8*/ 	.byte	0x03, 0x19
        /*00aa*/ 	.short	0x0020


	//----- nvinfo : EIATTR_PARAM_CBANK
	.align		4
        /*00ac*/ 	.byte	0x04, 0x0a
        /*00ae*/ 	.short	(.L_298 - .L_297)
	.align		4
.L_297:
        /*00b0*/ 	.word	index@(.nv.constant0.dequantize_mul_mat_vec_q5_1_cuda)
        /*00b4*/ 	.short	0x0380
        /*00b6*/ 	.short	0x0020


	//----- nvinfo : EIATTR_SW_WAR
	.align		4
.L_298:
        /*00b8*/ 	.byte	0x04, 0x36
        /*00ba*/ 	.short	(.L_300 - .L_299)
.L_299:
        /*00bc*/ 	.word	0x00000008
.L_300:


//--------------------- .nv.info.dequantize_mul_mat_vec_q5_0_cuda --------------------------
	.section	.nv.info.dequantize_mul_mat_vec_q5_0_cuda,"",@"SHT_CUDA_INFO"
	.sectionflags	@""
	.align	4


	//----- nvinfo : EIATTR_CUDA_API_VERSION
	.align		4
        /*0000*/ 	.byte	0x04, 0x37
        /*0002*/ 	.short	(.L_302 - .L_301)
.L_301:
        /*0004*/ 	.word	0x00000082


	//----- nvinfo : EIATTR_KPARAM_INFO
	.align		4
.L_302:
        /*0008*/ 	.byte	0x04, 0x17
        /*000a*/ 	.short	(.L_304 - .L_303)
.L_303:
        /*000c*/ 	.word	0x00000000
        /*0010*/ 	.short	0x0004
        /*0012*/ 	.short	0x001c
        /*0014*/ 	.byte	0x00, 0xf0, 0x11, 0x00


	//----- nvinfo : EIATTR_KPARAM_INFO
	.align		4
.L_304:
        /*0018*/ 	.byte	0x04, 0x17
        /*001a*/ 	.short	(.L_306 - .L_305)
.L_305:
        /*001c*/ 	.word	0x00000000
        /*0020*/ 	.short	0x0003
        /*0022*/ 	.short	0x0018
        /*0024*/ 	.byte	0x00, 0xf0, 0x11, 0x00


	//----- nvinfo : EIATTR_KPARAM_INFO
	.align		4
.L_306:
        /*0028*/ 	.byte	0x04, 0x17
        /*002a*/ 	.short	(.L_308 - .L_307)
.L_307:
        /*002c*/ 	.word	0x00000000
        /*0030*/ 	.short	0x0002
        /*0032*/ 	.short	0x0010
        /*0034*/ 	.byte	0x00, 0xf5, 0x21, 0x00


	//----- nvinfo : EIATTR_KPARAM_INFO
	.align		4
.L_308:
        /*0038*/ 	.byte	0x04, 0x17
        /*003a*/ 	.short	(.L_310 - .L_309)
.L_309:
        /*003c*/ 	.word	0x00000000
        /*0040*/ 	.short	0x0001
        /*0042*/ 	.short	0x0008
        /*0044*/ 	.byte	0x00, 0xf5, 0x21, 0x00


	//----- nvinfo : EIATTR_KPARAM_INFO
	.align		4
.L_310:
        /*0048*/ 	.byte	0x04, 0x17
        /*004a*/ 	.short	(.L_312 - .L_311)
.L_311:
        /*004c*/ 	.word	0x00000000
        /*0050*/ 	.short	0x0000
        /*0052*/ 	.short	0x0000
        /*0054*/ 	.byte	0x00, 0xf5, 0x21, 0x00


	//----- nvinfo : EIATTR_SPARSE_MMA_MASK
	.align		4
.L_312:
        /*0058*/ 	.byte	0x03, 0x50
        /*005a*/ 	.short	0x0000


	//----- nvinfo : EIATTR_MAXREG_COUNT
	.align		4
        /*005c*/ 	.byte	0x03, 0x1b
        /*005e*/ 	.short	0x00ff


	//----- nvinfo : EIATTR_MERCURY_ISA_VERSION
	.align		4
        /*0060*/ 	.byte	0x03, 0x5f
        /*0062*/ 	.short	0x0101


	//----- nvinfo : EIATTR_COOP_GROUP_MASK_REGIDS
	.align		4
        /*0064*/ 	.byte	0x04, 0x29
        /*0066*/ 	.short	(.L_314 - .L_313)


	//   ....[0]....
.L_313:
        /*0068*/ 	.word	0xffffffff


	//   ....[1]....
        /*006c*/ 	.word	0xffffffff


	//   ....[2]....
        /*0070*/ 	.word	0xffffffff


	//   ....[3]....
        /*0074*/ 	.word	0xffffffff


	//   ....[4]....
        /*0078*/ 	.word	0xffffffff


	//----- nvinfo : EIATTR_COOP_GROUP_INSTR_OFFSETS
	.align		4
.L_314:
        /*007c*/ 	.byte	0x04, 0x28
        /*007e*/ 	.short	(.L_316 - .L_315)


	//   ....[0]....
.L_315:
        /*0080*/ 	.word	0x00001240


	//   ....[1]....
        /*0084*/ 	.word	0x00001270


	//   ....[2]....
        /*0088*/ 	.word	0x00001290


	//   ....[3]....
        /*008c*/ 	.word	0x000012b0


	//   ....[4]....
        /*0090*/ 	.word	0x000012d0


	//----- nvinfo : EIATTR_VRC_CTA_INIT_COUNT
	.align		4
.L_316:
        /*0094*/ 	.byte	0x02, 0x4a
	.zero		1
	.zero		1


	//----- nvinfo : EIATTR_EXIT_INSTR_OFFSETS
	.align		4
        /*0098*/ 	.byte	0x04, 0x1c
        /*009a*/ 	.short	(.L_318 - .L_317)


	//   ....[0]....
.L_317:
        /*009c*/ 	.word	0x00000070


	//   ....[1]....
        /*00a0*/ 	.word	0x000012e0


	//   ....[2]....
        /*00a4*/ 	.word	0x00001330


	//----- nvinfo : EIATTR_CBANK_PARAM_SIZE
	.align		4
.L_318:
        /*00a8*/ 	.byte	0x03, 0x19
        /*00aa*/ 	.short	0x0020


	//----- nvinfo : EIATTR_PARAM_CBANK
	.align		4
        /*00ac*/ 	.byte	0x04, 0x0a
        /*00ae*/ 	.short	(.L_320 - .L_319)
	.align		4
.L_319:
        /*00b0*/ 	.word	index@(.nv.constant0.dequantize_mul_mat_vec_q5_0_cuda)
        /*00b4*/ 	.short	0x0380
        /*00b6*/ 	.short	0x0020


	//----- nvinfo : EIATTR_SW_WAR
	.align		4
.L_320:
        /*00b8*/ 	.byte	0x04, 0x36
        /*00ba*/ 	.short	(.L_322 - .L_321)
.L_321:
        /*00bc*/ 	.word	0x00000008
.L_322:


//--------------------- .nv.info.dequantize_mul_mat_vec_q4_1_cuda --------------------------
	.section	.nv.info.dequantize_mul_mat_vec_q4_1_cuda,"",@"SHT_CUDA_INFO"
	.sectionflags	@""
	.align	4


	//----- nvinfo : EIATTR_CUDA_API_VERSION
	.align		4
        /*0000*/ 	.byte	0x04, 0x37
        /*0002*/ 	.short	(.L_324 - .L_323)
.L_323:
        /*0004*/ 	.word	0x00000082


	//----- nvinfo : EIATTR_KPARAM_INFO
	.align		4
.L_324:
        /*0008*/ 	.byte	0x04, 0x17
        /*000a*/ 	.short	(.L_326 - .L_325)
.L_325:
        /*000c*/ 	.word	0x00000000
        /*0010*/ 	.short	0x0004
        /*0012*/ 	.short	0x001c
        /*0014*/ 	.byte	0x00, 0xf0, 0x11, 0x00


	//----- nvinfo : EIATTR_KPARAM_INFO
	.align		4
.L_326:
        /*0018*/ 	.byte	0x04, 0x17
        /*001a*/ 	.short	(.L_328 - .L_327)
.L_327:
        /*001c*/ 	.word	0x00000000
        /*0020*/ 	.short	0x0003
        /*0022*/ 	.short	0x0018
        /*0024*/ 	.byte	0x00, 0xf0, 0x11, 0x00


	//----- nvinfo : EIATTR_KPARAM_INFO
	.align		4
.L_328:
        /*0028*/ 	.byte	0x04, 0x17
        /*002a*/ 	.short	(.L_330 - .L_329)
.L_329:
        /*002c*/ 	.word	0x00000000
        /*0030*/ 	.short	0x0002
        /*0032*/ 	.short	0x0010
        /*0034*/ 	.byte	0x00, 0xf5, 0x21, 0x00


	//----- nvinfo : EIATTR_KPARAM_INFO
	.align		4
.L_330:
        /*0038*/ 	.byte	0x04, 0x17
        /*003a*/ 	.short	(.L_332 - .L_331)
.L_331:
        /*003c*/ 	.word	0x00000000
        /*0040*/ 	.short	0x0001
        /*0042*/ 	.short	0x0008
        /*0044*/ 	.byte	0x00, 0xf5, 0x21, 0x00


	//----- nvinfo : EIATTR_KPARAM_INFO
	.align		4
.L_332:
        /*0048*/ 	.byte	0x04, 0x17
        /*004a*/ 	.short	(.L_334 - .L_333)
.L_333:
        /*004c*/ 	.word	0x00000000
        /*0050*/ 	.short	0x0000
        /*0052*/ 	.short	0x0000
        /*0054*/ 	.byte	0x00, 0xf5, 0x21, 0x00


	//----- nvinfo : EIATTR_SPARSE_MMA_MASK
	.align		4
.L_334:
        /*0058*/ 	.byte	0x03, 0x50
        /*005a*/ 	.short	0x0000


	//----- nvinfo : EIATTR_MAXREG_COUNT
	.align		4
        /*005c*/ 	.byte	0x03, 0x1b
        /*005e*/ 	.short	0x00ff


	//----- nvinfo : EIATTR_MERCURY_ISA_VERSION
	.align		4
        /*0060*/ 	.byte	0x03, 0x5f
        /*0062*/ 	.short	0x0101


	//----- nvinfo : EIATTR_COOP_GROUP_MASK_REGIDS
	.align		4
        /*0064*/ 	.byte	0x04, 0x29
        /*0066*/ 	.short	(.L_336 - .L_335)


	//   ....[0]....
.L_335:
        /*0068*/ 	.word	0xffffffff


	//   ....[1]....
        /*006c*/ 	.word	0xffffffff


	//   ....[2]....
        /*0070*/ 	.word	0xffffffff


	//   ....[3]....
        /*0074*/ 	.word	0xffffffff


	//   ....[4]....
        /*0078*/ 	.word	0xffffffff


	//----- nvinfo : EIATTR_COOP_GROUP_INSTR_OFFSETS
	.align		4
.L_336:
        /*007c*/ 	.byte	0x04, 0x28
        /*007e*/ 	.short	(.L_338 - .L_337)


	//   ....[0]....
.L_337:
        /*0080*/ 	.word	0x00000cc0


	//   ....[1]....
        /*0084*/ 	.word	0x00000cf0


	//   ....[2]....
        /*0088*/ 	.word	0x00000d10


	//   ....[3]....
        /*008c*/ 	.word	0x00000d30


	//   ....[4]....
        /*0090*/ 	.word	0x00000d50


	//----- nvinfo : EIATTR_VRC_CTA_INIT_COUNT
	.align		4
.L_338:
        /*0094*/ 	.byte	0x02, 0x4a
	.zero		1
	.zero		1


	//----- nvinfo : EIATTR_EXIT_INSTR_OFFSETS
	.align		4
        /*0098*/ 	.byte	0x04, 0x1c
        /*009a*/ 	.short	(.L_340 - .L_339)


	//   ....[0]....
.L_339:
        /*009c*/ 	.word	0x00000070


	//   ....[1]....
        /*00a0*/ 	.word	0x00000d60


	//   ....[2]....
        /*00a4*/ 	.word	0x00000db0


	//----- nvinfo : EIATTR_CBANK_PARAM_SIZE
	.align		4
.L_340:
        /*00a8*/ 	.byte	0x03, 0x19
        /*00aa*/ 	.short	0x0020


	//----- nvinfo : EIATTR_PARAM_CBANK
	.align		4
        /*00ac*/ 	.byte	0x04, 0x0a
        /*00ae*/ 	.short	(.L_342 - .L_341)
	.align		4
.L_341:
        /*00b0*/ 	.word	index@(.nv.constant0.dequantize_mul_mat_vec_q4_1_cuda)
        /*00b4*/ 	.short	0x0380
        /*00b6*/ 	.short	0x0020


	//----- nvinfo : EIATTR_SW_WAR
	.align		4
.L_342:
        /*00b8*/ 	.byte	0x04, 0x36
        /*00ba*/ 	.short	(.L_344 - .L_343)
.L_343:
        /*00bc*/ 	.word	0x00000008
.L_344:


//--------------------- .nv.info.dequantize_mul_mat_vec_q4_0_cuda --------------------------
	.section	.nv.info.dequantize_mul_mat_vec_q4_0_cuda,"",@"SHT_CUDA_INFO"
	.sectionflags	@""
	.align	4


	//----- nvinfo : EIATTR_CUDA_API_VERSION
	.align		4
        /*0000*/ 	.byte	0x04, 0x37
        /*0002*/ 	.short	(.L_346 - .L_345)
.L_345:
        /*0004*/ 	.word	0x00000082


	//----- nvinfo : EIATTR_KPARAM_INFO
	.align		4
.L_346:
        /*0008*/ 	.byte	0x04, 0x17
        /*000a*/ 	.short	(.L_348 - .L_347)
.L_347:
        /*000c*/ 	.word	0x00000000
        /*0010*/ 	.short	0x0004
        /*0012*/ 	.short	0x001c
        /*0014*/ 	.byte	0x00, 0xf0, 0x11, 0x00


	//----- nvinfo : EIATTR_KPARAM_INFO
	.align		4
.L_348:
        /*0018*/ 	.byte	0x04, 0x17
        /*001a*/ 	.short	(.L_350 - .L_349)
.L_349:
        /*001c*/ 	.word	0x00000000
        /*0020*/ 	.short	0x0003
        /*0022*/ 	.short	0x0018
        /*0024*/ 	.byte	0x00, 0xf0, 0x11, 0x00


	//----- nvinfo : EIATTR_KPARAM_INFO
	.align		4
.L_350:
        /*0028*/ 	.byte	0x04, 0x17
        /*002a*/ 	.short	(.L_352 - .L_351)
.L_351:
        /*002c*/ 	.word	0x00000000
        /*0030*/ 	.short	0x0002
        /*0032*/ 	.short	0x0010
        /*0034*/ 	.byte	0x00, 0xf5, 0x21, 0x00


	//----- nvinfo : EIATTR_KPARAM_INFO
	.align		4
.L_352:
        /*0038*/ 	.byte	0x04, 0x17
        /*003a*/ 	.short	(.L_354 - .L_353)
.L_353:
        /*003c*/ 	.word	0x00000000
        /*0040*/ 	.short	0x0001
        /*0042*/ 	.short	0x0008
        /*0044*/ 	.byte	0x00, 0xf5, 0x21, 0x00


	//----- nvinfo : EIATTR_KPARAM_INFO
	.align		4
.L_354:
        /*0048*/ 	.byte	0x04, 0x17
        /*004a*/ 	.short	(.L_356 - .L_355)
.L_355:
        /*004c*/ 	.word	0x00000000
        /*0050*/ 	.short	0x0000
        /*0052*/ 	.short	0x0000
        /*0054*/ 	.byte	0x00, 0xf5, 0x21, 0x00


	//----- nvinfo : EIATTR_SPARSE_MMA_MASK
	.align		4
.L_356:
        /*0058*/ 	.byte	0x03, 0x50
        /*005a*/ 	.short	0x0000


	//----- nvinfo : EIATTR_MAXREG_COUNT
	.align		4
        /*005c*/ 	.byte	0x03, 0x1b
        /*005e*/ 	.short	0x00ff


	//----- nvinfo : EIATTR_MERCURY_ISA_VERSION
	.align		4
        /*0060*/ 	.byte	0x03, 0x5f
        /*0062*/ 	.short	0x0101


	//----- nvinfo : EIATTR_COOP_GROUP_MASK_REGIDS
	.align		4
        /*0064*/ 	.byte	0x04, 0x29
        /*0066*/ 	.short	(.L_358 - .L_357)


	//   ....[0]....
.L_357:
        /*0068*/ 	.word	0xffffffff


	//   ....[1]....
        /*006c*/ 	.word	0xffffffff


	//   ....[2]....
        /*0070*/ 	.word	0xffffffff


	//   ....[3]....
        /*0074*/ 	.word	0xffffffff


	//   ....[4]....
        /*0078*/ 	.word	0xffffffff


	//----- nvinfo : EIATTR_COOP_GROUP_INSTR_OFFSETS
	.align		4
.L_358:
        /*007c*/ 	.byte	0x04, 0x28
        /*007e*/ 	.short	(.L_360 - .L_359)


	//   ....[0]....
.L_359:
        /*0080*/ 	.word	0x00000cc0


	//   ....[1]....
        /*0084*/ 	.word	0x00000cf0


	//   ....[2]....
        /*0088*/ 	.word	0x00000d10


	//   ....[3]....
        /*008c*/ 	.word	0x00000d30


	//   ....[4]....
        /*0090*/ 	.word	0x00000d50


	//----- nvinfo : EIATTR_VRC_CTA_INIT_COUNT
	.align		4
.L_360:
        /*0094*/ 	.byte	0x02, 0x4a
	.zero		1
	.zero		1


	//----- nvinfo : EIATTR_EXIT_INSTR_OFFSETS
	.align		4
        /*0098*/ 	.byte	0x04, 0x1c
        /*009a*/ 	.short	(.L_362 - .L_361)


	//   ....[0]....
.L_361:
        /*009c*/ 	.word	0x00000070


	//   ....[1]....
        /*00a0*/ 	.word	0x00000d60


	//   ....[2]....
        /*00a4*/ 	.word	0x00000db0


	//----- nvinfo : EIATTR_CBANK_PARAM_SIZE
	.align		4
.L_362:
        /*00a8*/ 	.byte	0x03, 0x19
        /*00aa*/ 	.short	0x0020


	//----- nvinfo : EIATTR_PARAM_CBANK
	.align		4
        /*00ac*/ 	.byte	0x04, 0x0a
        /*00ae*/ 	.short	(.L_364 - .L_363)
	.align		4
.L_363:
        /*00b0*/ 	.word	index@(.nv.constant0.dequantize_mul_mat_vec_q4_0_cuda)
        /*00b4*/ 	.short	0x0380
        /*00b6*/ 	.short	0x0020


	//----- nvinfo : EIATTR_SW_WAR
	.align		4
.L_364:
        /*00b8*/ 	.byte	0x04, 0x36
        /*00ba*/ 	.short	(.L_366 - .L_365)
.L_365:
        /*00bc*/ 	.word	0x00000008
.L_366:


//--------------------- .nv.info.dequantize_block_q5_1 --------------------------
	.section	.nv.info.dequantize_block_q5_1,"",@"SHT_CUDA_INFO"
	.sectionflags	@""
	.align	4


	//----- nvinfo : EIATTR_CUDA_API_VERSION
	.align		4
        /*0000*/ 	.byte	0x04, 0x37
        /*0002*/ 	.short	(.L_368 - .L_367)
.L_367:
        /*0004*/ 	.word	0x00000082


	//----- nvinfo : EIATTR_KPARAM_INFO
	.align		4
.L_368:
        /*0008*/ 	.byte	0x04, 0x17
        /*000a*/ 	.short	(.L_370 - .L_369)
.L_369:
        /*000c*/ 	.word	0x00000000
        /*0010*/ 	.short	0x0002
        /*0012*/ 	.short	0x0010
        /*0014*/ 	.byte	0x00, 0xf0, 0x11, 0x00


	//----- nvinfo : EIATTR_KPARAM_INFO
	.align		4
.L_370:
        /*0018*/ 	.byte	0x04, 0x17
        /*001a*/ 	.short	(.L_372 - .L_371)
.L_371:
        /*001c*/ 	.word	0x00000000
        /*0020*/ 	.short	0x0001
        /*0022*/ 	.short	0x0008
        /*0024*/ 	.byte	0x00, 0xf5, 0x21, 0x00


	//----- nvinfo : EIATTR_KPARAM_INFO
	.align		4
.L_372:
        /*0028*/ 	.byte	0x04, 0x17
        /*002a*/ 	.short	(.L_374 - .L_373)
.L_373:
        /*002c*/ 	.word	0x00000000
        /*0030*/ 	.short	0x0000
        /*0032*/ 	.short	0x0000
        /*0034*/ 	.byte	0x00, 0xf5, 0x21, 0x00


	//----- nvinfo : EIATTR_SPARSE_MMA_MASK
	.align		4
.L_374:
        /*0038*/ 	.byte	0x03, 0x50
        /*003a*/ 	.short	0x0000


	//----- nvinfo : EIATTR_MAXREG_COUNT
	.align		4
        /*003c*/ 	.byte	0x03, 0x1b
        /*003e*/ 	.short	0x00ff


	//----- nvinfo : EIATTR_MERCURY_ISA_VERSION
	.align		4
        /*0040*/ 	.byte	0x03, 0x5f
        /*0042*/ 	.short	0x0101


	//----- nvinfo : EIATTR_VRC_CTA_INIT_COUNT
	.align		4
        /*0044*/ 	.byte	0x02, 0x4a
	.zero		1
	.zero		1


	//----- nvinfo : EIATTR_EXIT_INSTR_OFFSETS
	.align		4
        /*0048*/ 	.byte	0x04, 0x1c
        /*004a*/ 	.short	(.L_376 - .L_375)


	//   ....[0]....
.L_375:
        /*004c*/ 	.word	0x00000080


	//   ....[1]....
        /*0050*/ 	.word	0x000002b0


	//----- nvinfo : EIATTR_CBANK_PARAM_SIZE
	.align		4
.L_376:
        /*0054*/ 	.byte	0x03, 0x19
        /*0056*/ 	.short	0x0014


	//----- nvinfo : EIATTR_PARAM_CBANK
	.align		4
        /*0058*/ 	.byte	0x04, 0x0a
        /*005a*/ 	.short	(.L_378 - .L_377)
	.align		4
.L_377:
        /*005c*/ 	.word	index@(.nv.constant0.dequantize_block_q5_1)
        /*0060*/ 	.short	0x0380
        /*0062*/ 	.short	0x0014


	//----- nvinfo : EIATTR_SW_WAR
	.align		4
.L_378:
        /*0064*/ 	.byte	0x04, 0x36
        /*0066*/ 	.short	(.L_380 - .L_379)
.L_379:
        /*0068*/ 	.word	0x00000008
.L_380:


//--------------------- .nv.info.dequantize_block_q5_0 --------------------------
	.section	.nv.info.dequantize_block_q5_0,"",@"SHT_CUDA_INFO"
	.sectionflags	@""
	.align	4


	//----- nvinfo : EIATTR_CUDA_API_VERSION
	.align		4
        /*0000*/ 	.byte	0x04, 0x37
        /*0002*/ 	.short	(.L_382 - .L_381)
.L_381:
        /*0004*/ 	.word	0x00000082


	//----- nvinfo : EIATTR_KPARAM_INFO
	.align		4
.L_382:
        /*0008*/ 	.byte	0x04, 0x17
        /*000a*/ 	.short	(.L_384 - .L_383)
.L_383:
        /*000c*/ 	.word	0x00000000
        /*0010*/ 	.short	0x0002
        /*0012*/ 	.short	0x0010
        /*0014*/ 	.byte	0x00, 0xf0, 0x11, 0x00


	//----- nvinfo : EIATTR_KPARAM_INFO
	.align		4
.L_384:
        /*0018*/ 	.byte	0x04, 0x17
        /*001a*/ 	.short	(.L_386 - .L_385)
.L_385:
        /*001c*/ 	.word	0x00000000
        /*0020*/ 	.short	0x0001
        /*0022*/ 	.short	0x0008
        /*0024*/ 	.byte	0x00, 0xf5, 0x21, 0x00


	//----- nvinfo : EIATTR_KPARAM_INFO
	.align		4
.L_386:
        /*0028*/ 	.byte	0x04, 0x17
        /*002a*/ 	.short	(.L_388 - .L_387)
.L_387:
        /*002c*/ 	.word	0x00000000
        /*0030*/ 	.short	0x0000
        /*0032*/ 	.short	0x0000
        /*0034*/ 	.byte	0x00, 0xf5, 0x21, 0x00


	//----- nvinfo : EIATTR_SPARSE_MMA_MASK
	.align		4
.L_388:
        /*0038*/ 	.byte	0x03, 0x50
        /*003a*/ 	.short	0x0000


	//----- nvinfo : EIATTR_MAXREG_COUNT
	.align		4
        /*003c*/ 	.byte	0x03, 0x1b
        /*003e*/ 	.short	0x00ff


	//----- nvinfo : EIATTR_MERCURY_ISA_VERSION
	.align		4
        /*0040*/ 	.byte	0x03, 0x5f
        /*0042*/ 	.short	0x0101


	//----- nvinfo : EIATTR_VRC_CTA_INIT_COUNT
	.align		4
        /*0044*/ 	.byte	0x02, 0x4a
	.zero		1
	.zero		1


	//----- nvinfo : EIATTR_EXIT_INSTR_OFFSETS
	.align		4
        /*0048*/ 	.byte	0x04, 0x1c
        /*004a*/ 	.short	(.L_390 - .L_389)


	//   ....[0]....
.L_389:
        /*004c*/ 	.word	0x00000080


	//   ....[1]....
        /*0050*/ 	.word	0x00000320


	//----- nvinfo : EIATTR_CBANK_PARAM_SIZE
	.align		4
.L_390:
        /*0054*/ 	.byte	0x03, 0x19
        /*0056*/ 	.short	0x0014


	//----- nvinfo : EIATTR_PARAM_CBANK
	.align		4
        /*0058*/ 	.byte	0x04, 0x0a
        /*005a*/ 	.short	(.L_392 - .L_391)
	.align		4
.L_391:
        /*005c*/ 	.word	index@(.nv.constant0.dequantize_block_q5_0)
        /*0060*/ 	.short	0x0380
        /*0062*/ 	.short	0x0014


	//----- nvinfo : EIATTR_SW_WAR
	.align		4
.L_392:
        /*0064*/ 	.byte	0x04, 0x36
        /*0066*/ 	.short	(.L_394 - .L_393)
.L_393:
        /*0068*/ 	.word	0x00000008
.L_394:


//--------------------- .nv.info.dequantize_block_q8_K --------------------------
	.section	.nv.info.dequantize_block_q8_K,"",@"SHT_CUDA_INFO"
	.sectionflags	@""
	.align	4


	//----- nvinfo : EIATTR_CUDA_API_VERSION
	.align		4
        /*0000*/ 	.byte	0x04, 0x37
        /*0002*/ 	.short	(.L_396 - .L_395)
.L_395:
        /*0004*/ 	.word	0x00000082


	//----- nvinfo : EIATTR_KPARAM_INFO
	.align		4
.L_396:
        /*0008*/ 	.byte	0x04, 0x17
        /*000a*/ 	.short	(.L_398 - .L_397)
.L_397:
        /*000c*/ 	.word	0x00000000
        /*0010*/ 	.short	0x0001
        /*0012*/ 	.short	0x0008
        /*0014*/ 	.byte	0x00, 0xf5, 0x21, 0x00


	//----- nvinfo : EIATTR_KPARAM_INFO
	.align		4
.L_398:
        /*0018*/ 	.byte	0x04, 0x17
        /*001a*/ 	.short	(.L_400 - .L_399)
.L_399:
        /*001c*/ 	.word	0x00000000
        /*0020*/ 	.short	0x0000
        /*0022*/ 	.short	0x0000
        /*0024*/ 	.byte	0x00, 0xf5, 0x21, 0x00


	//----- nvinfo : EIATTR_SPARSE_MMA_MASK
	.align		4
.L_400:
        /*0028*/ 	.byte	0x03, 0x50
        /*002a*/ 	.short	0x0000


	//----- nvinfo : EIATTR_MAXREG_COUNT
	.align		4
        /*002c*/ 	.byte	0x03, 0x1b
        /*002e*/ 	.short	0x00ff


	//----- nvinfo : EIATTR_MERCURY_ISA_VERSION
	.align		4
        /*0030*/ 	.byte	0x03, 0x5f
        /*0032*/ 	.short	0x0101


	//----- nvinfo : EIATTR_VRC_CTA_INIT_COUNT
	.align		4
        /*0034*/ 	.byte	0x02, 0x4a
	.zero		1
	.zero		1


	//----- nvinfo : EIATTR_EXIT_INSTR_OFFSETS
	.align		4
        /*0038*/ 	.byte	0x04, 0x1c
        /*003a*/ 	.short	(.L_402 - .L_401)


	//   ....[0]....
.L_401:
        /*003c*/ 	.word	0x00000300


	//----- nvinfo : EIATTR_CBANK_PARAM_SIZE
	.align		4
.L_402:
        /*0040*/ 	.byte	0x03, 0x19
        /*0042*/ 	.short	0x0010


	//----- nvinfo : EIATTR_PARAM_CBANK
	.align		4
        /*0044*/ 	.byte	0x04, 0x0a
        /*0046*/ 	.short	(.L_404 - .L_403)
	.align		4
.L_403:
        /*0048*/ 	.word	index@(.nv.constant0.dequantize_block_q8_K)
        /*004c*/ 	.short	0x0380
        /*004e*/ 	.short	0x0010


	//----- nvinfo : EIATTR_SW_WAR
	.align		4
.L_404:
        /*0050*/ 	.byte	0x04, 0x36
        /*0052*/ 	.short	(.L_406 - .L_405)
.L_405:
        /*0054*/ 	.word	0x00000008
.L_406:


//--------------------- .nv.info.dequantize_block_q8_0 --------------------------
	.section	.nv.info.dequantize_block_q8_0,"",@"SHT_CUDA_INFO"
	.sectionflags	@""
	.align	4


	//----- nvinfo : EIATTR_CUDA_API_VERSION
	.align		4
        /*0000*/ 	.byte	0x04, 0x37
        /*0002*/ 	.short	(.L_408 - .L_407)
.L_407:
        /*0004*/ 	.word	0x00000082


	//----- nvinfo : EIATTR_KPARAM_INFO
	.align		4
.L_408:
        /*0008*/ 	.byte	0x04, 0x17
        /*000a*/ 	.short	(.L_410 - .L_409)
.L_409:
        /*000c*/ 	.word	0x00000000
        /*0010*/ 	.short	0x0002
        /*0012*/ 	.short	0x0010
        /*0014*/ 	.byte	0x00, 0xf0, 0x11, 0x00


	//----- nvinfo : EIATTR_KPARAM_INFO
	.align		4
.L_410:
        /*0018*/ 	.byte	0x04, 0x17
        /*001a*/ 	.short	(.L_412 - .L_411)
.L_411:
        /*001c*/ 	.word	0x00000000
        /*0020*/ 	.short	0x0001
        /*0022*/ 	.short	0x0008
        /*0024*/ 	.byte	0x00, 0xf5, 0x21, 0x00


	//----- nvinfo : EIATTR_KPARAM_INFO
	.align		4
.L_412:
        /*0028*/ 	.byte	0x04, 0x17
        /*002a*/ 	.short	(.L_414 - .L_413)
.L_413:
        /*002c*/ 	.word	0x00000000
        /*0030*/ 	.short	0x0000
        /*0032*/ 	.short	0x0000
        /*0034*/ 	.byte	0x00, 0xf5, 0x21, 0x00


	//----- nvinfo : EIATTR_SPARSE_MMA_MASK
	.align		4
.L_414:
        /*0038*/ 	.byte	0x03, 0x50
        /*003a*/ 	.short	0x0000


	//----- nvinfo : EIATTR_MAXREG_COUNT
	.align		4
        /*003c*/ 	.byte	0x03, 0x1b
        /*003e*/ 	.short	0x00ff


	//----- nvinfo : EIATTR_MERCURY_ISA_VERSION
	.align		4
        /*0040*/ 	.byte	0x03, 0x5f
        /*0042*/ 	.short	0x0101


	//----- nvinfo : EIATTR_VRC_CTA_INIT_COUNT
	.align		4
        /*0044*/ 	.byte	0x02, 0x4a
	.zero		1
	.zero		1


	//----- nvinfo : EIATTR_EXIT_INSTR_OFFSETS
	.align		4
        /*0048*/ 	.byte	0x04, 0x1c
        /*004a*/ 	.short	(.L_416 - .L_415)


	//   ....[0]....
.L_415:
        /*004c*/ 	.word	0x00000070


	//   ....[1]....
        /*0050*/ 	.word	0x00000340


	//----- nvinfo : EIATTR_CBANK_PARAM_SIZE
	.align		4
.L_416:
        /*0054*/ 	.byte	0x03, 0x19
        /*0056*/ 	.short	0x0014


	//----- nvinfo : EIATTR_PARAM_CBANK
	.align		4
        /*0058*/ 	.byte	0x04, 0x0a
        /*005a*/ 	.short	(.L_418 - .L_417)
	.align		4
.L_417:
        /*005c*/ 	.word	index@(.nv.constant0.dequantize_block_q8_0)
        /*0060*/ 	.short	0x0380
        /*0062*/ 	.short	0x0014


	//----- nvinfo : EIATTR_SW_WAR
	.align		4
.L_418:
        /*0064*/ 	.byte	0x04, 0x36
        /*0066*/ 	.short	(.L_420 - .L_419)
.L_419:
        /*0068*/ 	.word	0x00000008
.L_420:


//--------------------- .nv.info.dequantize_block_q6_K --------------------------
	.section	.nv.info.dequantize_block_q6_K,"",@"SHT_CUDA_INFO"
	.sectionflags	@""
	.align	4


	//----- nvinfo : EIATTR_CUDA_API_VERSION
	.align		4
        /*0000*/ 	.byte	0x04, 0x37
        /*0002*/ 	.short	(.L_422 - .L_421)
.L_421:
        /*0004*/ 	.word	0x00000082


	//----- nvinfo : EIATTR_KPARAM_INFO
	.align		4
.L_422:
        /*0008*/ 	.byte	0x04, 0x17
        /*000a*/ 	.short	(.L_424 - .L_423)
.L_423:
        /*000c*/ 	.word	0x00000000
        /*0010*/ 	.short	0x0001
        /*0012*/ 	.short	0x0008
        /*0014*/ 	.byte	0x00, 0xf5, 0x21, 0x00


	//----- nvinfo : EIATTR_KPARAM_INFO
	.align		4
.L_424:
        /*0018*/ 	.byte	0x04, 0x17
        /*001a*/ 	.short	(.L_426 - .L_425)
.L_425:
        /*001c*/ 	.word	0x00000000
        /*0020*/ 	.short	0x0000
        /*0022*/ 	.short	0x0000
        /*0024*/ 	.byte	0x00, 0xf5, 0x21, 0x00


	//----- nvinfo : EIATTR_SPARSE_MMA_MASK
	.align		4
.L_426:
        /*0028*/ 	.byte	0x03, 0x50
        /*002a*/ 	.short	0x0000


	//----- nvinfo : EIATTR_MAXREG_COUNT
	.align		4
        /*002c*/ 	.byte	0x03, 0x1b
        /*002e*/ 	.short	0x00ff


	//----- nvinfo : EIATTR_MERCURY_ISA_VERSION
	.align		4
        /*0030*/ 	.byte	0x03, 0x5f
        /*0032*/ 	.short	0x0101


	//----- nvinfo : EIATTR_VRC_CTA_INIT_COUNT
	.align		4
        /*0034*/ 	.byte	0x02, 0x4a
	.zero		1
	.zero		1


	//----- nvinfo : EIATTR_EXIT_INSTR_OFFSETS
	.align		4
        /*0038*/ 	.byte	0x04, 0x1c
        /*003a*/ 	.short	(.L_428 - .L_427)


	//   ....[0]....
.L_427:
        /*003c*/ 	.word	0x00000410


	//----- nvinfo : EIATTR_CBANK_PARAM_SIZE
	.align		4
.L_428:
        /*0040*/ 	.byte	0x03, 0x19
        /*0042*/ 	.short	0x0010


	//----- nvinfo : EIATTR_PARAM_CBANK
	.align		4
        /*0044*/ 	.byte	0x04, 0x0a
        /*0046*/ 	.short	(.L_430 - .L_429)
	.align		4
.L_429:
        /*0048*/ 	.word	index@(.nv.constant0.dequantize_block_q6_K)
        /*004c*/ 	.short	0x0380
        /*004e*/ 	.short	0x0010


	//----- nvinfo : EIATTR_SW_WAR
	.align		4
.L_430:
        /*0050*/ 	.byte	0x04, 0x36
        /*0052*/ 	.short	(.L_432 - .L_431)
.L_431:
        /*0054*/ 	.word	0x00000008
.L_432:


//--------------------- .nv.info.dequantize_block_q5_K --------------------------
	.section	.nv.info.dequantize_block_q5_K,"",@"SHT_CUDA_INFO"
	.sectionflags	@""
	.align	4


	//----- nvinfo : EIATTR_CUDA_API_VERSION
	.align		4
        /*0000*/ 	.byte	0x04, 0x37
        /*0002*/ 	.short	(.L_434 - .L_433)
.L_433:
        /*0004*/ 	.word	0x00000082


	//----- nvinfo : EIATTR_KPARAM_INFO
	.align		4
.L_434:
        /*0008*/ 	.byte	0x04, 0x17
        /*000a*/ 	.short	(.L_436 - .L_435)
.L_435:
        /*000c*/ 	.word	0x00000000
        /*0010*/ 	.short	0x0001
        /*0012*/ 	.short	0x0008
        /*0014*/ 	.byte	0x00, 0xf5, 0x21, 0x00


	//----- nvinfo : EIATTR_KPARAM_INFO
	.align		4
.L_436:
        /*0018*/ 	.byte	0x04, 0x17
        /*001a*/ 	.short	(.L_438 - .L_437)
.L_437:
        /*001c*/ 	.word	0x00000000
        /*0020*/ 	.short	0x0000
        /*0022*/ 	.short	0x0000
        /*0024*/ 	.byte	0x00, 0xf5, 0x21, 0x00


	//----- nvinfo : EIATTR_SPARSE_MMA_MASK
	.align		4
.L_438:
        /*0028*/ 	.byte	0x03, 0x50
        /*002a*/ 	.short	0x0000


	//----- nvinfo : EIATTR_MAXREG_COUNT
	.align		4
        /*002c*/ 	.byte	0x03, 0x1b
        /*002e*/ 	.short	0x00ff


	//----- nvinfo : EIATTR_MERCURY_ISA_VERSION
	.align		4
        /*0030*/ 	.byte	0x03, 0x5f
        /*0032*/ 	.short	0x0101


	//----- nvinfo : EIATTR_VRC_CTA_INIT_COUNT
	.align		4
        /*0034*/ 	.byte	0x02, 0x4a
	.zero		1
	.zero		1


	//----- nvinfo : EIATTR_EXIT_INSTR_OFFSETS
	.align		4
        /*0038*/ 	.byte	0x04, 0x1c
        /*003a*/ 	.short	(.L_440 - .L_439)


	//   ....[0]....
.L_439:
        /*003c*/ 	.word	0x00000570


	//----- nvinfo : EIATTR_CBANK_PARAM_SIZE
	.align		4
.L_440:
        /*0040*/ 	.byte	0x03, 0x19
        /*0042*/ 	.short	0x0010


	//----- nvinfo : EIATTR_PARAM_CBANK
	.align		4
        /*0044*/ 	.byte	0x04, 0x0a
        /*0046*/ 	.short	(.L_442 - .L_441)
	.align		4
.L_441:
        /*0048*/ 	.word	index@(.nv.constant0.dequantize_block_q5_K)
        /*004c*/ 	.short	0x0380
        /*004e*/ 	.short	0x0010


	//----- nvinfo : EIATTR_SW_WAR
	.align		4
.L_442:
        /*0050*/ 	.byte	0x04, 0x36
        /*0052*/ 	.short	(.L_444 - .L_443)
.L_443:
        /*0054*/ 	.word	0x00000008
.L_444:


//--------------------- .nv.info.dequantize_block_q4_K --------------------------
	.section	.nv.info.dequantize_block_q4_K,"",@"SHT_CUDA_INFO"
	.sectionflags	@""
	.align	4


	//----- nvinfo : EIATTR_CUDA_API_VERSION
	.align		4
        /*0000*/ 	.byte	0x04, 0x37
        /*0002*/ 	.short	(.L_446 - .L_445)
.L_445:
        /*0004*/ 	.word	0x00000082


	//----- nvinfo : EIATTR_KPARAM_INFO
	.align		4
.L_446:
        /*0008*/ 	.byte	0x04, 0x17
        /*000a*/ 	.short	(.L_448 - .L_447)
.L_447:
        /*000c*/ 	.word	0x00000000
        /*0010*/ 	.short	0x0001
        /*0012*/ 	.short	0x0008
        /*0014*/ 	.byte	0x00, 0xf5, 0x21, 0x00


	//----- nvinfo : EIATTR_KPARAM_INFO
	.align		4
.L_448:
        /*0018*/ 	.byte	0x04, 0x17
        /*001a*/ 	.short	(.L_450 - .L_449)
.L_449:
        /*001c*/ 	.word	0x00000000
        /*0020*/ 	.short	0x0000
        /*0022*/ 	.short	0x0000
        /*0024*/ 	.byte	0x00, 0xf5, 0x21, 0x00


	//----- nvinfo : EIATTR_SPARSE_MMA_MASK
	.align		4
.L_450:
        /*0028*/ 	.byte	0x03, 0x50
        /*002a*/ 	.short	0x0000


	//----- nvinfo : EIATTR_MAXREG_COUNT
	.align		4
        /*002c*/ 	.byte	0x03, 0x1b
        /*002e*/ 	.short	0x00ff


	//----- nvinfo : EIATTR_MERCURY_ISA_VERSION
	.align		4
        /*0030*/ 	.byte	0x03, 0x5f
        /*0032*/ 	.short	0x0101


	//----- nvinfo : EIATTR_VRC_CTA_INIT_COUNT
	.align		4
        /*0034*/ 	.byte	0x02, 0x4a
	.zero		1
	.zero		1


	//----- nvinfo : EIATTR_EXIT_INSTR_OFFSETS
	.align		4
        /*0038*/ 	.byte	0x04, 0x1c
        /*003a*/ 	.short	(.L_452 - .L_451)


	//   ....[0]....
.L_451:
        /*003c*/ 	.word	0x000005c0


	//----- nvinfo : EIATTR_CBANK_PARAM_SIZE
	.align		4
.L_452:
        /*0040*/ 	.byte	0x03, 0x19
        /*0042*/ 	.short	0x0010


	//----- nvinfo : EIATTR_PARAM_CBANK
	.align		4
        /*0044*/ 	.byte	0x04, 0x0a
        /*0046*/ 	.short	(.L_454 - .L_453)
	.align		4
.L_453:
        /*0048*/ 	.word	index@(.nv.constant0.dequantize_block_q4_K)
        /*004c*/ 	.short	0x0380
        /*004e*/ 	.short	0x0010


	//----- nvinfo : EIATTR_SW_WAR
	.align		4
.L_454:
        /*0050*/ 	.byte	0x04, 0x36
        /*0052*/ 	.short	(.L_456 - .L_455)
.L_455:
        /*0054*/ 	.word	0x00000008
.L_456:


//--------------------- .nv.info.dequantize_block_q3_K --------------------------
	.section	.nv.info.dequantize_block_q3_K,"",@"SHT_CUDA_INFO"
	.sectionflags	@""
	.align	4


	//----- nvinfo : EIATTR_CUDA_API_VERSION
	.align		4
        /*0000*/ 	.byte	0x04, 0x37
        /*0002*/ 	.short	(.L_458 - .L_457)
.L_457:
        /*0004*/ 	.word	0x00000082


	//----- nvinfo : EIATTR_KPARAM_INFO
	.align		4
.L_458:
        /*0008*/ 	.byte	0x04, 0x17
        /*000a*/ 	.short	(.L_460 - .L_459)
.L_459:
        /*000c*/ 	.word	0x00000000
        /*0010*/ 	.short	0x0001
        /*0012*/ 	.short	0x0008
        /*0014*/ 	.byte	0x00, 0xf5, 0x21, 0x00


	//----- nvinfo : EIATTR_KPARAM_INFO
	.align		4
.L_460:
        /*0018*/ 	.byte	0x04, 0x17
        /*001a*/ 	.short	(.L_462 - .L_461)
.L_461:
        /*001c*/ 	.word	0x00000000
        /*0020*/ 	.short	0x0000
        /*0022*/ 	.short	0x0000
        /*0024*/ 	.byte	0x00, 0xf5, 0x21, 0x00


	//----- nvinfo : EIATTR_SPARSE_MMA_MASK
	.align		4
.L_462:
        /*0028*/ 	.byte	0x03, 0x50
        /*002a*/ 	.short	0x0000


	//----- nvinfo : EIATTR_MAXREG_COUNT
	.align		4
        /*002c*/ 	.byte	0x03, 0x1b
        /*002e*/ 	.short	0x00ff


	//----- nvinfo : EIATTR_MERCURY_ISA_VERSION
	.align		4
        /*0030*/ 	.byte	0x03, 0x5f
        /*0032*/ 	.short	0x0101


	//----- nvinfo : EIATTR_VRC_CTA_INIT_COUNT
	.align		4
        /*0034*/ 	.byte	0x02, 0x4a
	.zero		1
	.zero		1


	//----- nvinfo : EIATTR_EXIT_INSTR_OFFSETS
	.align		4
        /*0038*/ 	.byte	0x04, 0x1c
        /*003a*/ 	.short	(.L_464 - .L_463)


	//   ....[0]....
.L_463:
        /*003c*/ 	.word	0x00000750


	//----- nvinfo : EIATTR_CRS_STACK_SIZE
	.align		4
.L_464:
        /*0040*/ 	.byte	0x04, 0x1e
        /*0042*/ 	.short	(.L_466 - .L_465)
.L_465:
        /*0044*/ 	.word	0x00000000


	//----- nvinfo : EIATTR_CBANK_PARAM_SIZE
	.align		4
.L_466:
        /*0048*/ 	.byte	0x03, 0x19
        /*004a*/ 	.short	0x0010


	//----- nvinfo : EIATTR_PARAM_CBANK
	.align		4
        /*004c*/ 	.byte	0x04, 0x0a
        /*004e*/ 	.short	(.L_468 - .L_467)
	.align		4
.L_467:
        /*0050*/ 	.word	index@(.nv.constant0.dequantize_block_q3_K)
        /*0054*/ 	.short	0x0380
        /*0056*/ 	.short	0x0010


	//----- nvinfo : EIATTR_SW_WAR
	.align		4
.L_468:
        /*0058*/ 	.byte	0x04, 0x36
        /*005a*/ 	.short	(.L_470 - .L_469)
.L_469:
        /*005c*/ 	.word	0x00000008
.L_470:


//--------------------- .nv.info.dequantize_block_q2_K --------------------------
	.section	.nv.info.dequantize_block_q2_K,"",@"SHT_CUDA_INFO"
	.sectionflags	@""
	.align	4


	//----- nvinfo : EIATTR_CUDA_API_VERSION
	.align		4
        /*0000*/ 	.byte	0x04, 0x37
        /*0002*/ 	.short	(.L_472 - .L_471)
.L_471:
        /*0004*/ 	.word	0x00000082


	//----- nvinfo : EIATTR_KPARAM_INFO
	.align		4
.L_472:
        /*0008*/ 	.byte	0x04, 0x17
        /*000a*/ 	.short	(.L_474 - .L_473)
.L_473:
        /*000c*/ 	.word	0x00000000
        /*0010*/ 	.short	0x0001
        /*0012*/ 	.short	0x0008
        /*0014*/ 	.byte	0x00, 0xf5, 0x21, 0x00


	//----- nvinfo : EIATTR_KPARAM_INFO
	.align		4
.L_474:
        /*0018*/ 	.byte	0x04, 0x17
        /*001a*/ 	.short	(.L_476 - .L_475)
.L_475:
        /*001c*/ 	.word	0x00000000
        /*0020*/ 	.short	0x0000
        /*0022*/ 	.short	0x0000
        /*0024*/ 	.byte	0x00, 0xf5, 0x21, 0x00


	//----- nvinfo : EIATTR_SPARSE_MMA_MASK
	.align		4
.L_476:
        /*0028*/ 	.byte	0x03, 0x50
        /*002a*/ 	.short	0x0000


	//----- nvinfo : EIATTR_MAXREG_COUNT
	.align		4
        /*002c*/ 	.byte	0x03, 0x1b
        /*002e*/ 	.short	0x00ff


	//----- nvinfo : EIATTR_MERCURY_ISA_VERSION
	.align		4
        /*0030*/ 	.byte	0x03, 0x5f
        /*0032*/ 	.short	0x0101


	//----- nvinfo : EIATTR_VRC_CTA_INIT_COUNT
	.align		4
        /*0034*/ 	.byte	0x02, 0x4a
	.zero		1
	.zero		1


	//----- nvinfo : EIATTR_EXIT_INSTR_OFFSETS
	.align		4
        /*0038*/ 	.byte	0x04, 0x1c
        /*003a*/ 	.short	(.L_478 - .L_477)


	//   ....[0]....
.L_477:
        /*003c*/ 	.word	0x00000490


	//----- nvinfo : EIATTR_CBANK_PARAM_SIZE
	.align		4
.L_478:
        /*0040*/ 	.byte	0x03, 0x19
        /*0042*/ 	.short	0x0010


	//----- nvinfo : EIATTR_PARAM_CBANK
	.align		4
        /*0044*/ 	.byte	0x04, 0x0a
        /*0046*/ 	.short	(.L_480 - .L_479)
	.align		4
.L_479:
        /*0048*/ 	.word	index@(.nv.constant0.dequantize_block_q2_K)
        /*004c*/ 	.short	0x0380
        /*004e*/ 	.short	0x0010


	//----- nvinfo : EIATTR_SW_WAR
	.align		4
.L_480:
        /*0050*/ 	.byte	0x04, 0x36
        /*0052*/ 	.short	(.L_482 - .L_481)
.L_481:
        /*0054*/ 	.word	0x00000008
.L_482:


//--------------------- .nv.info.dequantize_block_q4_1 --------------------------
	.section	.nv.info.dequantize_block_q4_1,"",@"SHT_CUDA_INFO"
	.sectionflags	@""
	.align	4


	//----- nvinfo : EIATTR_CUDA_API_VERSION
	.align		4
        /*0000*/ 	.byte	0x04, 0x37
        /*0002*/ 	.short	(.L_484 - .L_483)
.L_483:
        /*0004*/ 	.word	0x00000082


	//----- nvinfo : EIATTR_KPARAM_INFO
	.align		4
.L_484:
        /*0008*/ 	.byte	0x04, 0x17
        /*000a*/ 	.short	(.L_486 - .L_485)
.L_485:
        /*000c*/ 	.word	0x00000000
        /*0010*/ 	.short	0x0002
        /*0012*/ 	.short	0x0010
        /*0014*/ 	.byte	0x00, 0xf0, 0x11, 0x00


	//----- nvinfo : EIATTR_KPARAM_INFO
	.align		4
.L_486:
        /*0018*/ 	.byte	0x04, 0x17
        /*001a*/ 	.short	(.L_488 - .L_487)
.L_487:
        /*001c*/ 	.word	0x00000000
        /*0020*/ 	.short	0x0001
        /*0022*/ 	.short	0x0008
        /*0024*/ 	.byte	0x00, 0xf5, 0x21, 0x00


	//----- nvinfo : EIATTR_KPARAM_INFO
	.align		4
.L_488:
        /*0028*/ 	.byte	0x04, 0x17
        /*002a*/ 	.short	(.L_490 - .L_489)
.L_489:
        /*002c*/ 	.word	0x00000000
        /*0030*/ 	.short	0x0000
        /*0032*/ 	.short	0x0000
        /*0034*/ 	.byte	0x00, 0xf5, 0x21, 0x00


	//----- nvinfo : EIATTR_SPARSE_MMA_MASK
	.align		4
.L_490:
        /*0038*/ 	.byte	0x03, 0x50
        /*003a*/ 	.short	0x0000


	//----- nvinfo : EIATTR_MAXREG_COUNT
	.align		4
        /*003c*/ 	.byte	0x03, 0x1b
        /*003e*/ 	.short	0x00ff


	//----- nvinfo : EIATTR_MERCURY_ISA_VERSION
	.align		4
        /*0040*/ 	.byte	0x03, 0x5f
        /*0042*/ 	.short	0x0101


	//----- nvinfo : EIATTR_VRC_CTA_INIT_COUNT
	.align		4
        /*0044*/ 	.byte	0x02, 0x4a
	.zero		1
	.zero		1


	//----- nvinfo : EIATTR_EXIT_INSTR_OFFSETS
	.align		4
        /*0048*/ 	.byte	0x04, 0x1c
        /*004a*/ 	.short	(.L_492 - .L_491)


	//   ....[0]....
.L_491:
        /*004c*/ 	.word	0x00000070


	//   ....[1]....
        /*0050*/ 	.word	0x000003d0


	//----- nvinfo : EIATTR_CBANK_PARAM_SIZE
	.align		4
.L_492:
        /*0054*/ 	.byte	0x03, 0x19
        /*0056*/ 	.short	0x0014


	//----- nvinfo : EIATTR_PARAM_CBANK
	.align		4
        /*0058*/ 	.byte	0x04, 0x0a
        /*005a*/ 	.short	(.L_494 - .L_493)
	.align		4
.L_493:
        /*005c*/ 	.word	index@(.nv.constant0.dequantize_block_q4_1)
        /*0060*/ 	.short	0x0380
        /*0062*/ 	.short	0x0014


	//----- nvinfo : EIATTR_SW_WAR
	.align		4
.L_494:
        /*0064*/ 	.byte	0x04, 0x36
        /*0066*/ 	.short	(.L_496 - .L_495)
.L_495:
        /*0068*/ 	.word	0x00000008
.L_496:


//--------------------- .nv.info.dequantize_block_q4_0 --------------------------
	.section	.nv.info.dequantize_block_q4_0,"",@"SHT_CUDA_INFO"
	.sectionflags	@""
	.align	4


	//----- nvinfo : EIATTR_CUDA_API_VERSION
	.align		4
        /*0000*/ 	.byte	0x04, 0x37
        /*0002*/ 	.short	(.L_498 - .L_497)
.L_497:
        /*0004*/ 	.word	0x00000082


	//----- nvinfo : EIATTR_KPARAM_INFO
	.align		4
.L_498:
        /*0008*/ 	.byte	0x04, 0x17
        /*000a*/ 	.short	(.L_500 - .L_499)
.L_499:
        /*000c*/ 	.word	0x00000000
        /*0010*/ 	.short	0x0002
        /*0012*/ 	.short	0x0010
        /*0014*/ 	.byte	0x00, 0xf0, 0x11, 0x00


	//----- nvinfo : EIATTR_KPARAM_INFO
	.align		4
.L_500:
        /*0018*/ 	.byte	0x04, 0x17
        /*001a*/ 	.short	(.L_502 - .L_501)
.L_501:
        /*001c*/ 	.word	0x00000000
        /*0020*/ 	.short	0x0001
        /*0022*/ 	.short	0x0008
        /*0024*/ 	.byte	0x00, 0xf5, 0x21, 0x00


	//----- nvinfo : EIATTR_KPARAM_INFO
	.align		4
.L_502:
        /*0028*/ 	.byte	0x04, 0x17
        /*002a*/ 	.short	(.L_504 - .L_503)
.L_503:
        /*002c*/ 	.word	0x00000000
        /*0030*/ 	.short	0x0000
        /*0032*/ 	.short	0x0000
        /*0034*/ 	.byte	0x00, 0xf5, 0x21, 0x00


	//----- nvinfo : EIATTR_SPARSE_MMA_MASK
	.align		4
.L_504:
        /*0038*/ 	.byte	0x03, 0x50
        /*003a*/ 	.short	0x0000


	//----- nvinfo : EIATTR_MAXREG_COUNT
	.align		4
        /*003c*/ 	.byte	0x03, 0x1b
        /*003e*/ 	.short	0x00ff


	//----- nvinfo : EIATTR_MERCURY_ISA_VERSION
	.align		4
        /*0040*/ 	.byte	0x03, 0x5f
        /*0042*/ 	.short	0x0101


	//----- nvinfo : EIATTR_VRC_CTA_INIT_COUNT
	.align		4
        /*0044*/ 	.byte	0x02, 0x4a
	.zero		1
	.zero		1


	//----- nvinfo : EIATTR_EXIT_INSTR_OFFSETS
	.align		4
        /*0048*/ 	.byte	0x04, 0x1c
        /*004a*/ 	.short	(.L_506 - .L_505)


	//   ....[0]....
.L_505:
        /*004c*/ 	.word	0x00000070


	//   ....[1]....
        /*0050*/ 	.word	0x000003d0


	//----- nvinfo : EIATTR_CBANK_PARAM_SIZE
	.align		4
.L_506:
        /*0054*/ 	.byte	0x03, 0x19
        /*0056*/ 	.short	0x0014


	//----- nvinfo : EIATTR_PARAM_CBANK
	.align		4
        /*0058*/ 	.byte	0x04, 0x0a
        /*005a*/ 	.short	(.L_508 - .L_507)
	.align		4
.L_507:
        /*005c*/ 	.word	index@(.nv.constant0.dequantize_block_q4_0)
        /*0060*/ 	.short	0x0380
        /*0062*/ 	.short	0x0014


	//----- nvinfo : EIATTR_SW_WAR
	.align		4
.L_508:
        /*0064*/ 	.byte	0x04, 0x36
        /*0066*/ 	.short	(.L_510 - .L_509)
.L_509:
        /*0068*/ 	.word	0x00000008
.L_510:


//--------------------- .nv.info.mul_mat_q4_0_no_check --------------------------
	.section	.nv.info.mul_mat_q4_0_no_check,"",@"SHT_CUDA_INFO"
	.sectionflags	@""
	.align	4


	//----- nvinfo : EIATTR_CUDA_API_VERSION
	.align		4
        /*0000*/ 	.byte	0x04, 0x37
        /*0002*/ 	.short	(.L_512 - .L_511)
.L_511:
        /*0004*/ 	.word	0x00000082


	//----- nvinfo : EIATTR_KPARAM_INFO
	.align		4
.L_512:
        /*0008*/ 	.byte	0x04, 0x17
        /*000a*/ 	.short	(.L_514 - .L_513)
.L_513:
        /*000c*/ 	.word	0x00000000
        /*0010*/ 	.short	0x0007
        /*0012*/ 	.short	0x0028
        /*0014*/ 	.byte	0x00, 0xf0, 0x11, 0x00


	//----- nvinfo : EIATTR_KPARAM_INFO
	.align		4
.L_514:
        /*0018*/ 	.byte	0x04, 0x17
        /*001a*/ 	.short	(.L_516 - .L_515)
.L_515:
        /*001c*/ 	.word	0x00000000
        /*0020*/ 	.short	0x0006
        /*0022*/ 	.short	0x0024
        /*0024*/ 	.byte	0x00, 0xf0, 0x11, 0x00


	//----- nvinfo : EIATTR_KPARAM_INFO
	.align		4
.L_516:
        /*0028*/ 	.byte	0x04, 0x17
        /*002a*/ 	.short	(.L_518 - .L_517)
.L_517:
        /*002c*/ 	.word	0x00000000
        /*0030*/ 	.short	0x0005
        /*0032*/ 	.short	0x0020
        /*0034*/ 	.byte	0x00, 0xf0, 0x11, 0x00


	//----- nvinfo : EIATTR_KPARAM_INFO
	.align		4
.L_518:
        /*0038*/ 	.byte	0x04, 0x17
        /*003a*/ 	.short	(.L_520 - .L_519)
.L_519:
        /*003c*/ 	.word	0x00000000
        /*0040*/ 	.short	0x0004
        /*0042*/ 	.short	0x001c
        /*0044*/ 	.byte	0x00, 0xf0, 0x11, 0x00


	//----- nvinfo : EIATTR_KPARAM_INFO
	.align		4
.L_520:
        /*0048*/ 	.byte	0x04, 0x17
        /*004a*/ 	.short	(.L_522 - .L_521)
.L_521:
        /*004c*/ 	.word	0x00000000
        /*0050*/ 	.short	0x0003
        /*0052*/ 	.short	0x0018
        /*0054*/ 	.byte	0x00, 0xf0, 0x11, 0x00


	//----- nvinfo : EIATTR_KPARAM_INFO
	.align		4
.L_522:
        /*0058*/ 	.byte	0x04, 0x17
        /*005a*/ 	.short	(.L_524 - .L_523)
.L_523:
        /*005c*/ 	.word	0x00000000
        /*0060*/ 	.short	0x0002
        /*0062*/ 	.short	0x0010
        /*0064*/ 	.byte	0x00, 0xf5, 0x21, 0x00


	//----- nvinfo : EIATTR_KPARAM_INFO
	.align		4
.L_524:
        /*0068*/ 	.byte	0x04, 0x17
        /*006a*/ 	.short	(.L_526 - .L_525)
.L_525:
        /*006c*/ 	.word	0x00000000
        /*0070*/ 	.short	0x0001
        /*0072*/ 	.short	0x0008
        /*0074*/ 	.byte	0x00, 0xf5, 0x21, 0x00


	//----- nvinfo : EIATTR_KPARAM_INFO
	.align		4
.L_526:
        /*0078*/ 	.byte	0x04, 0x17
        /*007a*/ 	.short	(.L_528 - .L_527)
.L_527:
        /*007c*/ 	.word	0x00000000
        /*0080*/ 	.short	0x0000
        /*0082*/ 	.short	0x0000
        /*0084*/ 	.byte	0x00, 0xf5, 0x21, 0x00


	//----- nvinfo : EIATTR_SPARSE_MMA_MASK
	.align		4
.L_528:
        /*0088*/ 	.byte	0x03, 0x50
        /*008a*/ 	.short	0x0000


	//----- nvinfo : EIATTR_MAXREG_COUNT
	.align		4
        /*008c*/ 	.byte	0x03, 0x1b
        /*008e*/ 	.short	0x00ff


	//----- nvinfo : EIATTR_NUM_BARRIERS
	.align		4
        /*0090*/ 	.byte	0x02, 0x4c
        /*0092*/ 	.byte	0x01
	.zero		1


	//----- nvinfo : EIATTR_EXTERNS
	.align		4
        /*0094*/ 	.byte	0x04, 0x0f
        /*0096*/ 	.short	(.L_530 - .L_529)


	//   ....[0]....
	.align		4
.L_529:
        /*0098*/ 	.word	index@(vprintf)


	//----- nvinfo : EIATTR_MERCURY_ISA_VERSION
	.align		4
.L_530:
        /*009c*/ 	.byte	0x03, 0x5f
        /*009e*/ 	.short	0x0101


	//----- nvinfo : EIATTR_VRC_CTA_INIT_COUNT
	.align		4
        /*00a0*/ 	.byte	0x02, 0x4a
	.zero		1
	.zero		1


	//----- nvinfo : EIATTR_SYSCALL_OFFSETS
	.align		4
        /*00a4*/ 	.byte	0x04, 0x46
        /*00a6*/ 	.short	(.L_532 - .L_531)


	//   ....[0]....
.L_531:
        /*00a8*/ 	.word	0x00000f20


	//   ....[1]....
        /*00ac*/ 	.word	0x00001270


	//   ....[2]....
        /*00b0*/ 	.word	0x000015c0


	//   ....[3]....
        /*00b4*/ 	.word	0x00001910


	//   ....[4]....
        /*00b8*/ 	.word	0x00001cd0


	//   ....[5]....
        /*00bc*/ 	.word	0x00002020


	//   ....[6]....
        /*00c0*/ 	.word	0x00002370


	//   ....[7]....
        /*00c4*/ 	.word	0x000026c0


	//----- nvinfo : EIATTR_EXIT_INSTR_OFFSETS
	.align		4
.L_532:
        /*00c8*/ 	.byte	0x04, 0x1c
        /*00ca*/ 	.short	(.L_534 - .L_533)


	//   ....[0]....
.L_533:
        /*00cc*/ 	.word	0x000027d0


	//   ....[1]....
        /*00d0*/ 	.word	0x00002830


	//   ....[2]....
        /*00d4*/ 	.word	0x00002880


	//----- nvinfo : EIATTR_CRS_STACK_SIZE
	.align		4
.L_534:
        /*00d8*/ 	.byte	0x04, 0x1e
        /*00da*/ 	.short	(.L_536 - .L_535)
.L_535:
        /*00dc*/ 	.word	0x00000000


	//----- nvinfo : EIATTR_CBANK_PARAM_SIZE
	.align		4
.L_536:
        /*00e0*/ 	.byte	0x03, 0x19
        /*00e2*/ 	.short	0x002c


	//----- nvinfo : EIATTR_PARAM_CBANK
	.align		4
        /*00e4*/ 	.byte	0x04, 0x0a
        /*00e6*/ 	.short	(.L_538 - .L_537)
	.align		4
.L_537:
        /*00e8*/ 	.word	index@(.nv.constant0.mul_mat_q4_0_no_check)
        /*00ec*/ 	.short	0x0380
        /*00ee*/ 	.short	0x002c


	//----- nvinfo : EIATTR_SW_WAR
	.align		4
.L_538:
        /*00f0*/ 	.byte	0x04, 0x36
        /*00f2*/ 	.short	(.L_540 - .L_539)
.L_539:
        /*00f4*/ 	.word	0x00000008
.L_540:


//--------------------- .nv.info.mul_mat_q4_0_check --------------------------
	.section	.nv.info.mul_mat_q4_0_check,"",@"SHT_CUDA_INFO"
	.sectionflags	@""
	.align	4


	//----- nvinfo : EIATTR_CUDA_API_VERSION
	.align		4
        /*0000*/ 	.byte	0x04, 0x37
        /*0002*/ 	.short	(.L_542 - .L_541)
.L_541:
        /*0004*/ 	.word	0x00000082


	//----- nvinfo : EIATTR_KPARAM_INFO
	.align		4
.L_542:
        /*0008*/ 	.byte	0x04, 0x17
        /*000a*/ 	.short	(.L_544 - .L_543)
.L_543:
        /*000c*/ 	.word	0x00000000
        /*0010*/ 	.short	0x0007
        /*0012*/ 	.short	0x0028
        /*0014*/ 	.byte	0x00, 0xf0, 0x11, 0x00


	//----- nvinfo : EIATTR_KPARAM_INFO
	.align		4
.L_544:
        /*0018*/ 	.byte	0x04, 0x17
        /*001a*/ 	.short	(.L_546 - .L_545)
.L_545:
        /*001c*/ 	.word	0x00000000
        /*0020*/ 	.short	0x0006
        /*0022*/ 	.short	0x0024
        /*0024*/ 	.byte	0x00, 0xf0, 0x11, 0x00


	//----- nvinfo : EIATTR_KPARAM_INFO
	.align		4
.L_546:
        /*0028*/ 	.byte	0x04, 0x17
        /*002a*/ 	.short	(.L_548 - .L_547)
.L_547:
        /*002c*/ 	.word	0x00000000
        /*0030*/ 	.short	0x0005
        /*0032*/ 	.short	0x0020
        /*0034*/ 	.byte	0x00, 0xf0, 0x11, 0x00


	//----- nvinfo : EIATTR_KPARAM_INFO
	.align		4
.L_548:
        /*0038*/ 	.byte	0x04, 0x17
        /*003a*/ 	.short	(.L_550 - .L_549)
.L_549:
        /*003c*/ 	.word	0x00000000
        /*0040*/ 	.short	0x0004
        /*0042*/ 	.short	0x001c
        /*0044*/ 	.byte	0x00, 0xf0, 0x11, 0x00


	//----- nvinfo : EIATTR_KPARAM_INFO
	.align		4
.L_550:
        /*0048*/ 	.byte	0x04, 0x17
        /*004a*/ 	.short	(.L_552 - .L_551)
.L_551:
        /*004c*/ 	.word	0x00000000
        /*0050*/ 	.short	0x0003
        /*0052*/ 	.short	0x0018
        /*0054*/ 	.byte	0x00, 0xf0, 0x11, 0x00


	//----- nvinfo : EIATTR_KPARAM_INFO
	.align		4
.L_552:
        /*0058*/ 	.byte	0x04, 0x17
        /*005a*/ 	.short	(.L_554 - .L_553)
.L_553:
        /*005c*/ 	.word	0x00000000
        /*0060*/ 	.short	0x0002
        /*0062*/ 	.short	0x0010
        /*0064*/ 	.byte	0x00, 0xf5, 0x21, 0x00


	//----- nvinfo : EIATTR_KPARAM_INFO
	.align		4
.L_554:
        /*0068*/ 	.byte	0x04, 0x17
        /*006a*/ 	.short	(.L_556 - .L_555)
.L_555:
        /*006c*/ 	.word	0x00000000
        /*0070*/ 	.short	0x0001
        /*0072*/ 	.short	0x0008
        /*0074*/ 	.byte	0x00, 0xf5, 0x21, 0x00


	//----- nvinfo : EIATTR_KPARAM_INFO
	.align		4
.L_556:
        /*0078*/ 	.byte	0x04, 0x17
        /*007a*/ 	.short	(.L_558 - .L_557)
.L_557:
        /*007c*/ 	.word	0x00000000
        /*0080*/ 	.short	0x0000
        /*0082*/ 	.short	0x0000
        /*0084*/ 	.byte	0x00, 0xf5, 0x21, 0x00


	//----- nvinfo : EIATTR_SPARSE_MMA_MASK
	.align		4
.L_558:
        /*0088*/ 	.byte	0x03, 0x50
        /*008a*/ 	.short	0x0000


	//----- nvinfo : EIATTR_MAXREG_COUNT
	.align		4
        /*008c*/ 	.byte	0x03, 0x1b
        /*008e*/ 	.short	0x00ff


	//----- nvinfo : EIATTR_NUM_BARRIERS
	.align		4
        /*0090*/ 	.byte	0x02, 0x4c
        /*0092*/ 	.byte	0x01
	.zero		1


	//----- nvinfo : EIATTR_EXTERNS
	.align		4
        /*0094*/ 	.byte	0x04, 0x0f
        /*0096*/ 	.short	(.L_560 - .L_559)


	//   ....[0]....
	.align		4
.L_559:
        /*0098*/ 	.word	index@(vprintf)


	//----- nvinfo : EIATTR_MERCURY_ISA_VERSION
	.align		4
.L_560:
        /*009c*/ 	.byte	0x03, 0x5f
        /*009e*/ 	.short	0x0101


	//----- nvinfo : EIATTR_VRC_CTA_INIT_COUNT
	.align		4
        /*00a0*/ 	.byte	0x02, 0x4a
	.zero		1
	.zero		1


	//----- nvinfo : EIATTR_SYSCALL_OFFSETS
	.align		4
        /*00a4*/ 	.byte	0x04, 0x46
        /*00a6*/ 	.short	(.L_562 - .L_561)


	//   ....[0]....
.L_561:
        /*00a8*/ 	.word	0x000012a0


	//   ....[1]....
        /*00ac*/ 	.word	0x000015f0


	//   ....[2]....
        /*00b0*/ 	.word	0x00001940


	//   ....[3]....
        /*00b4*/ 	.word	0x00001c90


	//   ....[4]....
        /*00b8*/ 	.word	0x00002050


	//   ....[5]....
        /*00bc*/ 	.word	0x000023a0


	//   ....[6]....
        /*00c0*/ 	.word	0x000026f0


	//   ....[7]....
        /*00c4*/ 	.word	0x00002a40


	//----- nvinfo : EIATTR_EXIT_INSTR_OFFSETS
	.align		4
.L_562:
        /*00c8*/ 	.byte	0x04, 0x1c
        /*00ca*/ 	.short	(.L_564 - .L_563)


	//   ....[0]....
.L_563:
        /*00cc*/ 	.word	0x00002b50


	//   ....[1]....
        /*00d0*/ 	.word	0x00002bb0


	//   ....[2]....
        /*00d4*/ 	.word	0x00002c00


	//----- nvinfo : EIATTR_CRS_STACK_SIZE
	.align		4
.L_564:
        /*00d8*/ 	.byte	0x04, 0x1e
        /*00da*/ 	.short	(.L_566 - .L_565)
.L_565:
        /*00dc*/ 	.word	0x00000000


	//----- nvinfo : EIATTR_CBANK_PARAM_SIZE
	.align		4
.L_566:
        /*00e0*/ 	.byte	0x03, 0x19
        /*00e2*/ 	.short	0x002c


	//----- nvinfo : EIATTR_PARAM_CBANK
	.align		4
        /*00e4*/ 	.byte	0x04, 0x0a
        /*00e6*/ 	.short	(.L_568 - .L_567)
	.align		4
.L_567:
        /*00e8*/ 	.word	index@(.nv.constant0.mul_mat_q4_0_check)
        /*00ec*/ 	.short	0x0380
        /*00ee*/ 	.short	0x002c


	//----- nvinfo : EIATTR_SW_WAR
	.align		4
.L_568:
        /*00f0*/ 	.byte	0x04, 0x36
        /*00f2*/ 	.short	(.L_570 - .L_569)
.L_569:
        /*00f4*/ 	.word	0x00000008
.L_570:


//--------------------- .nv.callgraph             --------------------------
	.section	.nv.callgraph,"",@"SHT_CUDA_CALLGRAPH"
	.align	4
	.sectionentsize	8
	.align		4
        /*0000*/ 	.word	0x00000000
	.align		4
        /*0004*/ 	.word	0xffffffff
	.align		4
        /*0008*/ 	.word	index@(mul_mat_q4_0_no_check)
	.align		4
        /*000c*/ 	.word	index@(vprintf)
	.align		4
        /*0010*/ 	.word	index@(mul_mat_q4_0_check)
	.align		4
        /*0014*/ 	.word	index@(vprintf)
	.align		4
        /*0018*/ 	.word	0x00000000
	.align		4
        /*001c*/ 	.word	0xfffffffe
	.align		4
        /*0020*/ 	.word	0x00000000
	.align		4
        /*0024*/ 	.word	0xfffffffd
	.align		4
        /*0028*/ 	.word	0x00000000
	.align		4
        /*002c*/ 	.word	0xfffffffc


//--------------------- .nv.constant4             --------------------------
	.section	.nv.constant4,"a",@progbits
	.align	8
	.align		8
.nv.constant4:
        /*0000*/ 	.dword	$str
	.align		8
        /*0008*/ 	.dword	vprintf


//--------------------- .text.dequantize_mul_mat_vec_q6_k --------------------------
	.section	.text.dequantize_mul_mat_vec_q6_k,"ax",@progbits
	.align	128
        .global         dequantize_mul_mat_vec_q6_k
        .type           dequantize_mul_mat_vec_q6_k,@function
        .size           dequantize_mul_mat_vec_q6_k,(.L_x_82 - dequantize_mul_mat_vec_q6_k)
        .other          dequantize_mul_mat_vec_q6_k,@"STO_CUDA_ENTRY STV_DEFAULT"
dequantize_mul_mat_vec_q6_k:
.text.dequantize_mul_mat_vec_q6_k:
[----:B------:R-:W-:Y:S01]  /*0000*/  LDC R1, c[0x0][0x37c] ;  /* 0x0000df00ff017b82 */ /* 0x000fe20000000800 */
[----:B------:R-:W0:Y:S07]  /*0010*/  S2R R3, SR_TID.Y ;  /* 0x0000000000037919 */ /* 0x000e2e0000002200 */
[----:B------:R-:W0:Y:S01]  /*0020*/  S2UR UR4, SR_CTAID.X ;  /* 0x00000000000479c3 */ /* 0x000e220000002500 */
[----:B------:R-:W1:Y:S07]  /*0030*/  LDCU UR5, c[0x0][0x39c] ;  /* 0x00007380ff0577ac */ /* 0x000e6e0008000800 */
[----:B------:R-:W0:Y:S02]  /*0040*/  LDC R0, c[0x0][0x364] ;  /* 0x0000d900ff007b82 */ /* 0x000e240000000800 */
[----:B0-----:R-:W-:-:S05]  /*0050*/  IMAD R0, R0, UR4, R3 ;  /* 0x0000000400007c24 */ /* 0x001fca000f8e0203 */
[----:B-1----:R-:W-:-:S13]  /*0060*/  ISETP.GT.AND P0, PT, R0, UR5, PT ;  /* 0x0000000500007c0c */ /* 0x002fda000bf04270 */
[----:B------:R-:W-:Y:S05]  /*0070*/  @P0 EXIT ;  /* 0x000000000000094d */ /* 0x000fea0003800000 */
[----:B------:R-:W0:Y:S01]  /*0080*/  S2R R31, SR_TID.X ;  /* 0x00000000001f7919 */ /* 0x000e220000002100 */
[----:B------:R-:W1:Y:S01]  /*0090*/  LDCU UR5, c[0x0][0x398] ;  /* 0x00007300ff0577ac */ /* 0x000e620008000800 */
[----:B------:R-:W-:Y:S01]  /*00a0*/  BSSY.RECONVERGENT B0, `(.L_x_0) ;  /* 0x00000dd000007945 */ /* 0x000fe20003800200 */
[----:B------:R-:W-:Y:S01]  /*00b0*/  IMAD.MOV.U32 R14, RZ, RZ, RZ ;  /* 0x000000ffff0e7224 */ /* 0x000fe200078e00ff */
[----:B------:R-:W2:Y:S01]  /*00c0*/  LDCU.64 UR6, c[0x0][0x358] ;  /* 0x00006b00ff0677ac */ /* 0x000ea20008000a00 */
[----:B-1----:R-:W-:-:S04]  /*00d0*/  USHF.R.S32.HI UR4, URZ, 0x1f, UR5 ;  /* 0x0000001fff047899 */ /* 0x002fc80008011405 */
[----:B------:R-:W-:-:S04]  /*00e0*/  ULEA.HI UR4, UR4, UR5, URZ, 0x8 ;  /* 0x0000000504047291 */ /* 0x000fc8000f8f40ff */
[----:B------:R-:W-:Y:S01]  /*00f0*/  USHF.R.S32.HI UR4, URZ, 0x8, UR4 ;  /* 0x00000008ff047899 */ /* 0x000fe20008011404 */
[--C-:B0-----:R-:W-:Y:S02]  /*0100*/  SHF.R.U32.HI R2, RZ, 0x1, R31.reuse ;  /* 0x00000001ff027819 */ /* 0x101fe4000001161f */
[----:B------:R-:W-:Y:S02]  /*0110*/  SHF.R.U32.HI R3, RZ, 0x4, R31 ;  /* 0x00000004ff037819 */ /* 0x000fe4000001161f */
[----:B------:R-:W-:-:S03]  /*0120*/  LOP3.LUT R13, R31, 0x1, RZ, 0xc0, !PT ;  /* 0x000000011f0d7812 */ /* 0x000fc600078ec0ff */
[----:B------:R-:W-:Y:S01]  /*0130*/  IMAD R2, R3, -0x8, R2 ;  /* 0xfffffff803027824 */ /* 0x000fe200078e0202 */
[----:B------:R-:W-:-:S03]  /*0140*/  ISETP.GE.AND P0, PT, R13, UR4, PT ;  /* 0x000000040d007c0c */ /* 0x000fc6000bf06270 */
[----:B------:R-:W-:Y:S01]  /*0150*/  IMAD R10, R3, 0x10, R2 ;  /* 0x00000010030a7824 */ /* 0x000fe200078e0202 */
[----:B------:R-:W-:-:S04]  /*0160*/  PRMT R4, R2, 0x9910, RZ ;  /* 0x0000991002047816 */ /* 0x000fc800000000ff */
[----:B------:R-:W-:-:S04]  /*0170*/  SHF.R.S32.HI R4, RZ, 0xf, R4 ;  /* 0x0000000fff047819 */ /* 0x000fc80000011404 */
[----:B------:R-:W-:-:S04]  /*0180*/  LOP3.LUT R5, R4, 0xffff, RZ, 0xc0, !PT ;  /* 0x0000ffff04057812 */ /* 0x000fc800078ec0ff */
[----:B------:R-:W-:-:S04]  /*0190*/  LEA.HI R4, R5, R2, RZ, 0x12 ;  /* 0x0000000205047211 */ /* 0x000fc800078f90ff */
[----:B------:R-:W-:-:S04]  /*01a0*/  PRMT R4, R4, 0x9910, RZ ;  /* 0x0000991004047816 */ /* 0x000fc800000000ff */
[----:B------:R-:W-:-:S04]  /*01b0*/  SHF.R.S32.HI R4, RZ, 0x2, R4 ;  /* 0x00000002ff047819 */ /* 0x000fc80000011404 */
[----:B------:R-:W-:-:S04]  /*01c0*/  PRMT R8, R4, 0x9910, RZ ;  /* 0x0000991004087816 */ /* 0x000fc800000000ff */
[----:B------:R-:W-:Y:S01]  /*01d0*/  LEA R8, R3, R8, 0x3 ;  /* 0x0000000803087211 */ /* 0x000fe200078e18ff */
[----:B--2---:R-:W-:Y:S06]  /*01e0*/  @P0 BRA `(.L_x_1) ;  /* 0x0000000c00200947 */ /* 0x004fec0003800000 */
[----:B------:R-:W-:Y:S01]  /*01f0*/  IMAD.SHL.U32 R10, R10, 0x4, RZ ;  /* 0x000000040a0a7824 */ /* 0x000fe200078e00ff */
[----:B------:R-:W0:Y:S01]  /*0200*/  LDCU.128 UR8, c[0x0][0x380] ;  /* 0x00007000ff0877ac */ /* 0x000e220008000c00 */
[----:B------:R-:W-:-:S04]  /*0210*/  IMAD.WIDE.U32 R4, R13, 0xd2, RZ ;  /* 0x000000d20d047825 */ /* 0x000fc800078e00ff */
[C---:B------:R-:W-:Y:S02]  /*0220*/  IMAD R12, R3.reuse, -0x20, R10 ;  /* 0xffffffe0030c7824 */ /* 0x040fe400078e020a */
[----:B------:R-:W-:Y:S02]  /*0230*/  IMAD R7, R0, UR4, RZ ;  /* 0x0000000400077c24 */ /* 0x000fe4000f8e02ff */
[----:B------:R-:W-:Y:S02]  /*0240*/  IMAD R3, R3, 0x60, R12 ;  /* 0x0000006003037824 */ /* 0x000fe400078e020c */
[----:B------:R-:W-:-:S04]  /*0250*/  IMAD.WIDE R4, R7, 0xd2, R4 ;  /* 0x000000d207047825 */ /* 0x000fc800078e0204 */
[----:B------:R-:W-:Y:S01]  /*0260*/  IMAD.WIDE.U32 R2, R3, 0x4, RZ ;  /* 0x0000000403027825 */ /* 0x000fe200078e00ff */
[----:B0-----:R-:W-:-:S03]  /*0270*/  IADD3 R11, P2, PT, R4, UR8, RZ ;  /* 0x00000008040b7c10 */ /* 0x001fc6000ff5e0ff */
[----:B------:R-:W-:Y:S02]  /*0280*/  IMAD.MOV.U32 R14, RZ, RZ, RZ ;  /* 0x000000ffff0e7224 */ /* 0x000fe400078e00ff */
[----:B------:R-:W-:Y:S01]  /*0290*/  IMAD.WIDE.U32 R2, R13, 0x400, R2 ;  /* 0x000004000d027825 */ /* 0x000fe200078e0002 */
[----:B------:R-:W-:Y:S02]  /*02a0*/  IADD3 R11, P3, PT, R11, 0xd0, RZ ;  /* 0x000000d00b0b7810 */ /* 0x000fe40007f7e0ff */
[----:B------:R-:W-:Y:S02]  /*02b0*/  IADD3 R15, P0, PT, R2, UR10, RZ ;  /* 0x0000000a020f7c10 */ /* 0x000fe4000ff1e0ff */
[----:B------:R-:W-:Y:S02]  /*02c0*/  IADD3.X R9, PT, PT, RZ, UR9, R5, P3, P2 ;  /* 0x00000009ff097c10 */ /* 0x000fe40009fe4405 */
[----:B------:R-:W-:-:S04]  /*02d0*/  IADD3 R15, P1, PT, R15, 0x100, RZ ;  /* 0x000001000f0f7810 */ /* 0x000fc80007f3e0ff */
[----:B------:R-:W-:-:S09]  /*02e0*/  IADD3.X R16, PT, PT, RZ, UR11, R3, P1, P0 ;  /* 0x0000000bff107c10 */ /* 0x000fd20008fe0403 */
.L_x_2:
[-C--:B------:R-:W-:Y:S02]  /*02f0*/  IADD3 R20, P0, PT, R8, R11.reuse, RZ ;  /* 0x0000000b08147210 */ /* 0x080fe40007f1e0ff */
[----:B------:R-:W-:Y:S02]  /*0300*/  IADD3 R6, P1, PT, R12, R11, RZ ;  /* 0x0000000b0c067210 */ /* 0x000fe40007f3e0ff */
[-C--:B------:R-:W-:Y:S02]  /*0310*/  LEA.HI.X.SX32 R21, R8, R9.reuse, 0x1, P0 ;  /* 0x0000000908157211 */ /* 0x080fe400000f0eff */
[----:B------:R-:W-:Y:S02]  /*0320*/  LEA.HI.X.SX32 R7, R12, R9, 0x1, P1 ;  /* 0x000000090c077211 */ /* 0x000fe400008f0eff */
[-C--:B------:R-:W-:Y:S01]  /*0330*/  IADD3 R4, P0, PT, R10, R11.reuse, RZ ;  /* 0x0000000b0a047210 */ /* 0x080fe20007f1e0ff */
[----:B------:R-:W2:Y:S01]  /*0340*/  LDG.E.U8.CONSTANT R18, desc[UR6][R20.64+-0xe] ;  /* 0xfffff20614127981 */ /* 0x000ea2000c1e9100 */
[----:B------:R-:W-:-:S03]  /*0350*/  MOV R2, R11 ;  /* 0x0000000b00027202 */ /* 0x000fc60000000f00 */
[----:B------:R-:W3:Y:S01]  /*0360*/  LDG.E.U8.CONSTANT R28, desc[UR6][R6.64+-0x50] ;  /* 0xffffb006061c7981 */ /* 0x000ee2000c1e9100 */
[----:B------:R-:W-:Y:S01]  /*0370*/  IMAD.MOV.U32 R3, RZ, RZ, R9 ;  /* 0x000000ffff037224 */ /* 0x000fe200078e0009 */
[----:B------:R-:W-:Y:S02]  /*0380*/  LEA.HI.X.SX32 R5, R10, R9, 0x1, P0 ;  /* 0x000000090a057211 */ /* 0x000fe400000f0eff */
[----:B------:R-:W4:Y:S04]  /*0390*/  LDG.E.U8.CONSTANT R34, desc[UR6][R20.64+-0x10] ;  /* 0xfffff00614227981 */ /* 0x000f28000c1e9100 */
[----:B------:R0:W5:Y:S04]  /*03a0*/  LDG.E.U16.CONSTANT R19, desc[UR6][R2.64] ;  /* 0x0000000602137981 */ /* 0x000168000c1e9500 */
[----:B------:R-:W5:Y:S04]  /*03b0*/  LDG.E.U8.CONSTANT R26, desc[UR6][R4.64+-0xb0] ;  /* 0xffff5006041a7981 */ /* 0x000f68000c1e9100 */
[----:B------:R-:W5:Y:S01]  /*03c0*/  LDG.E.U8.CONSTANT R27, desc[UR6][R4.64+-0xd0] ;  /* 0xffff3006041b7981 */ /* 0x000f62000c1e9100 */
[----:B0-----:R-:W-:Y:S01]  /*03d0*/  IMAD.MOV.U32 R2, RZ, RZ, R15 ;  /* 0x000000ffff027224 */ /* 0x001fe200078e000f */
[----:B------:R-:W-:-:S02]  /*03e0*/  MOV R3, R16 ;  /* 0x0000001000037202 */ /* 0x000fc40000000f00 */
[----:B------:R-:W5:Y:S04]  /*03f0*/  LDG.E.U8.CONSTANT R24, desc[UR6][R20.64+-0xc] ;  /* 0xfffff40614187981 */ /* 0x000f68000c1e9100 */
[----:B------:R-:W5:Y:S04]  /*0400*/  LDG.E.CONSTANT R35, desc[UR6][R2.64+-0x80] ;  /* 0xffff800602237981 */ /* 0x000f68000c1e9900 */
[----:B------:R-:W5:Y:S04]  /*0410*/  LDG.E.CONSTANT R33, desc[UR6][R2.64+-0x100] ;  /* 0xffff000602217981 */ /* 0x000f68000c1e9900 */
[----:B------:R0:W5:Y:S04]  /*0420*/  LDG.E.U8.CONSTANT R32, desc[UR6][R20.64+-0xa] ;  /* 0xfffff60614207981 */ /* 0x000168000c1e9100 */
[----:B------:R-:W5:Y:S04]  /*0430*/  LDG.E.CONSTANT R29, desc[UR6][R2.64] ;  /* 0x00000006021d7981 */ /* 0x000f68000c1e9900 */
[----:B------:R-:W5:Y:S04]  /*0440*/  LDG.E.CONSTANT R30, desc[UR6][R2.64+0x80] ;  /* 0x00008006021e7981 */ /* 0x000f68000c1e9900 */
[----:B------:R-:W5:Y:S04]  /*0450*/  LDG.E.U8.CONSTANT R15, desc[UR6][R6.64+-0x4f] ;  /* 0xffffb106060f7981 */ /* 0x000f68000c1e9100 */
[----:B------:R-:W5:Y:S04]  /*0460*/  LDG.E.U8.CONSTANT R16, desc[UR6][R4.64+-0xaf] ;  /* 0xffff510604107981 */ /* 0x000f68000c1e9100 */
[----:B------:R-:W5:Y:S04]  /*0470*/  LDG.E.CONSTANT R25, desc[UR6][R2.64+-0x7c] ;  /* 0xffff840602197981 */ /* 0x000f68000c1e9900 */
[----:B------:R-:W5:Y:S04]  /*0480*/  LDG.E.U8.CONSTANT R17, desc[UR6][R4.64+-0xcf] ;  /* 0xffff310604117981 */ /* 0x000f68000c1e9100 */
[----:B------:R-:W5:Y:S01]  /*0490*/  LDG.E.CONSTANT R23, desc[UR6][R2.64+-0xfc] ;  /* 0xffff040602177981 */ /* 0x000f62000c1e9900 */
[----:B--2---:R-:W1:Y:S01]  /*04a0*/  I2F.S8 R18, R18 ;  /* 0x0000001200127306 */ /* 0x004e620000001400 */
[----:B---3--:R-:W-:-:S02]  /*04b0*/  IMAD.SHL.U32 R22, R28, 0x4, RZ ;  /* 0x000000041c167824 */ /* 0x008fc400078e00ff */
[----:B0-----:R-:W-:-:S05]  /*04c0*/  IMAD.SHL.U32 R21, R28, 0x10, RZ ;  /* 0x000000101c157824 */ /* 0x001fca00078e00ff */
[----:B----4-:R-:W0:Y:S01]  /*04d0*/  I2F.S8 R20, R34 ;  /* 0x0000002200147306 */ /* 0x010e220000001400 */
[----:B------:R-:W-:Y:S02]  /*04e0*/  LOP3.LUT R37, R22, 0x30, RZ, 0xc0, !PT ;  /* 0x0000003016257812 */ /* 0x000fe400078ec0ff */
[----:B------:R-:W-:Y:S01]  /*04f0*/  LOP3.LUT R22, R21, 0x30, RZ, 0xc0, !PT ;  /* 0x0000003015167812 */ /* 0x000fe200078ec0ff */
[----:B-----5:R-:W-:Y:S01]  /*0500*/  HADD2.F32 R19, -RZ, R19.H0_H0 ;  /* 0x20000013ff137230 */ /* 0x020fe20000004100 */
[----:B------:R-:W-:Y:S02]  /*0510*/  LOP3.LUT R37, R37, 0xf, R26, 0xf8, !PT ;  /* 0x0000000f25257812 */ /* 0x000fe400078ef81a */
[----:B------:R-:W-:Y:S02]  /*0520*/  LOP3.LUT R21, R22, 0xf, R27, 0xf8, !PT ;  /* 0x0000000f16157812 */ /* 0x000fe400078ef81b */
[----:B------:R-:W-:Y:S01]  /*0530*/  IADD3 R37, PT, PT, R37, -0x20, RZ ;  /* 0xffffffe025257810 */ /* 0x000fe20007ffe0ff */
[----:B-1----:R-:W-:-:S03]  /*0540*/  FMUL R36, R18, R35 ;  /* 0x0000002312247220 */ /* 0x002fc60000400000 */
[----:B------:R-:W-:Y:S01]  /*0550*/  I2FP.F32.S32 R37, R37 ;  /* 0x0000002500257245 */ /* 0x000fe20000201400 */
[----:B------:R-:W-:Y:S02]  /*0560*/  VIADD R35, R21, 0xffffffe0 ;  /* 0xffffffe015237836 */ /* 0x000fe40000000000 */
[C---:B------:R-:W-:Y:S01]  /*0570*/  FMUL R36, R19.reuse, R36 ;  /* 0x0000002413247220 */ /* 0x040fe20000400000 */
[----:B------:R-:W2:Y:S01]  /*0580*/  LDG.E.CONSTANT R21, desc[UR6][R2.64+0x4] ;  /* 0x0000040602157981 */ /* 0x000ea2000c1e9900 */
[----:B0-----:R-:W-:Y:S01]  /*0590*/  FMUL R34, R20, R33 ;  /* 0x0000002114227220 */ /* 0x001fe20000400000 */
[----:B------:R-:W-:Y:S01]  /*05a0*/  I2FP.F32.S32 R35, R35 ;  /* 0x0000002300237245 */ /* 0x000fe20000201400 */
[----:B------:R-:W-:Y:S02]  /*05b0*/  FMUL R22, R36, R37 ;  /* 0x0000002524167220 */ /* 0x000fe40000400000 */
[----:B------:R-:W-:-:S04]  /*05c0*/  FMUL R33, R19, R34 ;  /* 0x0000002213217220 */ /* 0x000fc80000400000 */
[----:B------:R-:W-:Y:S02]  /*05d0*/  FFMA R33, R33, R35, R22 ;  /* 0x0000002321217223 */ /* 0x000fe40000000016 */
[----:B------:R-:W3:Y:S01]  /*05e0*/  LDG.E.CONSTANT R22, desc[UR6][R2.64+0x84] ;  /* 0x0000840602167981 */ /* 0x000ee2000c1e9900 */
[----:B------:R-:W0:Y:S01]  /*05f0*/  I2F.S8 R24, R24 ;  /* 0x0000001800187306 */ /* 0x000e220000001400 */
[----:B------:R-:W-:Y:S02]  /*0600*/  LOP3.LUT R34, R28, 0x30, RZ, 0xc0, !PT ;  /* 0x000000301c227812 */ /* 0x000fe400078ec0ff */
[----:B------:R-:W-:Y:S02]  /*0610*/  SHF.R.U32.HI R28, RZ, 0x2, R28 ;  /* 0x00000002ff1c7819 */ /* 0x000fe4000001161c */
[----:B------:R-:W-:-:S03]  /*0620*/  LEA.HI R34, R27, R34, RZ, 0x1c ;  /* 0x000000221b227211 */ /* 0x000fc600078fe0ff */
[----:B------:R-:W1:Y:S01]  /*0630*/  I2F.S8 R27, R32 ;  /* 0x00000020001b7306 */ /* 0x000e620000001400 */
[----:B------:R-:W-:Y:S01]  /*0640*/  LOP3.LUT R35, R28, 0x30, RZ, 0xc0, !PT ;  /* 0x000000301c237812 */ /* 0x000fe200078ec0ff */
[----:B------:R-:W-:-:S03]  /*0650*/  VIADD R34, R34, 0xffffffe0 ;  /* 0xffffffe022227836 */ /* 0x000fc60000000000 */
[----:B------:R-:W-:Y:S01]  /*0660*/  LEA.HI R35, R26, R35, RZ, 0x1c ;  /* 0x000000231a237211 */ /* 0x000fe200078fe0ff */
[----:B0-----:R-:W-:Y:S01]  /*0670*/  FMUL R26, R24, R29 ;  /* 0x0000001d181a7220 */ /* 0x001fe20000400000 */
[----:B------:R-:W-:-:S03]  /*0680*/  I2FP.F32.S32 R34, R34 ;  /* 0x0000002200227245 */ /* 0x000fc60000201400 */
[----:B------:R-:W-:Y:S01]  /*0690*/  FMUL R26, R19, R26 ;  /* 0x0000001a131a7220 */ /* 0x000fe20000400000 */
[----:B------:R-:W-:Y:S01]  /*06a0*/  IADD3 R35, PT, PT, R35, -0x20, RZ ;  /* 0xffffffe023237810 */ /* 0x000fe20007ffe0ff */
[----:B-1----:R-:W-:Y:S02]  /*06b0*/  FMUL R30, R27, R30 ;  /* 0x0000001e1b1e7220 */ /* 0x002fe40000400000 */
[----:B------:R-:W-:Y:S01]  /*06c0*/  FFMA R28, R26, R34, R33 ;  /* 0x000000221a1c7223 */ /* 0x000fe20000000021 */
[----:B------:R-:W-:Y:S01]  /*06d0*/  I2FP.F32.S32 R35, R35 ;  /* 0x0000002300237245 */ /* 0x000fe20000201400 */
[----:B------:R-:W4:Y:S01]  /*06e0*/  LDG.E.U8.CONSTANT R26, desc[UR6][R6.64+-0x4e] ;  /* 0xffffb206061a7981 */ /* 0x000f22000c1e9100 */
[----:B------:R-:W-:-:S03]  /*06f0*/  FMUL R29, R19, R30 ;  /* 0x0000001e131d7220 */ /* 0x000fc60000400000 */
[----:B------:R-:W5:Y:S01]  /*0700*/  LDG.E.U8.CONSTANT R30, desc[UR6][R4.64+-0xae] ;  /* 0xffff5206041e7981 */ /* 0x000f62000c1e9100 */
[----:B------:R-:W-:Y:S01]  /*0710*/  FFMA R28, R29, R35, R28 ;  /* 0x000000231d1c7223 */ /* 0x000fe2000000001c */
[----:B------:R-:W-:Y:S02]  /*0720*/  IMAD.SHL.U32 R29, R15, 0x4, RZ ;  /* 0x000000040f1d7824 */ /* 0x000fe400078e00ff */
[----:B------:R-:W-:Y:S01]  /*0730*/  FMUL R32, R18, R25 ;  /* 0x0000001912207220 */ /* 0x000fe20000400000 */
[----:B------:R-:W-:Y:S01]  /*0740*/  SHF.R.U32.HI R36, RZ, 0x2, R15 ;  /* 0x00000002ff247819 */ /* 0x000fe2000001160f */
[----:B------:R-:W5:Y:S01]  /*0750*/  LDG.E.U8.CONSTANT R6, desc[UR6][R6.64+-0x4d] ;  /* 0xffffb30606067981 */ /* 0x000f62000c1e9100 */
[----:B------:R-:W-:-:S03]  /*0760*/  LOP3.LUT R33, R29, 0x30, RZ, 0xc0, !PT ;  /* 0x000000301d217812 */ /* 0x000fc600078ec0ff */
[----:B------:R-:W5:Y:S01]  /*0770*/  LDG.E.CONSTANT R29, desc[UR6][R2.64+-0x78] ;  /* 0xffff8806021d7981 */ /* 0x000f62000c1e9900 */
[----:B------:R-:W-:Y:S02]  /*0780*/  LOP3.LUT R33, R33, 0xf, R16, 0xf8, !PT ;  /* 0x0000000f21217812 */ /* 0x000fe400078ef810 */
[----:B------:R-:W-:-:S03]  /*0790*/  SHF.L.U32 R25, R15, 0x4, RZ ;  /* 0x000000040f197819 */ /* 0x000fc600000006ff */
[----:B------:R-:W-:Y:S02]  /*07a0*/  VIADD R33, R33, 0xffffffe0 ;  /* 0xffffffe021217836 */ /* 0x000fe40000000000 */
[----:B------:R-:W-:Y:S01]  /*07b0*/  FMUL R32, R19, R32 ;  /* 0x0000002013207220 */ /* 0x000fe20000400000 */
[----:B------:R-:W-:Y:S01]  /*07c0*/  LOP3.LUT R34, R25, 0x30, RZ, 0xc0, !PT ;  /* 0x0000003019227812 */ /* 0x000fe200078ec0ff */
[----:B------:R-:W5:Y:S01]  /*07d0*/  LDG.E.CONSTANT R7, desc[UR6][R2.64+-0xf4] ;  /* 0xffff0c0602077981 */ /* 0x000f62000c1e9900 */
[----:B------:R-:W-:-:S03]  /*07e0*/  I2FP.F32.S32 R33, R33 ;  /* 0x0000002100217245 */ /* 0x000fc60000201400 */
[----:B------:R-:W5:Y:S02]  /*07f0*/  LDG.E.U8.CONSTANT R25, desc[UR6][R4.64+-0xce] ;  /* 0xffff320604197981 */ /* 0x000f64000c1e9100 */
[----:B------:R-:W-:Y:S01]  /*0800*/  FMUL R32, R32, R33 ;  /* 0x0000002120207220 */ /* 0x000fe20000400000 */
[----:B------:R-:W-:Y:S01]  /*0810*/  LOP3.LUT R33, R34, 0xf, R17, 0xf8, !PT ;  /* 0x0000000f22217812 */ /* 0x000fe200078ef811 */
[----:B------:R-:W-:Y:S02]  /*0820*/  FMUL R34, R20, R23 ;  /* 0x0000001714227220 */ /* 0x000fe40000400000 */
[----:B------:R-:W5:Y:S02]  /*0830*/  LDG.E.CONSTANT R23, desc[UR6][R2.64+-0xf8] ;  /* 0xffff080602177981 */ /* 0x000f64000c1e9900 */
[----:B------:R-:W-:-:S05]  /*0840*/  VIADD R33, R33, 0xffffffe0 ;  /* 0xffffffe021217836 */ /* 0x000fca0000000000 */
[----:B------:R-:W-:Y:S01]  /*0850*/  I2FP.F32.S32 R35, R33 ;  /* 0x0000002100237245 */ /* 0x000fe20000201400 */
[----:B------:R-:W-:-:S04]  /*0860*/  FMUL R33, R19, R34 ;  /* 0x0000002213217220 */ /* 0x000fc80000400000 */
[----:B------:R-:W-:Y:S01]  /*0870*/  FFMA R33, R33, R35, R32 ;  /* 0x0000002321217223 */ /* 0x000fe20000000020 */
[----:B------:R-:W-:Y:S02]  /*0880*/  LOP3.LUT R32, R15, 0x30, RZ, 0xc0, !PT ;  /* 0x000000300f207812 */ /* 0x000fe400078ec0ff */
[----:B------:R-:W5:Y:S02]  /*0890*/  LDG.E.CONSTANT R15, desc[UR6][R2.64+0x8] ;  /* 0x00000806020f7981 */ /* 0x000f64000c1e9900 */
[----:B------:R-:W-:Y:S02]  /*08a0*/  LEA.HI R34, R17, R32, RZ, 0x1c ;  /* 0x0000002011227211 */ /* 0x000fe400078fe0ff */
[----:B------:R-:W5:Y:S03]  /*08b0*/  LDG.E.U8.CONSTANT R17, desc[UR6][R4.64+-0xcd] ;  /* 0xffff330604117981 */ /* 0x000f66000c1e9100 */
[----:B------:R-:W-:Y:S01]  /*08c0*/  VIADD R35, R34, 0xffffffe0 ;  /* 0xffffffe022237836 */ /* 0x000fe20000000000 */
[----:B------:R0:W5:Y:S04]  /*08d0*/  LDG.E.U8.CONSTANT R32, desc[UR6][R4.64+-0xad] ;  /* 0xffff530604207981 */ /* 0x000168000c1e9100 */
[----:B------:R-:W-:Y:S01]  /*08e0*/  I2FP.F32.S32 R35, R35 ;  /* 0x0000002300237245 */ /* 0x000fe20000201400 */
[----:B------:R-:W5:Y:S01]  /*08f0*/  LDG.E.CONSTANT R5, desc[UR6][R2.64+-0x74] ;  /* 0xffff8c0602057981 */ /* 0x000f62000c1e9900 */
[----:B--2---:R-:W-:Y:S01]  /*0900*/  FMUL R34, R24, R21 ;  /* 0x0000001518227220 */ /* 0x004fe20000400000 */
[----:B------:R-:W-:-:S04]  /*0910*/  LOP3.LUT R21, R36, 0x30, RZ, 0xc0, !PT ;  /* 0x0000003024157812 */ /* 0x000fc800078ec0ff */
[----:B------:R-:W-:Y:S01]  /*0920*/  LEA.HI R21, R16, R21, RZ, 0x1c ;  /* 0x0000001510157211 */ /* 0x000fe200078fe0ff */
[----:B------:R-:W-:Y:S01]  /*0930*/  FMUL R34, R19, R34 ;  /* 0x0000002213227220 */ /* 0x000fe20000400000 */
[----:B------:R-:W2:Y:S02]  /*0940*/  LDG.E.CONSTANT R16, desc[UR6][R2.64+0x8c] ;  /* 0x00008c0602107981 */ /* 0x000ea4000c1e9900 */
[----:B0-----:R-:W-:Y:S01]  /*0950*/  IADD3 R4, PT, PT, R21, -0x20, RZ ;  /* 0xffffffe015047810 */ /* 0x001fe20007ffe0ff */
[----:B---3--:R-:W-:Y:S01]  /*0960*/  FMUL R22, R27, R22 ;  /* 0x000000161b167220 */ /* 0x008fe20000400000 */
[----:B------:R-:W-:Y:S02]  /*0970*/  FFMA R33, R34, R35, R33 ;  /* 0x0000002322217223 */ /* 0x000fe40000000021 */
[----:B------:R-:W-:Y:S01]  /*0980*/  I2FP.F32.S32 R4, R4 ;  /* 0x0000000400047245 */ /* 0x000fe20000201400 */
[----:B------:R-:W3:Y:S01]  /*0990*/  LDG.E.CONSTANT R21, desc[UR6][R2.64+0xc] ;  /* 0x00000c0602157981 */ /* 0x000ee2000c1e9900 */
[----:B------:R-:W-:-:S04]  /*09a0*/  FMUL R22, R19, R22 ;  /* 0x0000001613167220 */ /* 0x000fc80000400000 */
[----:B------:R-:W-:Y:S02]  /*09b0*/  FFMA R22, R22, R4, R33 ;  /* 0x0000000416167223 */ /* 0x000fe40000000021 */
[----:B------:R-:W3:Y:S01]  /*09c0*/  LDG.E.CONSTANT R4, desc[UR6][R2.64+0x88] ;  /* 0x0000880602047981 */ /* 0x000ee2000c1e9900 */
[----:B----4-:R-:W-:-:S05]  /*09d0*/  IMAD.SHL.U32 R33, R26, 0x4, RZ ;  /* 0x000000041a217824 */ /* 0x010fca00078e00ff */
[----:B------:R-:W-:-:S04]  /*09e0*/  LOP3.LUT R33, R33, 0x30, RZ, 0xc0, !PT ;  /* 0x0000003021217812 */ /* 0x000fc800078ec0ff */
[----:B-----5:R-:W-:-:S05]  /*09f0*/  LOP3.LUT R33, R33, 0xf, R30, 0xf8, !PT ;  /* 0x0000000f21217812 */ /* 0x020fca00078ef81e */
[----:B------:R-:W-:Y:S02]  /*0a00*/  VIADD R33, R33, 0xffffffe0 ;  /* 0xffffffe021217836 */ /* 0x000fe40000000000 */
[----:B------:R-:W-:-:S03]  /*0a10*/  FMUL R34, R18, R29 ;  /* 0x0000001d12227220 */ /* 0x000fc60000400000 */
[----:B------:R-:W-:Y:S02]  /*0a20*/  I2FP.F32.S32 R36, R33 ;  /* 0x0000002100247245 */ /* 0x000fe40000201400 */
[----:B------:R-:W-:Y:S01]  /*0a30*/  SHF.L.U32 R33, R26, 0x4, RZ ;  /* 0x000000041a217819 */ /* 0x000fe200000006ff */
[----:B------:R-:W-:-:S03]  /*0a40*/  FMUL R29, R19, R34 ;  /* 0x00000022131d7220 */ /* 0x000fc60000400000 */
[----:B------:R-:W-:-:S04]  /*0a50*/  LOP3.LUT R34, R33, 0x30, RZ, 0xc0, !PT ;  /* 0x0000003021227812 */ /* 0x000fc800078ec0ff */
[----:B------:R-:W-:-:S05]  /*0a60*/  LOP3.LUT R34, R34, 0xf, R25, 0xf8, !PT ;  /* 0x0000000f22227812 */ /* 0x000fca00078ef819 */
[----:B------:R-:W-:Y:S02]  /*0a70*/  VIADD R33, R34, 0xffffffe0 ;  /* 0xffffffe022217836 */ /* 0x000fe40000000000 */
[----:B------:R-:W-:Y:S01]  /*0a80*/  FMUL R34, R20, R23 ;  /* 0x0000001714227220 */ /* 0x000fe20000400000 */
[----:B------:R-:W-:Y:S02]  /*0a90*/  FMUL R29, R29, R36 ;  /* 0x000000241d1d7220 */ /* 0x000fe40000400000 */
[----:B------:R-:W-:Y:S01]  /*0aa0*/  I2FP.F32.S32 R33, R33 ;  /* 0x0000002100217245 */ /* 0x000fe20000201400 */
[----:B------:R-:W-:Y:S01]  /*0ab0*/  FMUL R34, R19, R34 ;  /* 0x0000002213227220 */ /* 0x000fe20000400000 */
[----:B------:R-:W-:-:S03]  /*0ac0*/  FADD R23, RZ, R28 ;  /* 0x0000001cff177221 */ /* 0x000fc60000000000 */
[----:B------:R-:W-:Y:S01]  /*0ad0*/  FFMA R29, R34, R33, R29 ;  /* 0x00000021221d7223 */ /* 0x000fe2000000001d */
[----:B------:R-:W-:Y:S01]  /*0ae0*/  LOP3.LUT R34, R26, 0x30, RZ, 0xc0, !PT ;  /* 0x000000301a227812 */ /* 0x000fe200078ec0ff */
[----:B------:R-:W-:Y:S01]  /*0af0*/  FADD R22, R23, R22 ;  /* 0x0000001617167221 */ /* 0x000fe20000000000 */
[----:B------:R-:W-:Y:S02]  /*0b00*/  SHF.R.U32.HI R23, RZ, 0x2, R26 ;  /* 0x00000002ff177819 */ /* 0x000fe4000001161a */
[----:B------:R-:W-:Y:S01]  /*0b10*/  LEA.HI R34, R25, R34, RZ, 0x1c ;  /* 0x0000002219227211 */ /* 0x000fe200078fe0ff */
[----:B------:R-:W-:Y:S01]  /*0b20*/  FMUL R26, R24, R15 ;  /* 0x0000000f181a7220 */ /* 0x000fe20000400000 */
[----:B------:R-:W-:Y:S02]  /*0b30*/  IMAD.SHL.U32 R15, R6, 0x4, RZ ;  /* 0x00000004060f7824 */ /* 0x000fe400078e00ff */
[----:B------:R-:W-:Y:S01]  /*0b40*/  IADD3 R34, PT, PT, R34, -0x20, RZ ;  /* 0xffffffe022227810 */ /* 0x000fe20007ffe0ff */
[----:B------:R-:W-:-:S02]  /*0b50*/  FMUL R26, R19, R26 ;  /* 0x0000001a131a7220 */ /* 0x000fc40000400000 */
[----:B------:R-:W-:Y:S02]  /*0b60*/  LOP3.LUT R25, R15, 0x30, RZ, 0xc0, !PT ;  /* 0x000000300f197812 */ /* 0x000fe400078ec0ff */
[----:B------:R-:W-:Y:S02]  /*0b70*/  I2FP.F32.S32 R34, R34 ;  /* 0x0000002200227245 */ /* 0x000fe40000201400 */
[----:B------:R-:W-:Y:S02]  /*0b80*/  SHF.L.U32 R15, R6, 0x4, RZ ;  /* 0x00000004060f7819 */ /* 0x000fe400000006ff */
[----:B------:R-:W-:Y:S01]  /*0b90*/  LOP3.LUT R25, R25, 0xf, R32, 0xf8, !PT ;  /* 0x0000000f19197812 */ /* 0x000fe200078ef820 */
[----:B------:R-:W-:Y:S01]  /*0ba0*/  FFMA R29, R26, R34, R29 ;  /* 0x000000221a1d7223 */ /* 0x000fe2000000001d */
[----:B------:R-:W-:Y:S01]  /*0bb0*/  LOP3.LUT R28, R6, 0x30, RZ, 0xc0, !PT ;  /* 0x00000030061c7812 */ /* 0x000fe200078ec0ff */
[----:B------:R-:W-:Y:S01]  /*0bc0*/  FMUL R26, R18, R5 ;  /* 0x00000005121a7220 */ /* 0x000fe20000400000 */
[----:B------:R-:W-:Y:S01]  /*0bd0*/  LOP3.LUT R18, R15, 0x30, RZ, 0xc0, !PT ;  /* 0x000000300f127812 */ /* 0x000fe200078ec0ff */
[----:B------:R-:W-:Y:S01]  /*0be0*/  VIADD R25, R25, 0xffffffe0 ;  /* 0xffffffe019197836 */ /* 0x000fe20000000000 */
[----:B------:R-:W-:Y:S01]  /*0bf0*/  SHF.R.U32.HI R6, RZ, 0x2, R6 ;  /* 0x00000002ff067819 */ /* 0x000fe20000011606 */
[----:B------:R-:W-:Y:S01]  /*0c00*/  FMUL R20, R20, R7 ;  /* 0x0000000714147220 */ /* 0x000fe20000400000 */
[----:B------:R-:W-:-:S02]  /*0c10*/  LOP3.LUT R23, R23, 0x30, RZ, 0xc0, !PT ;  /* 0x0000003017177812 */ /* 0x000fc400078ec0ff */
[----:B------:R-:W-:Y:S02]  /*0c20*/  LOP3.LUT R18, R18, 0xf, R17, 0xf8, !PT ;  /* 0x0000000f12127812 */ /* 0x000fe400078ef811 */
[----:B------:R-:W-:Y:S02]  /*0c30*/  LEA.HI R28, R17, R28, RZ, 0x1c ;  /* 0x0000001c111c7211 */ /* 0x000fe400078fe0ff */
[----:B------:R-:W-:Y:S01]  /*0c40*/  LOP3.LUT R7, R6, 0x30, RZ, 0xc0, !PT ;  /* 0x0000003006077812 */ /* 0x000fe200078ec0ff */
[C---:B------:R-:W-:Y:S01]  /*0c50*/  FMUL R26, R19.reuse, R26 ;  /* 0x0000001a131a7220 */ /* 0x040fe20000400000 */
[----:B------:R-:W-:Y:S02]  /*0c60*/  LEA.HI R30, R30, R23, RZ, 0x1c ;  /* 0x000000171e1e7211 */ /* 0x000fe400078fe0ff */
[----:B------:R-:W-:Y:S02]  /*0c70*/  I2FP.F32.S32 R25, R25 ;  /* 0x0000001900197245 */ /* 0x000fe40000201400 */
[----:B------:R-:W-:Y:S01]  /*0c80*/  IADD3 R18, PT, PT, R18, -0x20, RZ ;  /* 0xffffffe012127810 */ /* 0x000fe20007ffe0ff */
[----:B------:R-:W-:Y:S01]  /*0c90*/  VIADD R28, R28, 0xffffffe0 ;  /* 0xffffffe01c1c7836 */ /* 0x000fe20000000000 */
[----:B------:R-:W-:Y:S01]  /*0ca0*/  LEA.HI R7, R32, R7, RZ, 0x1c ;  /* 0x0000000720077211 */ /* 0x000fe200078fe0ff */
[----:B------:R-:W-:Y:S01]  /*0cb0*/  FMUL R25, R26, R25 ;  /* 0x000000191a197220 */ /* 0x000fe20000400000 */
[----:B------:R-:W-:Y:S01]  /*0cc0*/  I2FP.F32.S32 R5, R18 ;  /* 0x0000001200057245 */ /* 0x000fe20000201400 */
[----:B------:R-:W-:Y:S01]  /*0cd0*/  FMUL R20, R19, R20 ;  /* 0x0000001413147220 */ /* 0x000fe20000400000 */
[----:B------:R-:W-:Y:S01]  /*0ce0*/  IADD3 R30, PT, PT, R30, -0x20, RZ ;  /* 0xffffffe01e1e7810 */ /* 0x000fe20007ffe0ff */
[----:B------:R-:W-:Y:S01]  /*0cf0*/  VIADD R7, R7, 0xffffffe0 ;  /* 0xffffffe007077836 */ /* 0x000fe20000000000 */
[----:B------:R-:W-:Y:S01]  /*0d00*/  IADD3 R13, PT, PT, R13, 0x2, RZ ;  /* 0x000000020d0d7810 */ /* 0x000fe20007ffe0ff */
[----:B------:R-:W-:Y:S01]  /*0d10*/  FFMA R5, R20, R5, R25 ;  /* 0x0000000514057223 */ /* 0x000fe20000000019 */
[----:B------:R-:W-:-:S02]  /*0d20*/  I2FP.F32.S32 R28, R28 ;  /* 0x0000001c001c7245 */ /* 0x000fc40000201400 */
[----:B------:R-:W-:Y:S02]  /*0d30*/  I2FP.F32.S32 R30, R30 ;  /* 0x0000001e001e7245 */ /* 0x000fe40000201400 */
[----:B------:R-:W-:Y:S02]  /*0d40*/  ISETP.GE.AND P0, PT, R13, UR4, PT ;  /* 0x000000040d007c0c */ /* 0x000fe4000bf06270 */
[----:B------:R-:W-:Y:S02]  /*0d50*/  I2FP.F32.S32 R7, R7 ;  /* 0x0000000700077245 */ /* 0x000fe40000201400 */
[----:B------:R-:W-:Y:S02]  /*0d60*/  IADD3 R15, P1, PT, R2, 0x800, RZ ;  /* 0x00000800020f7810 */ /* 0x000fe40007f3e0ff */
[----:B------:R-:W-:-:S04]  /*0d70*/  IADD3 R11, P2, PT, R11, 0x1a4, RZ ;  /* 0x000001a40b0b7810 */ /* 0x000fc80007f5e0ff */
[----:B------:R-:W-:Y:S01]  /*0d80*/  IADD3.X R9, PT, PT, RZ, R9, RZ, P2, !PT ;  /* 0x00000009ff097210 */ /* 0x000fe200017fe4ff */
[C---:B--2---:R-:W-:Y:S01]  /*0d90*/  FMUL R16, R27.reuse, R16 ;  /* 0x000000101b107220 */ /* 0x044fe20000400000 */
[----:B---3--:R-:W-:Y:S01]  /*0da0*/  FMUL R24, R24, R21 ;  /* 0x0000001518187220 */ /* 0x008fe20000400000 */
[----:B------:R-:W-:-:S03]  /*0db0*/  FMUL R4, R27, R4 ;  /* 0x000000041b047220 */ /* 0x000fc60000400000 */
[C---:B------:R-:W-:Y:S01]  /*0dc0*/  FMUL R24, R19.reuse, R24 ;  /* 0x0000001813187220 */ /* 0x040fe20000400000 */
[C---:B------:R-:W-:Y:S01]  /*0dd0*/  FMUL R4, R19.reuse, R4 ;  /* 0x0000000413047220 */ /* 0x040fe20000400000 */
[----:B------:R-:W-:Y:S02]  /*0de0*/  FMUL R16, R19, R16 ;  /* 0x0000001013107220 */ /* 0x000fe40000400000 */
[----:B------:R-:W-:Y:S01]  /*0df0*/  FFMA R5, R24, R28, R5 ;  /* 0x0000001c18057223 */ /* 0x000fe20000000005 */
[----:B------:R-:W-:-:S03]  /*0e00*/  FFMA R29, R4, R30, R29 ;  /* 0x0000001e041d7223 */ /* 0x000fc6000000001d */
[----:B------:R-:W-:Y:S01]  /*0e10*/  FFMA R5, R16, R7, R5 ;  /* 0x0000000710057223 */ /* 0x000fe20000000005 */
[----:B------:R-:W-:-:S04]  /*0e20*/  FADD R22, R22, R29 ;  /* 0x0000001d16167221 */ /* 0x000fc80000000000 */
[----:B------:R-:W-:Y:S01]  /*0e30*/  FADD R5, R22, R5 ;  /* 0x0000000516057221 */ /* 0x000fe20000000000 */
[----:B------:R-:W-:-:S03]  /*0e40*/  IMAD.X R16, RZ, RZ, R3, P1 ;  /* 0x000000ffff107224 */ /* 0x000fc600008e0603 */
[----:B------:R-:W-:Y:S01]  /*0e50*/  FADD R14, R5, R14 ;  /* 0x0000000e050e7221 */ /* 0x000fe20000000000 */
[----:B------:R-:W-:Y:S06]  /*0e60*/  @!P0 BRA `(.L_x_2) ;  /* 0xfffffff400208947 */ /* 0x000fec000383ffff */
.L_x_1:
[----:B------:R-:W-:Y:S05]  /*0e70*/  BSYNC.RECONVERGENT B0 ;  /* 0x0000000000007941 */ /* 0x000fea0003800200 */
.L_x_0:
[----:B------:R-:W0:Y:S01]  /*0e80*/  SHFL.BFLY PT, R3, R14, 0x10, 0x1f ;  /* 0x0e001f000e037f89 */ /* 0x000e2200000e0000 */
[----:B------:R-:W-:Y:S01]  /*0e90*/  ISETP.GT.U32.AND P0, PT, R31, 0x1, PT ;  /* 0x000000011f00780c */ /* 0x000fe20003f04070 */
[----:B0-----:R-:W-:-:S05]  /*0ea0*/  FADD R3, R3, R14 ;  /* 0x0000000e03037221 */ /* 0x001fca0000000000 */
[----:B------:R-:W0:Y:S02]  /*0eb0*/  SHFL.BFLY PT, R2, R3, 0x8, 0x1f ;  /* 0x0d001f0003027f89 */ /* 0x000e2400000e0000 */
[----:B0-----:R-:W-:-:S05]  /*0ec0*/  FADD R2, R3, R2 ;  /* 0x0000000203027221 */ /* 0x001fca0000000000 */
[----:B------:R-:W0:Y:S02]  /*0ed0*/  SHFL.BFLY PT, R5, R2, 0x4, 0x1f ;  /* 0x0c801f0002057f89 */ /* 0x000e2400000e0000 */
[----:B0-----:R-:W-:-:S05]  /*0ee0*/  FADD R5, R2, R5 ;  /* 0x0000000502057221 */ /* 0x001fca0000000000 */
[----:B------:R-:W0:Y:S02]  /*0ef0*/  SHFL.BFLY PT, R4, R5, 0x2, 0x1f ;  /* 0x0c401f0005047f89 */ /* 0x000e2400000e0000 */
[----:B0-----:R-:W-:-:S05]  /*0f00*/  FADD R4, R5, R4 ;  /* 0x0000000405047221 */ /* 0x001fca0000000000 */
[----:B------:R0:W1:Y:S01]  /*0f10*/  SHFL.BFLY PT, R7, R4, 0x1, 0x1f ;  /* 0x0c201f0004077f89 */ /* 0x00006200000e0000 */
[----:B------:R-:W-:Y:S05]  /*0f20*/  @P0 EXIT ;  /* 0x000000000000094d */ /* 0x000fea0003800000 */
[----:B------:R-:W2:Y:S01]  /*0f30*/  LDC.64 R2, c[0x0][0x390] ;  /* 0x0000e400ff027b82 */ /* 0x000ea20000000a00 */
[----:B-1----:R-:W-:Y:S01]  /*0f40*/  FADD R7, R4, R7 ;  /* 0x0000000704077221 */ /* 0x002fe20000000000 */
[----:B--2---:R-:W-:-:S05]  /*0f50*/  IMAD.WIDE R2, R0, 0x4, R2 ;  /* 0x0000000400027825 */ /* 0x004fca00078e0202 */
[----:B------:R-:W-:Y:S01]  /*0f60*/  STG.E desc[UR6][R2.64], R7 ;  /* 0x0000000702007986 */ /* 0x000fe2000c101906 */
[----:B------:R-:W-:Y:S05]  /*0f70*/  EXIT ;  /* 0x000000000000794d */ /* 0x000fea0003800000 */
.L_x_3:
[----:B------:R-:W-:-:S00]  /*0f80*/  BRA `(.L_x_3) ;  /* 0xfffffffc00fc7947 */ /* 0x000fc0000383ffff */
[----:B------:R-:W-:-:S00]  /*0f90*/  NOP ;  /* 0x0000000000007918 */ /* 0x000fc00000000000 */
        /* <DEDUP_REMOVED lines=14> */
.L_x_82:


//--------------------- .text.dequantize_mul_mat_vec_q5_k --------------------------
	.section	.text.dequantize_mul_mat_vec_q5_k,"ax",@progbits
	.align	128
        .global         dequantize_mul_mat_vec_q5_k
        .type           dequantize_mul_mat_vec_q5_k,@function
        .size           dequantize_mul_mat_vec_q5_k,(.L_x_83 - dequantize_mul_mat_vec_q5_k)
        .other          dequantize_mul_mat_vec_q5_k,@"STO_CUDA_ENTRY STV_DEFAULT"
dequantize_mul_mat_vec_q5_k:
.text.dequantize_mul_mat_vec_q5_k:
[----:B------:R-:W-:Y:S01]  /*0000*/  LDC R1, c[0x0][0x37c] ;  /* 0x0000df00ff017b82 */ /* 0x000fe20000000800 */
[----:B------:R-:W0:Y:S01]  /*0010*/  S2R R0, SR_TID.X ;  /* 0x0000000000007919 */ /* 0x000e220000002100 */
[----:B------:R-:W1:Y:S01]  /*0020*/  LDCU UR5, c[0x0][0x398] ;  /* 0x00007300ff0577ac */ /* 0x000e620008000800 */
[----:B------:R-:W-:Y:S01]  /*0030*/  BSSY.RECONVERGENT B0, `(.L_x_4) ;  /* 0x00000f4000007945 */ /* 0x000fe20003800200 */
[----:B------:R-:W-:Y:S01]  /*0040*/  IMAD.MOV.U32 R10, RZ, RZ, RZ ;  /* 0x000000ffff0a7224 */ /* 0x000fe200078e00ff */
[----:B------:R-:W2:Y:S01]  /*0050*/  S2R R6, SR_CTAID.X ;  /* 0x0000000000067919 */ /* 0x000ea20000002500 */
[----:B------:R-:W3:Y:S01]  /*0060*/  LDCU.64 UR6, c[0x0][0x358] ;  /* 0x00006b00ff0677ac */ /* 0x000ee20008000a00 */
[----:B-1----:R-:W-:-:S04]  /*0070*/  USHF.R.S32.HI UR4, URZ, 0x1f, UR5 ;  /* 0x0000001fff047899 */ /* 0x002fc80008011405 */
[----:B------:R-:W-:-:S04]  /*0080*/  ULEA.HI UR4, UR4, UR5, URZ, 0x8 ;  /* 0x0000000504047291 */ /* 0x000fc8000f8f40ff */
[----:B------:R-:W-:Y:S01]  /*0090*/  USHF.R.S32.HI UR4, URZ, 0x8, UR4 ;  /* 0x00000008ff047899 */ /* 0x000fe20008011404 */
[----:B0-----:R-:W-:-:S05]  /*00a0*/  LOP3.LUT R9, R0, 0x1, RZ, 0xc0, !PT ;  /* 0x0000000100097812 */ /* 0x001fca00078ec0ff */
[----:B------:R-:W-:-:S13]  /*00b0*/  ISETP.GE.AND P0, PT, R9, UR4, PT ;  /* 0x0000000409007c0c */ /* 0x000fda000bf06270 */
[----:B--23--:R-:W-:Y:S05]  /*00c0*/  @P0 BRA `(.L_x_5) ;  /* 0x0000000c00a80947 */ /* 0x00cfea0003800000 */
[----:B------:R-:W-:Y:S01]  /*00d0*/  LOP3.LUT R4, R0, 0xffff, RZ, 0xc0, !PT ;  /* 0x0000ffff00047812 */ /* 0x000fe200078ec0ff */
[----:B------:R-:W0:Y:S01]  /*00e0*/  LDC.64 R2, c[0x0][0x388] ;  /* 0x0000e200ff027b82 */ /* 0x000e220000000a00 */
[----:B------:R-:W-:Y:S01]  /*00f0*/  SHF.R.U32.HI R12, RZ, 0x4, R0 ;  /* 0x00000004ff0c7819 */ /* 0x000fe20000011600 */
[----:B------:R-:W1:Y:S01]  /*0100*/  LDCU.64 UR8, c[0x0][0x380] ;  /* 0x00007000ff0877ac */ /* 0x000e620008000a00 */
[----:B------:R-:W-:Y:S01]  /*0110*/  SHF.R.U32.HI R4, RZ, 0x1, R4 ;  /* 0x00000001ff047819 */ /* 0x000fe20000011604 */
[----:B------:R-:W-:Y:S01]  /*0120*/  IMAD R11, R6, UR4, RZ ;  /* 0x00000004060b7c24 */ /* 0x000fe2000f8e02ff */
[----:B------:R-:W-:Y:S01]  /*0130*/  SHF.R.U32.HI R5, RZ, 0x2, R0 ;  /* 0x00000002ff057819 */ /* 0x000fe20000011600 */
[----:B------:R-:W-:Y:S01]  /*0140*/  IMAD R7, R9, 0x4, R12 ;  /* 0x0000000409077824 */ /* 0x000fe200078e020c */
[----:B------:R-:W-:Y:S01]  /*0150*/  LOP3.LUT R4, R4, 0x3, RZ, 0xc0, !PT ;  /* 0x0000000304047812 */ /* 0x000fe200078ec0ff */
[----:B------:R-:W-:-:S04]  /*0160*/  IMAD.MOV.U32 R10, RZ, RZ, RZ ;  /* 0x000000ffff0a7224 */ /* 0x000fc800078e00ff */
[----:B------:R-:W-:Y:S01]  /*0170*/  IMAD R8, R7, 0x10, R4 ;  /* 0x0000001007087824 */ /* 0x000fe200078e0204 */
[----:B------:R-:W-:Y:S01]  /*0180*/  LOP3.LUT R7, R5, 0x2, RZ, 0xc0, !PT ;  /* 0x0000000205077812 */ /* 0x000fe200078ec0ff */
[----:B------:R-:W-:-:S04]  /*0190*/  IMAD.WIDE.U32 R4, R9, 0xb0, RZ ;  /* 0x000000b009047825 */ /* 0x000fc800078e00ff */
[----:B------:R-:W-:Y:S01]  /*01a0*/  IMAD.U32 R13, R8, 0x4, R7 ;  /* 0x00000004080d7824 */ /* 0x000fe200078e0007 */
[----:B------:R-:W-:Y:S01]  /*01b0*/  SHF.R.U32.HI R7, RZ, 0x3, R0 ;  /* 0x00000003ff077819 */ /* 0x000fe20000011600 */
[----:B------:R-:W-:-:S03]  /*01c0*/  IMAD.WIDE R4, R11, 0xb0, R4 ;  /* 0x000000b00b047825 */ /* 0x000fc600078e0204 */
[----:B------:R-:W-:Y:S01]  /*01d0*/  LOP3.LUT R7, R7, 0x1, RZ, 0xc0, !PT ;  /* 0x0000000107077812 */ /* 0x000fe200078ec0ff */
[----:B0-----:R-:W-:Y:S01]  /*01e0*/  IMAD.WIDE.U32 R2, R13, 0x4, R2 ;  /* 0x000000040d027825 */ /* 0x001fe200078e0002 */
[----:B-1----:R-:W-:Y:S02]  /*01f0*/  IADD3 R8, P0, PT, R4, UR8, RZ ;  /* 0x0000000804087c10 */ /* 0x002fe4000ff1e0ff */
[----:B------:R-:W-:Y:S02]  /*0200*/  LOP3.LUT R7, R7, 0x6, R0, 0xf8, !PT ;  /* 0x0000000607077812 */ /* 0x000fe400078ef800 */
[----:B------:R-:W-:-:S03]  /*0210*/  IADD3 R16, P1, PT, R2, 0x200, RZ ;  /* 0x0000020002107810 */ /* 0x000fc60007f3e0ff */
[----:B------:R-:W-:Y:S01]  /*0220*/  IMAD.SHL.U32 R11, R7, 0x2, RZ ;  /* 0x00000002070b7824 */ /* 0x000fe200078e00ff */
[----:B------:R-:W-:Y:S01]  /*0230*/  IADD3.X R7, PT, PT, R5, UR9, RZ, P0, !PT ;  /* 0x0000000905077c10 */ /* 0x000fe200087fe4ff */
[----:B------:R-:W-:Y:S02]  /*0240*/  IMAD.X R5, RZ, RZ, R3, P1 ;  /* 0x000000ffff057224 */ /* 0x000fe400008e0603 */
[----:B------:R-:W-:Y:S01]  /*0250*/  IMAD R13, R12, 0x20, R11 ;  /* 0x000000200c0d7824 */ /* 0x000fe200078e020b */
[----:B------:R-:W-:-:S07]  /*0260*/  LOP3.LUT R11, R11, 0x10, RZ, 0xfc, !PT ;  /* 0x000000100b0b7812 */ /* 0x000fce00078efcff */
.L_x_6:
[----:B------:R-:W-:Y:S02]  /*0270*/  IADD3 R2, P1, PT, R8, R11, RZ ;  /* 0x0000000b08027210 */ /* 0x000fe40007f3e0ff */
[----:B------:R-:W-:-:S03]  /*0280*/  IADD3 R18, P0, PT, R13, R8, RZ ;  /* 0x000000080d127210 */ /* 0x000fc60007f1e0ff */
[--C-:B------:R-:W-:Y:S02]  /*0290*/  IMAD.X R3, RZ, RZ, R7.reuse, P1 ;  /* 0x000000ffff037224 */ /* 0x100fe400008e0607 */
[----:B------:R-:W-:-:S03]  /*02a0*/  IMAD.X R19, RZ, RZ, R7, P0 ;  /* 0x000000ffff137224 */ /* 0x000fc600000e0607 */
[----:B------:R-:W2:Y:S04]  /*02b0*/  LDG.E.U8.CONSTANT R34, desc[UR6][R2.64] ;  /* 0x0000000602227981 */ /* 0x000ea8000c1e9100 */
[----:B------:R-:W3:Y:S04]  /*02c0*/  LDG.E.U16.CONSTANT R14, desc[UR6][R18.64+0x30] ;  /* 0x00003006120e7981 */ /* 0x000ee8000c1e9500 */
[----:B------:R0:W4:Y:S04]  /*02d0*/  LDG.E.U8.CONSTANT R32, desc[UR6][R2.64+0x10] ;  /* 0x0000100602207981 */ /* 0x000128000c1e9100 */
[----:B------:R-:W5:Y:S04]  /*02e0*/  LDG.E.U16.CONSTANT R15, desc[UR6][R18.64+0x40] ;  /* 0x00004006120f7981 */ /* 0x000f68000c1e9500 */
[----:B------:R-:W5:Y:S01]  /*02f0*/  LDG.E.U16.CONSTANT R12, desc[UR6][R18.64+0x80] ;  /* 0x00008006120c7981 */ /* 0x000f62000c1e9500 */
[----:B0-----:R-:W-:-:S02]  /*0300*/  IMAD.MOV.U32 R2, RZ, RZ, R16 ;  /* 0x000000ffff027224 */ /* 0x001fc400078e0010 */
[----:B------:R-:W-:Y:S01]  /*0310*/  IMAD.MOV.U32 R3, RZ, RZ, R5 ;  /* 0x000000ffff037224 */ /* 0x000fe200078e0005 */
[----:B------:R0:W5:Y:S04]  /*0320*/  LDG.E.U16.CONSTANT R16, desc[UR6][R18.64+0x70] ;  /* 0x0000700612107981 */ /* 0x000168000c1e9500 */
[----:B------:R-:W5:Y:S04]  /*0330*/  LDG.E.CONSTANT R28, desc[UR6][R2.64+-0x140] ;  /* 0xfffec006021c7981 */ /* 0x000f68000c1e9900 */
[----:B------:R-:W5:Y:S04]  /*0340*/  LDG.E.CONSTANT R31, desc[UR6][R2.64+-0x180] ;  /* 0xfffe8006021f7981 */ /* 0x000f68000c1e9900 */
[----:B------:R-:W5:Y:S04]  /*0350*/  LDG.E.CONSTANT R26, desc[UR6][R2.64+-0x1c0] ;  /* 0xfffe4006021a7981 */ /* 0x000f68000c1e9900 */
[----:B------:R-:W5:Y:S04]  /*0360*/  LDG.E.CONSTANT R29, desc[UR6][R2.64+-0x200] ;  /* 0xfffe0006021d7981 */ /* 0x000f68000c1e9900 */
[----:B------:R-:W5:Y:S01]  /*0370*/  LDG.E.CONSTANT R30, desc[UR6][R2.64+0x40] ;  /* 0x00004006021e7981 */ /* 0x000f62000c1e9900 */
[----:B------:R-:W-:Y:S01]  /*0380*/  SHF.R.U32.HI R35, RZ, 0x4, R0 ;  /* 0x00000004ff237819 */ /* 0x000fe20000011600 */
[----:B------:R-:W-:-:S02]  /*0390*/  IMAD.MOV.U32 R22, RZ, RZ, R8 ;  /* 0x000000ffff167224 */ /* 0x000fc400078e0008 */
[----:B------:R-:W5:Y:S01]  /*03a0*/  LDG.E.CONSTANT R33, desc[UR6][R2.64] ;  /* 0x0000000602217981 */ /* 0x000f62000c1e9900 */
[----:B------:R-:W-:Y:S02]  /*03b0*/  IMAD.MOV.U32 R23, RZ, RZ, R7 ;  /* 0x000000ffff177224 */ /* 0x000fe400078e0007 */
[----:B------:R-:W-:-:S03]  /*03c0*/  IMAD.WIDE.U32 R4, R35, 0x2, R22 ;  /* 0x0000000223047825 */ /* 0x000fc600078e0016 */
[----:B------:R3:W5:Y:S04]  /*03d0*/  LDG.E.CONSTANT R17, desc[UR6][R22.64] ;  /* 0x0000000616117981 */ /* 0x000768000c1e9900 */
[----:B------:R-:W5:Y:S04]  /*03e0*/  LDG.E.U16.CONSTANT R27, desc[UR6][R4.64+0x8] ;  /* 0x00000806041b7981 */ /* 0x000f68000c1e9500 */
[----:B------:R-:W5:Y:S01]  /*03f0*/  LDG.E.U16.CONSTANT R25, desc[UR6][R4.64+0xc] ;  /* 0x00000c0604197981 */ /* 0x000f62000c1e9500 */
[----:B------:R-:W-:Y:S02]  /*0400*/  IMAD.SHL.U32 R24, R35, 0x2, RZ ;  /* 0x0000000223187824 */ /* 0x000fe400078e00ff */
[----:B0-----:R-:W-:-:S02]  /*0410*/  IMAD.MOV.U32 R19, RZ, RZ, 0x1 ;  /* 0x00000001ff137424 */ /* 0x001fc400078e00ff */
[----:B------:R-:W-:Y:S02]  /*0420*/  IMAD.MOV.U32 R21, RZ, RZ, 0x2 ;  /* 0x00000002ff157424 */ /* 0x000fe400078e00ff */
[----:B------:R-:W-:Y:S02]  /*0430*/  IMAD.MOV.U32 R35, RZ, RZ, 0x10 ;  /* 0x00000010ff237424 */ /* 0x000fe400078e00ff */
[----:B------:R-:W-:Y:S01]  /*0440*/  IMAD.MOV.U32 R37, RZ, RZ, 0x20 ;  /* 0x00000020ff257424 */ /* 0x000fe200078e00ff */
[-C--:B------:R-:W-:Y:S02]  /*0450*/  SHF.L.U32 R18, R19, R24.reuse, RZ ;  /* 0x0000001813127219 */ /* 0x080fe400000006ff */
[-C--:B------:R-:W-:Y:S02]  /*0460*/  SHF.L.U32 R21, R21, R24.reuse, RZ ;  /* 0x0000001815157219 */ /* 0x080fe400000006ff */
[-C--:B------:R-:W-:Y:S02]  /*0470*/  SHF.L.U32 R20, R35, R24.reuse, RZ ;  /* 0x0000001823147219 */ /* 0x080fe400000006ff */
[----:B------:R-:W-:-:S02]  /*0480*/  SHF.L.U32 R19, R37, R24, RZ ;  /* 0x0000001825137219 */ /* 0x000fc400000006ff */
[----:B------:R0:W5:Y:S04]  /*0490*/  LDG.E.U16.CONSTANT R24, desc[UR6][R4.64+0x4] ;  /* 0x0000040604187981 */ /* 0x000168000c1e9500 */
[----:B------:R-:W5:Y:S04]  /*04a0*/  LDG.E.CONSTANT R5, desc[UR6][R2.64+0xc0] ;  /* 0x0000c00602057981 */ /* 0x000f68000c1e9900 */
[----:B------:R-:W5:Y:S01]  /*04b0*/  LDG.E.CONSTANT R4, desc[UR6][R2.64+0x80] ;  /* 0x0000800602047981 */ /* 0x000f62000c1e9900 */
[----:B--2---:R-:W-:Y:S02]  /*04c0*/  LOP3.LUT P3, RZ, R21, R34, RZ, 0xc0, !PT ;  /* 0x0000002215ff7212 */ /* 0x004fe4000786c0ff */
[----:B---3--:R-:W-:-:S02]  /*04d0*/  SHF.R.U32.HI R22, RZ, 0x4, R14 ;  /* 0x00000004ff167819 */ /* 0x008fc4000001160e */
[----:B------:R-:W-:Y:S02]  /*04e0*/  SEL R23, RZ, 0x10, !P3 ;  /* 0x00000010ff177807 */ /* 0x000fe40005800000 */
[-C--:B----4-:R-:W-:Y:S02]  /*04f0*/  LOP3.LUT P3, RZ, R21, R32.reuse, RZ, 0xc0, !PT ;  /* 0x0000002015ff7212 */ /* 0x090fe4000786c0ff */
[----:B------:R-:W-:Y:S02]  /*0500*/  LOP3.LUT R23, R23, 0xf, R22, 0xf8, !PT ;  /* 0x0000000f17177812 */ /* 0x000fe400078ef816 */
[----:B-----5:R-:W-:Y:S02]  /*0510*/  SHF.R.U32.HI R22, RZ, 0x4, R15 ;  /* 0x00000004ff167819 */ /* 0x020fe4000001160f */
[----:B------:R-:W-:Y:S02]  /*0520*/  SEL R35, RZ, 0x10, !P3 ;  /* 0x00000010ff237807 */ /* 0x000fe40005800000 */
[----:B------:R-:W-:-:S02]  /*0530*/  LOP3.LUT P3, RZ, R18, R32, RZ, 0xc0, !PT ;  /* 0x0000002012ff7212 */ /* 0x000fc4000786c0ff */
[----:B------:R-:W-:Y:S02]  /*0540*/  LOP3.LUT R22, R35, 0xf, R22, 0xf8, !PT ;  /* 0x0000000f23167812 */ /* 0x000fe400078ef816 */
[-C--:B------:R-:W-:Y:S02]  /*0550*/  LOP3.LUT P4, RZ, R20, R32.reuse, RZ, 0xc0, !PT ;  /* 0x0000002014ff7212 */ /* 0x080fe4000788c0ff */
[----:B------:R-:W-:Y:S02]  /*0560*/  LOP3.LUT P5, RZ, R19, R32, RZ, 0xc0, !PT ;  /* 0x0000002013ff7212 */ /* 0x000fe400078ac0ff */
[----:B------:R-:W-:Y:S02]  /*0570*/  LOP3.LUT P2, RZ, R18, R34, RZ, 0xc0, !PT ;  /* 0x0000002212ff7212 */ /* 0x000fe4000784c0ff */
[----:B------:R-:W-:Y:S02]  /*0580*/  SEL R32, RZ, 0x10, !P3 ;  /* 0x00000010ff207807 */ /* 0x000fe40005800000 */
[----:B------:R-:W-:-:S02]  /*0590*/  I2FP.F32.U32 R35, R22 ;  /* 0x0000001600237245 */ /* 0x000fc40000201000 */
[----:B------:R-:W-:Y:S02]  /*05a0*/  I2FP.F32.U32 R22, R23 ;  /* 0x0000001700167245 */ /* 0x000fe40000201000 */
[----:B------:R-:W-:Y:S02]  /*05b0*/  LOP3.LUT R32, R32, 0xf, R15, 0xf8, !PT ;  /* 0x0000000f20207812 */ /* 0x000fe400078ef80f */
[----:B------:R-:W-:Y:S02]  /*05c0*/  SEL R23, RZ, 0x10, !P2 ;  /* 0x00000010ff177807 */ /* 0x000fe40005000000 */
[-C--:B------:R-:W-:Y:S02]  /*05d0*/  LOP3.LUT P1, RZ, R20, R34.reuse, RZ, 0xc0, !PT ;  /* 0x0000002214ff7212 */ /* 0x080fe4000782c0ff */
[----:B------:R-:W-:Y:S01]  /*05e0*/  LOP3.LUT P0, RZ, R19, R34, RZ, 0xc0, !PT ;  /* 0x0000002213ff7212 */ /* 0x000fe2000780c0ff */
[----:B------:R-:W-:Y:S01]  /*05f0*/  FMUL R34, R28, R35 ;  /* 0x000000231c227220 */ /* 0x000fe20000400000 */
[----:B------:R-:W-:-:S02]  /*0600*/  LOP3.LUT R23, R23, 0xf, R14, 0xf8, !PT ;  /* 0x0000000f17177812 */ /* 0x000fc400078ef80e */
[----:B------:R-:W-:Y:S01]  /*0610*/  I2FP.F32.U32 R37, R32 ;  /* 0x0000002000257245 */ /* 0x000fe20000201000 */
[C---:B------:R-:W-:Y:S01]  /*0620*/  FADD R35, R31.reuse, R28 ;  /* 0x0000001c1f237221 */ /* 0x040fe20000000000 */
[----:B------:R-:W-:Y:S01]  /*0630*/  I2FP.F32.U32 R28, R23 ;  /* 0x00000017001c7245 */ /* 0x000fe20000201000 */
[----:B------:R-:W-:Y:S01]  /*0640*/  FFMA R22, R31, R22, R34 ;  /* 0x000000161f167223 */ /* 0x000fe20000000022 */
[----:B------:R-:W-:Y:S01]  /*0650*/  SEL R31, RZ, 0x10, !P4 ;  /* 0x00000010ff1f7807 */ /* 0x000fe20006000000 */
[----:B------:R-:W-:-:S04]  /*0660*/  FMUL R32, R26, R37 ;  /* 0x000000251a207220 */ /* 0x000fc80000400000 */
[----:B------:R-:W-:Y:S01]  /*0670*/  FFMA R23, R29, R28, R32 ;  /* 0x0000001c1d177223 */ /* 0x000fe20000000020 */
[----:B------:R-:W-:Y:S02]  /*0680*/  LOP3.LUT R28, R31, 0xf, R12, 0xf8, !PT ;  /* 0x0000000f1f1c7812 */ /* 0x000fe400078ef80c */
[----:B------:R-:W-:Y:S02]  /*0690*/  SEL R31, RZ, 0x10, !P1 ;  /* 0x00000010ff1f7807 */ /* 0x000fe40004800000 */
[----:B------:R-:W-:Y:S02]  /*06a0*/  I2FP.F32.U32 R37, R28 ;  /* 0x0000001c00257245 */ /* 0x000fe40000201000 */
[----:B------:R-:W-:-:S03]  /*06b0*/  LOP3.LUT R31, R31, 0xf, R16, 0xf8, !PT ;  /* 0x0000000f1f1f7812 */ /* 0x000fc600078ef810 */
[----:B------:R-:W-:Y:S01]  /*06c0*/  FMUL R34, R30, R37 ;  /* 0x000000251e227220 */ /* 0x000fe20000400000 */
[----:B------:R-:W-:Y:S01]  /*06d0*/  I2FP.F32.U32 R32, R31 ;  /* 0x0000001f00207245 */ /* 0x000fe20000201000 */
[----:B------:R-:W-:Y:S01]  /*06e0*/  FADD R28, R29, R26 ;  /* 0x0000001a1d1c7221 */ /* 0x000fe20000000000 */
[----:B------:R-:W-:-:S03]  /*06f0*/  SEL R29, RZ, 0x10, !P0 ;  /* 0x00000010ff1d7807 */ /* 0x000fc60004000000 */
[----:B------:R-:W-:Y:S01]  /*0700*/  FFMA R26, R33, R32, R34 ;  /* 0x00000020211a7223 */ /* 0x000fe20000000022 */
[----:B------:R-:W-:Y:S02]  /*0710*/  SHF.R.U32.HI R34, RZ, 0x4, R16 ;  /* 0x00000004ff227819 */ /* 0x000fe40000011610 */
[----:B------:R-:W-:Y:S02]  /*0720*/  SHF.R.U32.HI R32, RZ, 0x4, R12 ;  /* 0x00000004ff207819 */ /* 0x000fe4000001160c */
[----:B------:R-:W-:Y:S02]  /*0730*/  LOP3.LUT R34, R29, 0xf, R34, 0xf8, !PT ;  /* 0x0000000f1d227812 */ /* 0x000fe400078ef822 */
[----:B------:R-:W-:-:S04]  /*0740*/  SEL R29, RZ, 0x10, !P5 ;  /* 0x00000010ff1d7807 */ /* 0x000fc80006800000 */
[----:B------:R-:W-:Y:S02]  /*0750*/  LOP3.LUT R32, R29, 0xf, R32, 0xf8, !PT ;  /* 0x0000000f1d207812 */ /* 0x000fe400078ef820 */
[----:B------:R-:W-:Y:S01]  /*0760*/  SHF.R.U32.HI R29, RZ, 0x2, R27 ;  /* 0x00000002ff1d7819 */ /* 0x000fe2000001161b */
[----:B------:R-:W-:-:S03]  /*0770*/  FADD R31, R33, R30 ;  /* 0x0000001e211f7221 */ /* 0x000fc60000000000 */
[----:B------:R-:W-:Y:S02]  /*0780*/  LOP3.LUT R30, R29, 0x3030, RZ, 0xc0, !PT ;  /* 0x000030301d1e7812 */ /* 0x000fe400078ec0ff */
[C---:B------:R-:W-:Y:S02]  /*0790*/  LOP3.LUT R29, R27.reuse, 0x3f00, RZ, 0xc0, !PT ;  /* 0x00003f001b1d7812 */ /* 0x040fe400078ec0ff */
[----:B------:R-:W-:Y:S02]  /*07a0*/  LOP3.LUT R36, R27, 0x3f, RZ, 0xc0, !PT ;  /* 0x0000003f1b247812 */ /* 0x000fe400078ec0ff */
[----:B------:R-:W-:Y:S02]  /*07b0*/  SHF.R.U32.HI R27, RZ, 0x8, R29 ;  /* 0x00000008ff1b7819 */ /* 0x000fe4000001161d */
[----:B------:R-:W1:Y:S01]  /*07c0*/  I2F.U16 R29, R36 ;  /* 0x00000024001d7306 */ /* 0x000e620000101000 */
[----:B------:R-:W-:Y:S02]  /*07d0*/  SHF.R.U32.HI R33, RZ, 0x4, R25 ;  /* 0x00000004ff217819 */ /* 0x000fe40000011619 */
[----:B------:R-:W-:-:S02]  /*07e0*/  LOP3.LUT R27, R27, 0xffff, RZ, 0xc0, !PT ;  /* 0x0000ffff1b1b7812 */ /* 0x000fc400078ec0ff */
[----:B------:R-:W-:Y:S02]  /*07f0*/  LOP3.LUT R33, R30, 0xf0f, R33, 0xf8, !PT ;  /* 0x00000f0f1e217812 */ /* 0x000fe400078ef821 */
[----:B------:R-:W-:-:S05]  /*0800*/  I2FP.F32.U32 R30, R27 ;  /* 0x0000001b001e7245 */ /* 0x000fca0000201000 */
[----:B------:R-:W-:Y:S01]  /*0810*/  FMUL R35, R30, R35 ;  /* 0x000000231e237220 */ /* 0x000fe20000400000 */
[----:B------:R-:W-:-:S03]  /*0820*/  I2FP.F32.U32 R32, R32 ;  /* 0x0000002000207245 */ /* 0x000fc60000201000 */
[----:B-1----:R-:W-:Y:S01]  /*0830*/  FFMA R35, R29, R28, R35 ;  /* 0x0000001c1d237223 */ /* 0x002fe20000000023 */
[----:B------:R-:W-:Y:S01]  /*0840*/  LOP3.LUT R28, R33, 0x3f, RZ, 0xc0, !PT ;  /* 0x0000003f211c7812 */ /* 0x000fe200078ec0ff */
[----:B------:R-:W-:Y:S01]  /*0850*/  FMUL R37, R5, R32 ;  /* 0x0000002005257220 */ /* 0x000fe20000400000 */
[----:B------:R-:W-:-:S04]  /*0860*/  I2FP.F32.U32 R27, R34 ;  /* 0x00000022001b7245 */ /* 0x000fc80000201000 */
[----:B------:R-:W1:Y:S01]  /*0870*/  I2F.U16 R28, R28 ;  /* 0x0000001c001c7306 */ /* 0x000e620000101000 */
[C---:B------:R-:W-:Y:S01]  /*0880*/  FFMA R27, R4.reuse, R27, R37 ;  /* 0x0000001b041b7223 */ /* 0x040fe20000000025 */
[----:B------:R-:W-:Y:S01]  /*0890*/  FADD R34, R4, R5 ;  /* 0x0000000504227221 */ /* 0x000fe20000000000 */
[----:B0-----:R-:W-:Y:S02]  /*08a0*/  IADD3 R4, P0, PT, R8, R11, RZ ;  /* 0x0000000b08047210 */ /* 0x001fe40007f1e0ff */
[----:B------:R-:W-:-:S03]  /*08b0*/  SHF.R.U32.HI R32, RZ, 0x2, R24 ;  /* 0x00000002ff207819 */ /* 0x000fc60000011618 */
[----:B------:R-:W-:Y:S01]  /*08c0*/  IMAD.X R5, RZ, RZ, R7, P0 ;  /* 0x000000ffff057224 */ /* 0x000fe200000e0607 */
[----:B------:R-:W-:Y:S01]  /*08d0*/  LOP3.LUT R32, R32, 0x3030, RZ, 0xc0, !PT ;  /* 0x0000303020207812 */ /* 0x000fe200078ec0ff */
[----:B-1----:R-:W-:-:S03]  /*08e0*/  FFMA R36, R28, R31, R35 ;  /* 0x0000001f1c247223 */ /* 0x002fc60000000023 */
[----:B------:R-:W2:Y:S01]  /*08f0*/  LDG.E.U8.CONSTANT R31, desc[UR6][R4.64+0x1] ;  /* 0x00000106041f7981 */ /* 0x000ea2000c1e9100 */
[----:B------:R-:W-:-:S03]  /*0900*/  LOP3.LUT R25, R32, 0xf0f, R25, 0xf8, !PT ;  /* 0x00000f0f20197812 */ /* 0x000fc600078ef819 */
[----:B------:R0:W3:Y:S01]  /*0910*/  LDG.E.U8.CONSTANT R32, desc[UR6][R4.64+0x11] ;  /* 0x0000110604207981 */ /* 0x0000e2000c1e9100 */
[----:B------:R-:W-:-:S04]  /*0920*/  SHF.R.U32.HI R33, RZ, 0x8, R33 ;  /* 0x00000008ff217819 */ /* 0x000fc80000011621 */
[----:B------:R-:W-:Y:S02]  /*0930*/  LOP3.LUT R33, R33, 0xffff, RZ, 0xc0, !PT ;  /* 0x0000ffff21217812 */ /* 0x000fe400078ec0ff */
[----:B0-----:R-:W-:Y:S02]  /*0940*/  LOP3.LUT R5, R15, 0xf00, RZ, 0xc0, !PT ;  /* 0x00000f000f057812 */ /* 0x001fe400078ec0ff */
[----:B------:R-:W-:-:S05]  /*0950*/  I2FP.F32.U32 R33, R33 ;  /* 0x0000002100217245 */ /* 0x000fca0000201000 */
[----:B------:R-:W-:Y:S01]  /*0960*/  FFMA R34, R33, R34, R36 ;  /* 0x0000002221227223 */ /* 0x000fe20000000024 */
[CC--:B--2---:R-:W-:Y:S02]  /*0970*/  LOP3.LUT P0, RZ, R18.reuse, R31.reuse, RZ, 0xc0, !PT ;  /* 0x0000001f12ff7212 */ /* 0x0c4fe4000780c0ff */
[C---:B------:R-:W-:Y:S02]  /*0980*/  LOP3.LUT P2, RZ, R21.reuse, R31, RZ, 0xc0, !PT ;  /* 0x0000001f15ff7212 */ /* 0x040fe4000784c0ff */
[-C--:B---3--:R-:W-:Y:S02]  /*0990*/  LOP3.LUT P1, RZ, R18, R32.reuse, RZ, 0xc0, !PT ;  /* 0x0000002012ff7212 */ /* 0x088fe4000782c0ff */
[----:B------:R-:W-:Y:S02]  /*09a0*/  LOP3.LUT P3, RZ, R21, R32, RZ, 0xc0, !PT ;  /* 0x0000002015ff7212 */ /* 0x000fe4000786c0ff */
[----:B------:R-:W-:Y:S02]  /*09b0*/  LOP3.LUT R18, R14, 0xf00, RZ, 0xc0, !PT ;  /* 0x00000f000e127812 */ /* 0x000fe400078ec0ff */
[----:B------:R-:W-:-:S02]  /*09c0*/  SEL R21, RZ, 0x10, !P0 ;  /* 0x00000010ff157807 */ /* 0x000fc40004000000 */
[----:B------:R-:W-:Y:S02]  /*09d0*/  SEL R4, RZ, 0x10, !P3 ;  /* 0x00000010ff047807 */ /* 0x000fe40005800000 */
[----:B------:R-:W-:Y:S02]  /*09e0*/  LEA.HI R21, R18, R21, RZ, 0x18 ;  /* 0x0000001512157211 */ /* 0x000fe400078fc0ff */
[----:B------:R-:W-:Y:S02]  /*09f0*/  SEL R18, RZ, 0x10, !P1 ;  /* 0x00000010ff127807 */ /* 0x000fe40004800000 */
[----:B------:R-:W-:Y:S02]  /*0a00*/  LEA.HI R35, R15, R4, RZ, 0x14 ;  /* 0x000000040f237211 */ /* 0x000fe400078fa0ff */
[----:B------:R-:W-:Y:S01]  /*0a10*/  LEA.HI R18, R5, R18, RZ, 0x18 ;  /* 0x0000001205127211 */ /* 0x000fe200078fc0ff */
[----:B------:R-:W2:Y:S01]  /*0a20*/  LDG.E.CONSTANT R4, desc[UR6][R2.64+-0x1fc] ;  /* 0xfffe040602047981 */ /* 0x000ea2000c1e9900 */
[----:B------:R-:W-:-:S03]  /*0a30*/  SEL R15, RZ, 0x10, !P2 ;  /* 0x00000010ff0f7807 */ /* 0x000fc60005000000 */
[----:B------:R-:W3:Y:S01]  /*0a40*/  LDG.E.CONSTANT R5, desc[UR6][R2.64+-0x1bc] ;  /* 0xfffe440602057981 */ /* 0x000ee2000c1e9900 */
[----:B------:R-:W-:-:S03]  /*0a50*/  LEA.HI R36, R14, R15, RZ, 0x14 ;  /* 0x0000000f0e247211 */ /* 0x000fc600078fa0ff */
[----:B------:R-:W4:Y:S04]  /*0a60*/  LDG.E.CONSTANT R14, desc[UR6][R2.64+-0x13c] ;  /* 0xfffec406020e7981 */ /* 0x000f28000c1e9900 */
[----:B------:R-:W5:Y:S01]  /*0a70*/  LDG.E.CONSTANT R15, desc[UR6][R2.64+-0x17c] ;  /* 0xfffe8406020f7981 */ /* 0x000f62000c1e9900 */
[----:B------:R-:W-:Y:S02]  /*0a80*/  I2FP.F32.U32 R18, R18 ;  /* 0x0000001200127245 */ /* 0x000fe40000201000 */
[----:B------:R-:W-:Y:S02]  /*0a90*/  I2FP.F32.U32 R21, R21 ;  /* 0x0000001500157245 */ /* 0x000fe40000201000 */
[----:B------:R-:W-:Y:S02]  /*0aa0*/  I2FP.F32.U32 R35, R35 ;  /* 0x0000002300237245 */ /* 0x000fe40000201000 */
[----:B------:R-:W-:-:S02]  /*0ab0*/  I2FP.F32.U32 R36, R36 ;  /* 0x0000002400247245 */ /* 0x000fc40000201000 */
[CC--:B------:R-:W-:Y:S02]  /*0ac0*/  LOP3.LUT P0, RZ, R20.reuse, R31.reuse, RZ, 0xc0, !PT ;  /* 0x0000001f14ff7212 */ /* 0x0c0fe4000780c0ff */
[----:B------:R-:W-:Y:S01]  /*0ad0*/  LOP3.LUT P1, RZ, R20, R32, RZ, 0xc0, !PT ;  /* 0x0000002014ff7212 */ /* 0x000fe2000782c0ff */
[----:B------:R-:W-:Y:S01]  /*0ae0*/  FADD R22, RZ, R22 ;  /* 0x00000016ff167221 */ /* 0x000fe20000000000 */
[----:B------:R-:W-:Y:S02]  /*0af0*/  SEL R20, RZ, 0x10, !P0 ;  /* 0x00000010ff147807 */ /* 0x000fe40004000000 */
[----:B------:R-:W-:Y:S01]  /*0b00*/  LOP3.LUT P0, RZ, R19, R31, RZ, 0xc0, !PT ;  /* 0x0000001f13ff7212 */ /* 0x000fe2000780c0ff */
[----:B---3--:R-:W-:Y:S01]  /*0b10*/  FMUL R37, R5, R18 ;  /* 0x0000001205257220 */ /* 0x008fe20000400000 */
[----:B------:R-:W-:-:S03]  /*0b20*/  FADD R18, RZ, R23 ;  /* 0x00000017ff127221 */ /* 0x000fc60000000000 */
[----:B--2---:R-:W-:Y:S01]  /*0b30*/  FFMA R21, R4, R21, R37 ;  /* 0x0000001504157223 */ /* 0x004fe20000000025 */
[----:B----4-:R-:W-:-:S03]  /*0b40*/  FMUL R35, R14, R35 ;  /* 0x000000230e237220 */ /* 0x010fc60000400000 */
[----:B------:R-:W-:Y:S01]  /*0b50*/  FADD R18, R18, R21 ;  /* 0x0000001512127221 */ /* 0x000fe20000000000 */
[----:B------:R-:W-:Y:S01]  /*0b60*/  LOP3.LUT R21, R16, 0xf00, RZ, 0xc0, !PT ;  /* 0x00000f0010157812 */ /* 0x000fe200078ec0ff */
[----:B-----5:R-:W-:Y:S02]  /*0b70*/  FFMA R23, R15, R36, R35 ;  /* 0x000000240f177223 */ /* 0x020fe40000000023 */
[----:B------:R-:W2:Y:S01]  /*0b80*/  LDG.E.CONSTANT R36, desc[UR6][R2.64+0x4] ;  /* 0x0000040602247981 */ /* 0x000ea2000c1e9900 */
[----:B------:R-:W-:Y:S01]  /*0b90*/  LEA.HI R20, R21, R20, RZ, 0x18 ;  /* 0x0000001415147211 */ /* 0x000fe200078fc0ff */
[----:B------:R-:W-:Y:S01]  /*0ba0*/  FADD R23, R22, R23 ;  /* 0x0000001716177221 */ /* 0x000fe20000000000 */
[----:B------:R-:W-:Y:S02]  /*0bb0*/  LOP3.LUT R21, R12, 0xf00, RZ, 0xc0, !PT ;  /* 0x00000f000c157812 */ /* 0x000fe400078ec0ff */
[----:B------:R-:W-:-:S04]  /*0bc0*/  SEL R22, RZ, 0x10, !P1 ;  /* 0x00000010ff167807 */ /* 0x000fc80004800000 */
[----:B------:R-:W-:Y:S02]  /*0bd0*/  LEA.HI R22, R21, R22, RZ, 0x18 ;  /* 0x0000001615167211 */ /* 0x000fe400078fc0ff */
[----:B------:R-:W3:Y:S01]  /*0be0*/  LDG.E.CONSTANT R21, desc[UR6][R2.64+0x44] ;  /* 0x0000440602157981 */ /* 0x000ee2000c1e9900 */
[----:B------:R-:W-:-:S03]  /*0bf0*/  LOP3.LUT P1, RZ, R19, R32, RZ, 0xc0, !PT ;  /* 0x0000002013ff7212 */ /* 0x000fc6000782c0ff */
[----:B------:R-:W4:Y:S04]  /*0c00*/  LDG.E.CONSTANT R19, desc[UR6][R2.64+0xc4] ;  /* 0x0000c40602137981 */ /* 0x000f28000c1e9900 */
[----:B------:R-:W5:Y:S01]  /*0c10*/  LDG.E.CONSTANT R32, desc[UR6][R2.64+0x84] ;  /* 0x0000840602207981 */ /* 0x000f62000c1e9900 */
[C---:B------:R-:W-:Y:S01]  /*0c20*/  LOP3.LUT R35, R24.reuse, 0x3f, RZ, 0xc0, !PT ;  /* 0x0000003f18237812 */ /* 0x040fe200078ec0ff */
[----:B------:R-:W-:Y:S01]  /*0c30*/  FADD R15, R15, R14 ;  /* 0x0000000e0f0f7221 */ /* 0x000fe20000000000 */
[----:B------:R-:W-:Y:S02]  /*0c40*/  I2FP.F32.U32 R22, R22 ;  /* 0x0000001600167245 */ /* 0x000fe40000201000 */
[----:B------:R-:W-:Y:S01]  /*0c50*/  LOP3.LUT R14, R24, 0x3f00, RZ, 0xc0, !PT ;  /* 0x00003f00180e7812 */ /* 0x000fe200078ec0ff */
[----:B------:R-:W-:Y:S01]  /*0c60*/  FMUL R30, R30, R15 ;  /* 0x0000000f1e1e7220 */ /* 0x000fe20000400000 */
[----:B------:R-:W0:Y:S01]  /*0c70*/  I2F.U16 R35, R35 ;  /* 0x0000002300237306 */ /* 0x000e220000101000 */
[----:B------:R-:W-:Y:S01]  /*0c80*/  SEL R15, RZ, 0x10, !P1 ;  /* 0x00000010ff0f7807 */ /* 0x000fe20004800000 */
[----:B------:R-:W-:Y:S01]  /*0c90*/  FADD R4, R4, R5 ;  /* 0x0000000504047221 */ /* 0x000fe20000000000 */
[----:B------:R-:W-:-:S02]  /*0ca0*/  I2FP.F32.U32 R5, R20 ;  /* 0x0000001400057245 */ /* 0x000fc40000201000 */
[----:B------:R-:W-:Y:S02]  /*0cb0*/  SHF.R.U32.HI R14, RZ, 0x8, R14 ;  /* 0x00000008ff0e7819 */ /* 0x000fe4000001160e */
[----:B------:R-:W-:Y:S02]  /*0cc0*/  LEA.HI R15, R12, R15, RZ, 0x14 ;  /* 0x0000000f0c0f7211 */ /* 0x000fe400078fa0ff */
[----:B------:R-:W-:Y:S01]  /*0cd0*/  LOP3.LUT R12, R25, 0x3f, RZ, 0xc0, !PT ;  /* 0x0000003f190c7812 */ /* 0x000fe200078ec0ff */
[----:B------:R-:W-:Y:S01]  /*0ce0*/  FFMA R29, R29, R4, R30 ;  /* 0x000000041d1d7223 */ /* 0x000fe2000000001e */
[----:B------:R-:W-:Y:S02]  /*0cf0*/  LOP3.LUT R14, R14, 0xffff, RZ, 0xc0, !PT ;  /* 0x0000ffff0e0e7812 */ /* 0x000fe400078ec0ff */
[----:B------:R-:W-:Y:S02]  /*0d00*/  I2FP.F32.U32 R4, R15 ;  /* 0x0000000f00047245 */ /* 0x000fe40000201000 */
[----:B------:R-:W1:Y:S01]  /*0d10*/  I2F.U16 R15, R12 ;  /* 0x0000000c000f7306 */ /* 0x000e620000101000 */
[----:B------:R-:W-:Y:S01]  /*0d20*/  I2FP.F32.U32 R14, R14 ;  /* 0x0000000e000e7245 */ /* 0x000fe20000201000 */
[----:B0-----:R-:W-:Y:S01]  /*0d30*/  FMUL R18, R18, R35 ;  /* 0x0000002312127220 */ /* 0x001fe20000400000 */
[----:B------:R-:W-:Y:S01]  /*0d40*/  FADD R26, RZ, R26 ;  /* 0x0000001aff1a7221 */ /* 0x000fe20000000000 */
[----:B------:R-:W-:-:S02]  /*0d50*/  SHF.R.U32.HI R25, RZ, 0x8, R25 ;  /* 0x00000008ff197819 */ /* 0x000fc40000011619 */
[----:B------:R-:W-:Y:S01]  /*0d60*/  FFMA R18, R23, R14, R18 ;  /* 0x0000000e17127223 */ /* 0x000fe20000000012 */
[----:B------:R-:W-:Y:S01]  /*0d70*/  VIADD R9, R9, 0x2 ;  /* 0x0000000209097836 */ /* 0x000fe20000000000 */
[----:B------:R-:W-:Y:S01]  /*0d80*/  LOP3.LUT R25, R25, 0xffff, RZ, 0xc0, !PT ;  /* 0x0000ffff19197812 */ /* 0x000fe200078ec0ff */
[----:B------:R-:W-:Y:S01]  /*0d90*/  FADD R34, RZ, R34 ;  /* 0x00000022ff227221 */ /* 0x000fe20000000000 */
[----:B------:R-:W-:Y:S01]  /*0da0*/  FADD R27, RZ, R27 ;  /* 0x0000001bff1b7221 */ /* 0x000fe20000000000 */
[----:B------:R-:W-:-:S05]  /*0db0*/  IADD3 R8, P1, PT, R8, 0x160, RZ ;  /* 0x0000016008087810 */ /* 0x000fca0007f3e0ff */
[----:B------:R-:W-:Y:S02]  /*0dc0*/  IMAD.X R7, RZ, RZ, R7, P1 ;  /* 0x000000ffff077224 */ /* 0x000fe400008e0607 */
[----:B---3--:R-:W-:-:S04]  /*0dd0*/  FMUL R31, R21, R22 ;  /* 0x00000016151f7220 */ /* 0x008fc80000400000 */
[C---:B--2---:R-:W-:Y:S01]  /*0de0*/  FFMA R5, R36.reuse, R5, R31 ;  /* 0x0000000524057223 */ /* 0x044fe2000000001f */
[----:B------:R-:W-:Y:S01]  /*0df0*/  SEL R31, RZ, 0x10, !P0 ;  /* 0x00000010ff1f7807 */ /* 0x000fe20004000000 */
[----:B------:R-:W-:-:S03]  /*0e00*/  FADD R36, R36, R21 ;  /* 0x0000001524247221 */ /* 0x000fc60000000000 */
[----:B------:R-:W-:Y:S01]  /*0e10*/  LEA.HI R16, R16, R31, RZ, 0x14 ;  /* 0x0000001f10107211 */ /* 0x000fe200078fa0ff */
[----:B----4-:R-:W-:Y:S01]  /*0e20*/  FMUL R23, R19, R4 ;  /* 0x0000000413177220 */ /* 0x010fe20000400000 */
[----:B------:R-:W-:Y:S01]  /*0e30*/  FFMA R36, R28, R36, R29 ;  /* 0x000000241c247223 */ /* 0x000fe2000000001d */
[----:B-----5:R-:W-:Y:S01]  /*0e40*/  FADD R19, R32, R19 ;  /* 0x0000001320137221 */ /* 0x020fe20000000000 */
[----:B------:R-:W-:Y:S01]  /*0e50*/  I2FP.F32.U32 R21, R16 ;  /* 0x0000001000157245 */ /* 0x000fe20000201000 */
[----:B------:R-:W-:Y:S01]  /*0e60*/  FADD R5, R26, R5 ;  /* 0x000000051a057221 */ /* 0x000fe20000000000 */
[----:B------:R-:W-:Y:S01]  /*0e70*/  ISETP.GE.AND P0, PT, R9, UR4, PT ;  /* 0x0000000409007c0c */ /* 0x000fe2000bf06270 */
[----:B------:R-:W-:Y:S02]  /*0e80*/  FFMA R19, R33, R19, R36 ;  /* 0x0000001321137223 */ /* 0x000fe40000000024 */
[----:B------:R-:W-:Y:S01]  /*0e90*/  FFMA R32, R32, R21, R23 ;  /* 0x0000001520207223 */ /* 0x000fe20000000017 */
[----:B-1----:R-:W-:Y:S01]  /*0ea0*/  FFMA R18, R5, R15, R18 ;  /* 0x0000000f05127223 */ /* 0x002fe20000000012 */
[--C-:B------:R-:W-:Y:S01]  /*0eb0*/  HADD2.F32 R4, -RZ, R17.reuse.H1_H1 ;  /* 0x30000011ff047230 */ /* 0x100fe20000004100 */
[----:B------:R-:W-:Y:S01]  /*0ec0*/  I2FP.F32.U32 R5, R25 ;  /* 0x0000001900057245 */ /* 0x000fe20000201000 */
[----:B------:R-:W-:Y:S01]  /*0ed0*/  FADD R19, R34, R19 ;  /* 0x0000001322137221 */ /* 0x000fe20000000000 */
[----:B------:R-:W-:Y:S01]  /*0ee0*/  FADD R27, R27, R32 ;  /* 0x000000201b1b7221 */ /* 0x000fe20000000000 */
[----:B------:R-:W-:-:S02]  /*0ef0*/  HADD2.F32 R17, -RZ, R17.H0_H0 ;  /* 0x20000011ff117230 */ /* 0x000fc40000004100 */
[----:B------:R-:W-:Y:S01]  /*0f00*/  FMUL R4, R4, R19 ;  /* 0x0000001304047220 */ /* 0x000fe20000400000 */
[----:B------:R-:W-:Y:S01]  /*0f10*/  FFMA R18, R27, R5, R18 ;  /* 0x000000051b127223 */ /* 0x000fe20000000012 */
[----:B------:R-:W-:-:S03]  /*0f20*/  IADD3 R16, P2, PT, R2, 0x800, RZ ;  /* 0x0000080002107810 */ /* 0x000fc60007f5e0ff */
[----:B------:R-:W-:Y:S02]  /*0f30*/  FFMA R17, R17, R18, -R4 ;  /* 0x0000001211117223 */ /* 0x000fe40000000804 */
[----:B------:R-:W-:Y:S02]  /*0f40*/  IMAD.X R5, RZ, RZ, R3, P2 ;  /* 0x000000ffff057224 */ /* 0x000fe400010e0603 */
[----:B------:R-:W-:Y:S01]  /*0f50*/  FADD R10, R17, R10 ;  /* 0x0000000a110a7221 */ /* 0x000fe20000000000 */
[----:B------:R-:W-:Y:S06]  /*0f60*/  @!P0 BRA `(.L_x_6) ;  /* 0xfffffff000c08947 */ /* 0x000fec000383ffff */
.L_x_5:
[----:B------:R-:W-:Y:S05]  /*0f70*/  BSYNC.RECONVERGENT B0 ;  /* 0x0000000000007941 */ /* 0x000fea0003800200 */
.L_x_4:
[----:B------:R-:W0:Y:S01]  /*0f80*/  SHFL.BFLY PT, R3, R10, 0x10, 0x1f ;  /* 0x0e001f000a037f89 */ /* 0x000e2200000e0000 */
[----:B------:R-:W-:Y:S01]  /*0f90*/  ISETP.NE.AND P0, PT, R0, RZ, PT ;  /* 0x000000ff0000720c */ /* 0x000fe20003f05270 */
        /* <DEDUP_REMOVED lines=11> */
[----:B--2---:R-:W-:-:S05]  /*1050*/  IMAD.WIDE.U32 R6, R6, 0x4, R2 ;  /* 0x0000000406067825 */ /* 0x004fca00078e0002 */
[----:B------:R-:W-:Y:S01]  /*1060*/  STG.E desc[UR6][R6.64], R5 ;  /* 0x0000000506007986 */ /* 0x000fe2000c101906 */
[----:B------:R-:W-:Y:S05]  /*1070*/  EXIT ;  /* 0x000000000000794d */ /* 0x000fea0003800000 */
.L_x_7:
        /* <DEDUP_REMOVED lines=16> */
.L_x_83:


//--------------------- .text.dequantize_mul_mat_vec_q4_k --------------------------
	.section	.text.dequantize_mul_mat_vec_q4_k,"ax",@progbits
	.align	128
        .global         dequantize_mul_mat_vec_q4_k
        .type           dequantize_mul_mat_vec_q4_k,@function
        .size           dequantize_mul_mat_vec_q4_k,(.L_x_84 - dequantize_mul_mat_vec_q4_k)
        .other          dequantize_mul_mat_vec_q4_k,@"STO_CUDA_ENTRY STV_DEFAULT"
dequantize_mul_mat_vec_q4_k:
.text.dequantize_mul_mat_vec_q4_k:
        /* <DEDUP_REMOVED lines=16> */
[----:B0-----:R-:W-:-:S05]  /*0100*/  LOP3.LUT R15, R14, 0x1, RZ, 0xc0, !PT ;  /* 0x000000010e0f7812 */ /* 0x001fca00078ec0ff */
[----:B------:R-:W-:-:S13]  /*0110*/  ISETP.GE.AND P0, PT, R15, UR4, PT ;  /* 0x000000040f007c0c */ /* 0x000fda000bf06270 */
[----:B--2---:R-:W-:Y:S05]  /*0120*/  @P0 BRA `(.L_x_9) ;  /* 0x0000000800bc0947 */ /* 0x004fea0003800000 */
[----:B------:R-:W-:Y:S01]  /*0130*/  IMAD.SHL.U32 R0, R14, 0x4, RZ ;  /* 0x000000040e007824 */ /* 0x000fe200078e00ff */
[----:B------:R-:W0:Y:S01]  /*0140*/  LDC.64 R8, c[0x0][0x388] ;  /* 0x0000e200ff087b82 */ /* 0x000e220000000a00 */
[--C-:B------:R-:W-:Y:S01]  /*0150*/  SHF.R.U32.HI R2, RZ, 0x1, R14.reuse ;  /* 0x00000001ff027819 */ /* 0x100fe2000001160e */
[----:B------:R-:W1:Y:S01]  /*0160*/  LDCU.64 UR8, c[0x0][0x380] ;  /* 0x00007000ff0877ac */ /* 0x000e620008000a00 */
[----:B------:R-:W-:Y:S01]  /*0170*/  SHF.R.U32.HI R17, RZ, 0x4, R14 ;  /* 0x00000004ff117819 */ /* 0x000fe2000001160e */
[----:B------:R-:W-:Y:S01]  /*0180*/  IMAD.MOV.U32 R16, RZ, RZ, RZ ;  /* 0x000000ffff107224 */ /* 0x000fe200078e00ff */
[----:B------:R-:W-:Y:S02]  /*0190*/  LOP3.LUT R0, R0, 0xfc0, RZ, 0xc0, !PT ;  /* 0x00000fc000007812 */ /* 0x000fe400078ec0ff */
[C---:B------:R-:W-:Y:S02]  /*01a0*/  LOP3.LUT R3, R2.reuse, 0x3, RZ, 0xc0, !PT ;  /* 0x0000000302037812 */ /* 0x040fe400078ec0ff */
[----:B------:R-:W-:Y:S01]  /*01b0*/  LOP3.LUT R7, R2, 0x4, RZ, 0xc0, !PT ;  /* 0x0000000402077812 */ /* 0x000fe200078ec0ff */
[----:B------:R-:W-:-:S04]  /*01c0*/  IMAD R0, R15, 0x100, R0 ;  /* 0x000001000f007824 */ /* 0x000fc800078e0200 */
[----:B------:R-:W-:Y:S02]  /*01d0*/  IMAD R0, R3, 0x8, R0 ;  /* 0x0000000803007824 */ /* 0x000fe400078e0200 */
[----:B------:R-:W-:-:S04]  /*01e0*/  IMAD.WIDE.U32 R2, R15, 0x90, RZ ;  /* 0x000000900f027825 */ /* 0x000fc800078e00ff */
[----:B------:R-:W-:Y:S01]  /*01f0*/  IMAD.IADD R11, R0, 0x1, R7 ;  /* 0x00000001000b7824 */ /* 0x000fe200078e0207 */
[----:B------:R-:W-:Y:S01]  /*0200*/  SHF.R.U32.HI R0, RZ, 0x3, R14 ;  /* 0x00000003ff007819 */ /* 0x000fe2000001160e */
[----:B------:R-:W-:-:S03]  /*0210*/  IMAD R7, R5, UR4, RZ ;  /* 0x0000000405077c24 */ /* 0x000fc6000f8e02ff */
[----:B------:R-:W-:Y:S01]  /*0220*/  LOP3.LUT R13, R0, 0x1, RZ, 0xc0, !PT ;  /* 0x00000001000d7812 */ /* 0x000fe200078ec0ff */
[----:B------:R-:W-:-:S03]  /*0230*/  IMAD.WIDE R6, R7, 0x90, R2 ;  /* 0x0000009007067825 */ /* 0x000fc600078e0202 */
[----:B------:R-:W-:Y:S01]  /*0240*/  LOP3.LUT R0, R13, 0x6, R14, 0xf8, !PT ;  /* 0x000000060d007812 */ /* 0x000fe200078ef80e */
[----:B0-----:R-:W-:Y:S01]  /*0250*/  IMAD.WIDE.U32 R2, R11, 0x4, R8 ;  /* 0x000000040b027825 */ /* 0x001fe200078e0008 */
[----:B-1----:R-:W-:-:S03]  /*0260*/  IADD3 R10, P1, PT, R6, UR8, RZ ;  /* 0x00000008060a7c10 */ /* 0x002fc6000ff3e0ff */
[----:B------:R-:W-:Y:S01]  /*0270*/  IMAD R17, R17, 0x8, R0 ;  /* 0x0000000811117824 */ /* 0x000fe200078e0200 */
[----:B------:R-:W-:Y:S02]  /*0280*/  IADD3 R6, P0, PT, R2, 0x200, RZ ;  /* 0x0000020002067810 */ /* 0x000fe40007f1e0ff */
[----:B------:R-:W-:-:S03]  /*0290*/  IADD3.X R11, PT, PT, R7, UR9, RZ, P1, !PT ;  /* 0x00000009070b7c10 */ /* 0x000fc60008ffe4ff */
[----:B------:R-:W-:-:S08]  /*02a0*/  IMAD.X R7, RZ, RZ, R3, P0 ;  /* 0x000000ffff077224 */ /* 0x000fd000000e0603 */
.L_x_10:
[----:B------:R-:W-:Y:S01]  /*02b0*/  LEA R12, P0, R17, R10, 0x2 ;  /* 0x0000000a110c7211 */ /* 0x000fe200078010ff */
[----:B------:R-:W2:Y:S04]  /*02c0*/  LDG.E.CONSTANT R3, desc[UR6][R6.64+-0x200] ;  /* 0xfffe000606037981 */ /* 0x000ea8000c1e9900 */
[--C-:B------:R-:W-:Y:S01]  /*02d0*/  IMAD.X R13, RZ, RZ, R11.reuse, P0 ;  /* 0x000000ffff0d7224 */ /* 0x100fe200000e060b */
[----:B------:R-:W-:Y:S01]  /*02e0*/  SHF.R.U32.HI R9, RZ, 0x4, R14 ;  /* 0x00000004ff097819 */ /* 0x000fe2000001160e */
[----:B------:R-:W3:Y:S04]  /*02f0*/  LDG.E.CONSTANT R22, desc[UR6][R6.64+-0x1fc] ;  /* 0xfffe040606167981 */ /* 0x000ee8000c1e9900 */
[----:B------:R-:W4:Y:S01]  /*0300*/  LDG.E.CONSTANT R18, desc[UR6][R12.64+0x10] ;  /* 0x000010060c127981 */ /* 0x000f22000c1e9900 */
[----:B------:R-:W-:-:S03]  /*0310*/  IMAD.WIDE.U32 R8, R9, 0x2, R10 ;  /* 0x0000000209087825 */ /* 0x000fc600078e000a */
[----:B------:R-:W5:Y:S04]  /*0320*/  LDG.E.CONSTANT R4, desc[UR6][R6.64+-0x180] ;  /* 0xfffe800606047981 */ /* 0x000f68000c1e9900 */
[----:B------:R-:W2:Y:S04]  /*0330*/  LDG.E.U16.CONSTANT R27, desc[UR6][R8.64+0x8] ;  /* 0x00000806081b7981 */ /* 0x000ea8000c1e9500 */
[----:B------:R-:W5:Y:S04]  /*0340*/  LDG.E.CONSTANT R25, desc[UR6][R6.64+-0x17c] ;  /* 0xfffe840606197981 */ /* 0x000f68000c1e9900 */
[----:B------:R-:W5:Y:S04]  /*0350*/  LDG.E.CONSTANT R19, desc[UR6][R6.64+-0x178] ;  /* 0xfffe880606137981 */ /* 0x000f68000c1e9900 */
[----:B------:R-:W5:Y:S04]  /*0360*/  LDG.E.U16.CONSTANT R20, desc[UR6][R8.64+0xc] ;  /* 0x00000c0608147981 */ /* 0x000f68000c1e9500 */
[----:B------:R-:W5:Y:S04]  /*0370*/  LDG.E.CONSTANT R21, desc[UR6][R6.64+-0x1f8] ;  /* 0xfffe080606157981 */ /* 0x000f68000c1e9900 */
[----:B------:R-:W5:Y:S04]  /*0380*/  LDG.E.CONSTANT R12, desc[UR6][R12.64+0x50] ;  /* 0x000050060c0c7981 */ /* 0x000f68000c1e9900 */
[----:B------:R-:W5:Y:S04]  /*0390*/  LDG.E.CONSTANT R0, desc[UR6][R6.64] ;  /* 0x0000000606007981 */ /* 0x000f68000c1e9900 */
[----:B------:R-:W5:Y:S04]  /*03a0*/  LDG.E.CONSTANT R23, desc[UR6][R6.64+0x4] ;  /* 0x0000040606177981 */ /* 0x000f68000c1e9900 */
[----:B------:R-:W5:Y:S04]  /*03b0*/  LDG.E.CONSTANT R24, desc[UR6][R6.64+0x84] ;  /* 0x0000840606187981 */ /* 0x000f68000c1e9900 */
[----:B------:R-:W5:Y:S04]  /*03c0*/  LDG.E.U16.CONSTANT R8, desc[UR6][R8.64+0x4] ;  /* 0x0000040608087981 */ /* 0x000f68000c1e9500 */
[----:B------:R0:W5:Y:S04]  /*03d0*/  LDG.E.CONSTANT R13, desc[UR6][R10.64] ;  /* 0x000000060a0d7981 */ /* 0x000168000c1e9900 */
[----:B------:R-:W5:Y:S01]  /*03e0*/  LDG.E.CONSTANT R9, desc[UR6][R6.64+0x8] ;  /* 0x0000080606097981 */ /* 0x000f62000c1e9900 */
[----:B----4-:R-:W-:-:S02]  /*03f0*/  PRMT R2, R18, 0x7632, R2 ;  /* 0x0000763212027816 */ /* 0x010fc40000000002 */
[----:B------:R-:W-:Y:S02]  /*0400*/  LOP3.LUT R26, R18, 0xffff, RZ, 0xc0, !PT ;  /* 0x0000ffff121a7812 */ /* 0x000fe400078ec0ff */
[C---:B------:R-:W-:Y:S02]  /*0410*/  LOP3.LUT R32, R2.reuse, 0xf, RZ, 0xc0, !PT ;  /* 0x0000000f02207812 */ /* 0x040fe400078ec0ff */
[----:B------:R-:W-:Y:S02]  /*0420*/  LOP3.LUT R30, R2, 0xf0, RZ, 0xc0, !PT ;  /* 0x000000f0021e7812 */ /* 0x000fe400078ec0ff */
[C---:B------:R-:W-:Y:S01]  /*0430*/  LOP3.LUT R28, R18.reuse, 0xf, RZ, 0xc0, !PT ;  /* 0x0000000f121c7812 */ /* 0x040fe200078ec0ff */
[----:B------:R-:W4:Y:S01]  /*0440*/  LDG.E.CONSTANT R2, desc[UR6][R6.64+0x80] ;  /* 0x0000800606027981 */ /* 0x000f22000c1e9900 */
[----:B------:R-:W-:Y:S02]  /*0450*/  SHF.R.U32.HI R26, RZ, 0x8, R26 ;  /* 0x00000008ff1a7819 */ /* 0x000fe4000001161a */
[----:B------:R-:W-:-:S02]  /*0460*/  LOP3.LUT R29, R18, 0xf0, RZ, 0xc0, !PT ;  /* 0x000000f0121d7812 */ /* 0x000fc400078ec0ff */
[C---:B------:R-:W-:Y:S01]  /*0470*/  LOP3.LUT R31, R26.reuse, 0xf, RZ, 0xc0, !PT ;  /* 0x0000000f1a1f7812 */ /* 0x040fe200078ec0ff */
[----:B------:R-:W1:Y:S01]  /*0480*/  I2F.U16 R28, R28 ;  /* 0x0000001c001c7306 */ /* 0x000e620000101000 */
[----:B------:R-:W-:Y:S02]  /*0490*/  LOP3.LUT R34, R26, 0xf0, RZ, 0xc0, !PT ;  /* 0x000000f01a227812 */ /* 0x000fe400078ec0ff */
[C---:B--2---:R-:W-:Y:S02]  /*04a0*/  LOP3.LUT R26, R27.reuse, 0x3f00, RZ, 0xc0, !PT ;  /* 0x00003f001b1a7812 */ /* 0x044fe400078ec0ff */
[----:B------:R-:W-:-:S03]  /*04b0*/  LOP3.LUT R35, R27, 0x3f, RZ, 0xc0, !PT ;  /* 0x0000003f1b237812 */ /* 0x000fc600078ec0ff */
[----:B------:R-:W3:Y:S01]  /*04c0*/  I2F.U16 R31, R31 ;  /* 0x0000001f001f7306 */ /* 0x000ee20000101000 */
[----:B------:R-:W-:-:S07]  /*04d0*/  SHF.R.U32.HI R33, RZ, 0x8, R26 ;  /* 0x00000008ff217819 */ /* 0x000fce000001161a */
[----:B------:R-:W5:Y:S01]  /*04e0*/  I2F.U16 R29, R29 ;  /* 0x0000001d001d7306 */ /* 0x000f620000101000 */
[----:B------:R-:W-:Y:S01]  /*04f0*/  LOP3.LUT R37, R33, 0xffff, RZ, 0xc0, !PT ;  /* 0x0000ffff21257812 */ /* 0x000fe200078ec0ff */
[----:B-1----:R-:W-:-:S06]  /*0500*/  FFMA R33, R3, R28, RZ ;  /* 0x0000001c03217223 */ /* 0x002fcc00000000ff */
[----:B------:R-:W1:Y:S01]  /*0510*/  I2F.U16 R34, R34 ;  /* 0x0000002200227306 */ /* 0x000e620000101000 */
[----:B------:R-:W-:-:S07]  /*0520*/  I2FP.F32.U32 R28, R37 ;  /* 0x00000025001c7245 */ /* 0x000fce0000201000 */
[----:B------:R-:W2:Y:S01]  /*0530*/  I2F.U16 R26, R35 ;  /* 0x00000023001a7306 */ /* 0x000ea20000101000 */
[----:B---3--:R-:W-:-:S07]  /*0540*/  FFMA R31, R22, R31, R33 ;  /* 0x0000001f161f7223 */ /* 0x008fce0000000021 */
[----:B------:R-:W3:Y:S01]  /*0550*/  I2F.U16 R30, R30 ;  /* 0x0000001e001e7306 */ /* 0x000ee20000101000 */
[----:B-----5:R-:W-:Y:S01]  /*0560*/  FFMA R36, R4, R29, RZ ;  /* 0x0000001d04247223 */ /* 0x020fe200000000ff */
[----:B------:R-:W-:-:S03]  /*0570*/  FMUL R33, R28, R4 ;  /* 0x000000041c217220 */ /* 0x000fc60000400000 */
[----:B-1----:R-:W-:-:S03]  /*0580*/  FFMA R36, R25, R34, R36 ;  /* 0x0000002219247223 */ /* 0x002fc60000000024 */
[----:B------:R-:W1:Y:S01]  /*0590*/  I2F.U16 R32, R32 ;  /* 0x0000002000207306 */ /* 0x000e620000101000 */
[----:B--2---:R-:W-:Y:S02]  /*05a0*/  FFMA R33, R26, R3, R33 ;  /* 0x000000031a217223 */ /* 0x004fe40000000021 */
[----:B------:R-:W2:Y:S01]  /*05b0*/  LDG.E.CONSTANT R3, desc[UR6][R6.64+0x88] ;  /* 0x0000880606037981 */ /* 0x000ea2000c1e9900 */
[----:B---3--:R-:W-:Y:S01]  /*05c0*/  FFMA R29, R19, R30, R36 ;  /* 0x0000001e131d7223 */ /* 0x008fe20000000024 */
[----:B------:R-:W-:Y:S02]  /*05d0*/  SHF.R.U32.HI R30, RZ, 0x2, R27 ;  /* 0x00000002ff1e7819 */ /* 0x000fe4000001161b */
[----:B------:R-:W-:Y:S02]  /*05e0*/  SHF.R.U32.HI R27, RZ, 0x4, R20 ;  /* 0x00000004ff1b7819 */ /* 0x000fe40000011614 */
[----:B------:R-:W-:Y:S01]  /*05f0*/  LOP3.LUT R30, R30, 0x3030, RZ, 0xc0, !PT ;  /* 0x000030301e1e7812 */ /* 0x000fe200078ec0ff */
[----:B------:R-:W-:Y:S01]  /*0600*/  FMUL R35, R28, R25 ;  /* 0x000000191c237220 */ /* 0x000fe20000400000 */
[----:B-1----:R-:W-:Y:S01]  /*0610*/  FFMA R4, R21, R32, R31 ;  /* 0x0000002015047223 */ /* 0x002fe2000000001f */
[----:B------:R-:W-:-:S02]  /*0620*/  LOP3.LUT R31, R12, 0xf, RZ, 0xc0, !PT ;  /* 0x0000000f0c1f7812 */ /* 0x000fc400078ec0ff */
[----:B------:R-:W-:Y:S01]  /*0630*/  LOP3.LUT R25, R30, 0xf0f, R27, 0xf8, !PT ;  /* 0x00000f0f1e197812 */ /* 0x000fe200078ef81b */
[----:B------:R-:W-:Y:S01]  /*0640*/  FFMA R27, R26, R22, R35 ;  /* 0x000000161a1b7223 */ /* 0x000fe20000000023 */
[----:B------:R-:W-:Y:S01]  /*0650*/  FMUL R19, R28, R19 ;  /* 0x000000131c137220 */ /* 0x000fe20000400000 */
[----:B------:R-:W3:Y:S01]  /*0660*/  LDG.E.CONSTANT R22, desc[UR6][R6.64+-0x174] ;  /* 0xfffe8c0606167981 */ /* 0x000ee2000c1e9900 */
[----:B------:R-:W-:Y:S01]  /*0670*/  LOP3.LUT R30, R25, 0x3f, RZ, 0xc0, !PT ;  /* 0x0000003f191e7812 */ /* 0x000fe200078ec0ff */
[----:B------:R-:W1:Y:S01]  /*0680*/  I2F.U16 R31, R31 ;  /* 0x0000001f001f7306 */ /* 0x000e620000101000 */
[----:B------:R-:W-:Y:S02]  /*0690*/  FFMA R21, R26, R21, R19 ;  /* 0x000000151a157223 */ /* 0x000fe40000000013 */
[----:B------:R-:W5:Y:S05]  /*06a0*/  LDG.E.CONSTANT R19, desc[UR6][R6.64+-0x1f4] ;  /* 0xfffe0c0606137981 */ /* 0x000f6a000c1e9900 */
[----:B------:R-:W0:Y:S01]  /*06b0*/  I2F.U16 R30, R30 ;  /* 0x0000001e001e7306 */ /* 0x000e220000101000 */
[----:B-1----:R-:W-:-:S02]  /*06c0*/  FFMA R34, R0, R31, RZ ;  /* 0x0000001f00227223 */ /* 0x002fc400000000ff */
[----:B------:R-:W5:Y:S01]  /*06d0*/  LDG.E.CONSTANT R31, desc[UR6][R6.64+0xc] ;  /* 0x00000c06061f7981 */ /* 0x000f62000c1e9900 */
[----:B0-----:R-:W-:-:S03]  /*06e0*/  FFMA R33, R30, R0, R33 ;  /* 0x000000001e217223 */ /* 0x001fc60000000021 */
[----:B------:R0:W5:Y:S01]  /*06f0*/  LDG.E.CONSTANT R0, desc[UR6][R6.64+0x8c] ;  /* 0x00008c0606007981 */ /* 0x000162000c1e9900 */
[----:B------:R-:W-:-:S04]  /*0700*/  LOP3.LUT R32, R12, 0xffff, RZ, 0xc0, !PT ;  /* 0x0000ffff0c207812 */ /* 0x000fc800078ec0ff */
[----:B------:R-:W-:-:S04]  /*0710*/  SHF.R.U32.HI R32, RZ, 0x8, R32 ;  /* 0x00000008ff207819 */ /* 0x000fc80000011620 */
[----:B------:R-:W-:-:S06]  /*0720*/  LOP3.LUT R36, R32, 0xf, RZ, 0xc0, !PT ;  /* 0x0000000f20247812 */ /* 0x000fcc00078ec0ff */
[----:B------:R-:W1:Y:S01]  /*0730*/  I2F.U16 R36, R36 ;  /* 0x0000002400247306 */ /* 0x000e620000101000 */
[----:B------:R-:W-:Y:S01]  /*0740*/  LOP3.LUT R35, R12, 0xf0, RZ, 0xc0, !PT ;  /* 0x000000f00c237812 */ /* 0x000fe200078ec0ff */
[----:B------:R-:W-:Y:S01]  /*0750*/  FFMA R27, R30, R23, R27 ;  /* 0x000000171e1b7223 */ /* 0x000fe2000000001b */
[----:B------:R-:W-:-:S05]  /*0760*/  SHF.R.U32.HI R25, RZ, 0x8, R25 ;  /* 0x00000008ff197819 */ /* 0x000fca0000011619 */
[----:B------:R-:W4:Y:S01]  /*0770*/  I2F.U16 R35, R35 ;  /* 0x0000002300237306 */ /* 0x000f220000101000 */
[----:B-1----:R-:W-:Y:S01]  /*0780*/  FFMA R34, R23, R36, R34 ;  /* 0x0000002417227223 */ /* 0x002fe20000000022 */
[----:B------:R-:W-:-:S06]  /*0790*/  LOP3.LUT R23, R32, 0xf0, RZ, 0xc0, !PT ;  /* 0x000000f020177812 */ /* 0x000fcc00078ec0ff */
[----:B------:R-:W1:Y:S01]  /*07a0*/  I2F.U16 R23, R23 ;  /* 0x0000001700177306 */ /* 0x000e620000101000 */
[----:B------:R-:W-:-:S04]  /*07b0*/  LOP3.LUT R25, R25, 0xffff, RZ, 0xc0, !PT ;  /* 0x0000ffff19197812 */ /* 0x000fc800078ec0ff */
[----:B------:R-:W-:Y:S01]  /*07c0*/  I2FP.F32.U32 R32, R25 ;  /* 0x0000001900207245 */ /* 0x000fe20000201000 */
[----:B------:R-:W-:Y:S01]  /*07d0*/  FFMA R21, R30, R9, R21 ;  /* 0x000000091e157223 */ /* 0x000fe20000000015 */
[----:B------:R-:W-:-:S05]  /*07e0*/  VIADD R15, R15, 0x2 ;  /* 0x000000020f0f7836 */ /* 0x000fca0000000000 */
[----:B------:R-:W-:Y:S02]  /*07f0*/  ISETP.GE.AND P0, PT, R15, UR4, PT ;  /* 0x000000040f007c0c */ /* 0x000fe4000bf06270 */
[----:B------:R-:W-:Y:S02]  /*0800*/  IADD3 R10, P2, PT, R10, 0x120, RZ ;  /* 0x000001200a0a7810 */ /* 0x000fe40007f5e0ff */
[----:B0-----:R-:W-:-:S03]  /*0810*/  IADD3 R6, P1, PT, R6, 0x800, RZ ;  /* 0x0000080006067810 */ /* 0x001fc60007f3e0ff */
[----:B------:R-:W-:Y:S02]  /*0820*/  IMAD.X R11, RZ, RZ, R11, P2 ;  /* 0x000000ffff0b7224 */ /* 0x000fe400010e060b */
[----:B------:R-:W-:Y:S02]  /*0830*/  IMAD.X R7, RZ, RZ, R7, P1 ;  /* 0x000000ffff077224 */ /* 0x000fe400008e0607 */
[----:B----4-:R-:W-:Y:S01]  /*0840*/  FFMA R25, R2, R35, RZ ;  /* 0x0000002302197223 */ /* 0x010fe200000000ff */
[----:B------:R-:W-:-:S03]  /*0850*/  FFMA R33, R32, R2, R33 ;  /* 0x0000000220217223 */ /* 0x000fc60000000021 */
[--C-:B-1----:R-:W-:Y:S01]  /*0860*/  FFMA R2, R24, R23, R25.reuse ;  /* 0x0000001718027223 */ /* 0x102fe20000000019 */
[----:B------:R-:W-:-:S04]  /*0870*/  PRMT R25, R12, 0x7632, R25 ;  /* 0x000076320c197816 */ /* 0x000fc80000000019 */
[C---:B------:R-:W-:Y:S02]  /*0880*/  LOP3.LUT R36, R25.reuse, 0xf, RZ, 0xc0, !PT ;  /* 0x0000000f19247812 */ /* 0x040fe400078ec0ff */
[----:B------:R-:W-:-:S04]  /*0890*/  LOP3.LUT R25, R25, 0xf0, RZ, 0xc0, !PT ;  /* 0x000000f019197812 */ /* 0x000fc800078ec0ff */
[----:B------:R-:W0:Y:S08]  /*08a0*/  I2F.U16 R36, R36 ;  /* 0x0000002400247306 */ /* 0x000e300000101000 */
[----:B------:R-:W2:Y:S01]  /*08b0*/  I2F.U16 R23, R25 ;  /* 0x0000001900177306 */ /* 0x000ea20000101000 */
[----:B------:R-:W-:Y:S01]  /*08c0*/  FFMA R24, R32, R24, R27 ;  /* 0x0000001820187223 */ /* 0x000fe2000000001b */
[----:B------:R-:W-:Y:S01]  /*08d0*/  FADD R33, RZ, R33 ;  /* 0x00000021ff217221 */ /* 0x000fe20000000000 */
[----:B0-----:R-:W-:-:S03]  /*08e0*/  FFMA R34, R9, R36, R34 ;  /* 0x0000002409227223 */ /* 0x001fc60000000022 */
[----:B------:R-:W-:Y:S01]  /*08f0*/  FADD R9, R33, R24 ;  /* 0x0000001821097221 */ /* 0x000fe20000000000 */
[----:B--2---:R-:W-:Y:S01]  /*0900*/  FFMA R23, R3, R23, R2 ;  /* 0x0000001703177223 */ /* 0x004fe20000000002 */
[----:B------:R-:W-:Y:S01]  /*0910*/  FFMA R24, R32, R3, R21 ;  /* 0x0000000320187223 */ /* 0x000fe20000000015 */
[----:B------:R-:W-:Y:S02]  /*0920*/  LOP3.LUT R3, R8, 0x3f00, RZ, 0xc0, !PT ;  /* 0x00003f0008037812 */ /* 0x000fe400078ec0ff */
[----:B------:R-:W-:Y:S02]  /*0930*/  SHF.R.U32.HI R2, RZ, 0x2, R8 ;  /* 0x00000002ff027819 */ /* 0x000fe40000011608 */
[----:B------:R-:W-:Y:S02]  /*0940*/  SHF.R.U32.HI R25, RZ, 0x8, R3 ;  /* 0x00000008ff197819 */ /* 0x000fe40000011603 */
[----:B------:R-:W-:Y:S02]  /*0950*/  LOP3.LUT R3, R2, 0x3030, RZ, 0xc0, !PT ;  /* 0x0000303002037812 */ /* 0x000fe400078ec0ff */
[----:B------:R-:W-:-:S02]  /*0960*/  LOP3.LUT R21, R18, 0xf0000000, RZ, 0xc0, !PT ;  /* 0xf000000012157812 */ /* 0x000fc400078ec0ff */
[----:B------:R-:W-:Y:S01]  /*0970*/  LOP3.LUT R20, R3, 0xf0f, R20, 0xf8, !PT ;  /* 0x00000f0f03147812 */ /* 0x000fe200078ef814 */
[----:B------:R-:W-:Y:S01]  /*0980*/  FADD R2, R9, R24 ;  /* 0x0000001809027221 */ /* 0x000fe20000000000 */
[----:B------:R-:W-:Y:S02]  /*0990*/  SHF.R.U32.HI R21, RZ, 0x18, R21 ;  /* 0x00000018ff157819 */ /* 0x000fe40000011615 */
[----:B------:R-:W-:Y:S02]  /*09a0*/  LOP3.LUT R3, R8, 0x3f, RZ, 0xc0, !PT ;  /* 0x0000003f08037812 */ /* 0x000fe400078ec0ff */
[----:B------:R-:W-:Y:S02]  /*09b0*/  LOP3.LUT R24, R18, 0xf000000, RZ, 0xc0, !PT ;  /* 0x0f00000012187812 */ /* 0x000fe400078ec0ff */
[----:B------:R-:W-:Y:S02]  /*09c0*/  LOP3.LUT R25, R25, 0xffff, RZ, 0xc0, !PT ;  /* 0x0000ffff19197812 */ /* 0x000fe400078ec0ff */
[----:B------:R-:W-:Y:S01]  /*09d0*/  I2FP.F32.U32 R21, R21 ;  /* 0x0000001500157245 */ /* 0x000fe20000201000 */
[----:B------:R-:W0:Y:S01]  /*09e0*/  I2F.U16 R3, R3 ;  /* 0x0000000300037306 */ /* 0x000e220000101000 */
[----:B------:R-:W-:-:S02]  /*09f0*/  SHF.R.U32.HI R8, RZ, 0x18, R24 ;  /* 0x00000018ff087819 */ /* 0x000fc40000011618 */
[----:B------:R-:W-:Y:S01]  /*0a00*/  I2FP.F32.U32 R18, R25 ;  /* 0x0000001900127245 */ /* 0x000fe20000201000 */
[----:B---3--:R-:W-:Y:S01]  /*0a10*/  FFMA R21, R22, R21, R29 ;  /* 0x0000001516157223 */ /* 0x008fe2000000001d */
[----:B------:R-:W-:Y:S01]  /*0a20*/  I2FP.F32.U32 R8, R8 ;  /* 0x0000000800087245 */ /* 0x000fe20000201000 */
[----:B------:R-:W-:Y:S01]  /*0a30*/  FMUL R9, R28, R22 ;  /* 0x000000161c097220 */ /* 0x000fe20000400000 */
[----:B------:R-:W-:Y:S01]  /*0a40*/  LOP3.LUT R22, R20, 0x3f, RZ, 0xc0, !PT ;  /* 0x0000003f14167812 */ /* 0x000fe200078ec0ff */
[----:B------:R-:W-:Y:S01]  /*0a50*/  FMUL R18, R21, R18 ;  /* 0x0000001215127220 */ /* 0x000fe20000400000 */
[C---:B------:R-:W-:Y:S01]  /*0a60*/  LOP3.LUT R24, R12.reuse, 0xf000000, RZ, 0xc0, !PT ;  /* 0x0f0000000c187812 */ /* 0x040fe200078ec0ff */
[----:B-----5:R-:W-:Y:S01]  /*0a70*/  FFMA R8, R19, R8, R4 ;  /* 0x0000000813087223 */ /* 0x020fe20000000004 */
[----:B------:R-:W-:Y:S01]  /*0a80*/  LOP3.LUT R12, R12, 0xf0000000, RZ, 0xc0, !PT ;  /* 0xf00000000c0c7812 */ /* 0x000fe200078ec0ff */
[----:B------:R-:W-:Y:S01]  /*0a90*/  FFMA R21, R26, R19, R9 ;  /* 0x000000131a157223 */ /* 0x000fe20000000009 */
[----:B------:R-:W1:Y:S01]  /*0aa0*/  I2F.U16 R4, R22 ;  /* 0x0000001600047306 */ /* 0x000e620000101000 */
[----:B------:R-:W-:Y:S01]  /*0ab0*/  FMUL R19, R18, 0.0625 ;  /* 0x3d80000012137820 */ /* 0x000fe20000400000 */
[----:B------:R-:W-:-:S02]  /*0ac0*/  SHF.R.U32.HI R9, RZ, 0x18, R24 ;  /* 0x00000018ff097819 */ /* 0x000fc40000011618 */
[----:B------:R-:W-:Y:S02]  /*0ad0*/  SHF.R.U32.HI R12, RZ, 0x18, R12 ;  /* 0x00000018ff0c7819 */ /* 0x000fe4000001160c */
[----:B------:R-:W-:Y:S01]  /*0ae0*/  SHF.R.U32.HI R20, RZ, 0x8, R20 ;  /* 0x00000008ff147819 */ /* 0x000fe20000011614 */
[----:B0-----:R-:W-:Y:S01]  /*0af0*/  FFMA R8, R8, R3, R19 ;  /* 0x0000000308087223 */ /* 0x001fe20000000013 */
[----:B------:R-:W-:Y:S01]  /*0b00*/  I2FP.F32.U32 R9, R9 ;  /* 0x0000000900097245 */ /* 0x000fe20000201000 */
[----:B------:R-:W-:Y:S01]  /*0b10*/  FFMA R21, R30, R31, R21 ;  /* 0x0000001f1e157223 */ /* 0x000fe20000000015 */
[----:B------:R-:W-:Y:S02]  /*0b20*/  I2FP.F32.U32 R12, R12 ;  /* 0x0000000c000c7245 */ /* 0x000fe40000201000 */
[----:B------:R-:W-:Y:S01]  /*0b30*/  LOP3.LUT R3, R20, 0xffff, RZ, 0xc0, !PT ;  /* 0x0000ffff14037812 */ /* 0x000fe200078ec0ff */
[----:B------:R-:W-:Y:S01]  /*0b40*/  FFMA R9, R31, R9, R34 ;  /* 0x000000091f097223 */ /* 0x000fe20000000022 */
[----:B------:R-:W-:Y:S01]  /*0b50*/  FFMA R21, R32, R0, R21 ;  /* 0x0000000020157223 */ /* 0x000fe20000000015 */
[----:B------:R-:W-:Y:S01]  /*0b60*/  FFMA R12, R0, R12, R23 ;  /* 0x0000000c000c7223 */ /* 0x000fe20000000017 */
[----:B------:R-:W-:Y:S01]  /*0b70*/  I2FP.F32.U32 R3, R3 ;  /* 0x0000000300037245 */ /* 0x000fe20000201000 */
[----:B------:R-:W-:-:S02]  /*0b80*/  HADD2.F32 R0, -RZ, R13.H1_H1 ;  /* 0x3000000dff007230 */ /* 0x000fc40000004100 */
[----:B------:R-:W-:Y:S01]  /*0b90*/  FADD R21, R2, R21 ;  /* 0x0000001502157221 */ /* 0x000fe20000000000 */
[----:B-1----:R-:W-:Y:S01]  /*0ba0*/  FFMA R4, R9, R4, R8 ;  /* 0x0000000409047223 */ /* 0x002fe20000000008 */
[----:B------:R-:W-:Y:S01]  /*0bb0*/  FMUL R3, R12, R3 ;  /* 0x000000030c037220 */ /* 0x000fe20000400000 */
[----:B------:R-:W-:Y:S02]  /*0bc0*/  HADD2.F32 R13, -RZ, R13.H0_H0 ;  /* 0x2000000dff0d7230 */ /* 0x000fe40000004100 */
[----:B------:R-:W-:Y:S01]  /*0bd0*/  FMUL R0, R0, R21 ;  /* 0x0000001500007220 */ /* 0x000fe20000400000 */
[----:B------:R-:W-:-:S04]  /*0be0*/  FFMA R4, R3, 0.0625, R4 ;  /* 0x3d80000003047823 */ /* 0x000fc80000000004 */
[----:B------:R-:W-:-:S04]  /*0bf0*/  FFMA R13, R13, R4, -R0 ;  /* 0x000000040d0d7223 */ /* 0x000fc80000000800 */
[----:B------:R-:W-:Y:S01]  /*0c00*/  FADD R16, R13, R16 ;  /* 0x000000100d107221 */ /* 0x000fe20000000000 */
[----:B------:R-:W-:Y:S06]  /*0c10*/  @!P0 BRA `(.L_x_10) ;  /* 0xfffffff400a48947 */ /* 0x000fec000383ffff */
.L_x_9:
[----:B------:R-:W-:Y:S05]  /*0c20*/  BSYNC.RECONVERGENT B0 ;  /* 0x0000000000007941 */ /* 0x000fea0003800200 */
.L_x_8:
        /* <DEDUP_REMOVED lines=16> */
.L_x_11:
        /* <DEDUP_REMOVED lines=13> */
.L_x_84:


//--------------------- .text.dequantize_mul_mat_vec_q3_k --------------------------
	.section	.text.dequantize_mul_mat_vec_q3_k,"ax",@progbits
	.align	128
        .global         dequantize_mul_mat_vec_q3_k
        .type           dequantize_mul_mat_vec_q3_k,@function
        .size           dequantize_mul_mat_vec_q3_k,(.L_x_85 - dequantize_mul_mat_vec_q3_k)
        .other          dequantize_mul_mat_vec_q3_k,@"STO_CUDA_ENTRY STV_DEFAULT"
dequantize_mul_mat_vec_q3_k:
.text.dequantize_mul_mat_vec_q3_k:
        /* <DEDUP_REMOVED lines=19> */
[----:B------:R-:W0:Y:S01]  /*0130*/  LDC.64 R6, c[0x0][0x388] ;  /* 0x0000e200ff067b82 */ /* 0x000e220000000a00 */
[----:B------:R-:W-:Y:S01]  /*0140*/  SHF.R.U32.HI R9, RZ, 0x4, R4 ;  /* 0x00000004ff097819 */ /* 0x000fe20000011604 */
[----:B------:R-:W1:Y:S01]  /*0150*/  LDCU.64 UR8, c[0x0][0x380] ;  /* 0x00007000ff0877ac */ /* 0x000e620008000a00 */
[----:B------:R-:W-:Y:S01]  /*0160*/  LOP3.LUT R4, R4, 0xe, RZ, 0xc0, !PT ;  /* 0x0000000e04047812 */ /* 0x000fe200078ec0ff */
[----:B------:R-:W-:-:S04]  /*0170*/  IMAD.WIDE.U32 R2, R14, 0x6e, RZ ;  /* 0x0000006e0e027825 */ /* 0x000fc800078e00ff */
[----:B------:R-:W-:Y:S02]  /*0180*/  IMAD R11, R14, 0x2, R9 ;  /* 0x000000020e0b7824 */ /* 0x000fe400078e0209 */
[----:B------:R-:W-:Y:S02]  /*0190*/  IMAD R5, R0, UR4, RZ ;  /* 0x0000000400057c24 */ /* 0x000fe4000f8e02ff */
[----:B------:R-:W-:Y:S02]  /*01a0*/  IMAD.U32 R11, R11, 0x80, R4 ;  /* 0x000000800b0b7824 */ /* 0x000fe400078e0004 */
[----:B------:R-:W-:-:S04]  /*01b0*/  IMAD.WIDE R4, R5, 0x6e, R2 ;  /* 0x0000006e05047825 */ /* 0x000fc800078e0202 */
[----:B------:R-:W-:Y:S02]  /*01c0*/  IMAD.MOV.U32 R10, RZ, RZ, 0x8 ;  /* 0x00000008ff0a7424 */ /* 0x000fe400078e00ff */
[----:B------:R-:W-:Y:S01]  /*01d0*/  IMAD.SHL.U32 R9, R9, 0x4, RZ ;  /* 0x0000000409097824 */ /* 0x000fe200078e00ff */
[----:B-1----:R-:W-:Y:S01]  /*01e0*/  IADD3 R4, P1, PT, R4, UR8, RZ ;  /* 0x0000000804047c10 */ /* 0x002fe2000ff3e0ff */
[----:B------:R-:W-:Y:S02]  /*01f0*/  IMAD.MOV.U32 R12, RZ, RZ, RZ ;  /* 0x000000ffff0c7224 */ /* 0x000fe400078e00ff */
[----:B0-----:R-:W-:Y:S01]  /*0200*/  IMAD.WIDE.U32 R2, R11, 0x4, R6 ;  /* 0x000000040b027825 */ /* 0x001fe200078e0006 */
[----:B------:R-:W-:Y:S02]  /*0210*/  SHF.L.U32 R13, R10, R9, RZ ;  /* 0x000000090a0d7219 */ /* 0x000fe400000006ff */
[----:B------:R-:W-:Y:S01]  /*0220*/  IADD3.X R7, PT, PT, R5, UR9, RZ, P1, !PT ;  /* 0x0000000905077c10 */ /* 0x000fe20008ffe4ff */
[----:B------:R-:W-:Y:S01]  /*0230*/  IMAD.MOV.U32 R6, RZ, RZ, 0x2 ;  /* 0x00000002ff067424 */ /* 0x000fe200078e00ff */
[----:B------:R-:W-:-:S04]  /*0240*/  IADD3 R8, P0, PT, R2, 0x100, RZ ;  /* 0x0000010002087810 */ /* 0x000fc80007f1e0ff */
[----:B------:R-:W-:Y:S01]  /*0250*/  SHF.L.U32 R11, R6, R9, RZ ;  /* 0x00000009060b7219 */ /* 0x000fe200000006ff */
[----:B------:R-:W-:-:S08]  /*0260*/  IMAD.X R9, RZ, RZ, R3, P0 ;  /* 0x000000ffff097224 */ /* 0x000fd000000e0603 */
.L_x_14:
[----:B------:R-:W0:Y:S01]  /*0270*/  S2R R5, SR_TID.X ;  /* 0x0000000000057919 */ /* 0x000e220000002100 */
[----:B------:R-:W-:Y:S02]  /*0280*/  IMAD.MOV.U32 R2, RZ, RZ, R4 ;  /* 0x000000ffff027224 */ /* 0x000fe400078e0004 */
[----:B------:R-:W-:Y:S01]  /*0290*/  IMAD.MOV.U32 R3, RZ, RZ, R7 ;  /* 0x000000ffff037224 */ /* 0x000fe200078e0007 */
[----:B------:R-:W2:Y:S04]  /*02a0*/  LDG.E.CONSTANT R29, desc[UR6][R8.64+-0x100] ;  /* 0xffff0006081d7981 */ /* 0x000ea8000c1e9900 */
[----:B------:R-:W3:Y:S04]  /*02b0*/  LDG.E.U16.CONSTANT R19, desc[UR6][R2.64+0x6a] ;  /* 0x00006a0602137981 */ /* 0x000ee8000c1e9500 */
[----:B------:R-:W4:Y:S04]  /*02c0*/  LDG.E.U16.CONSTANT R31, desc[UR6][R2.64+0x62] ;  /* 0x00006206021f7981 */ /* 0x000f28000c1e9500 */
[----:B------:R-:W5:Y:S04]  /*02d0*/  LDG.E.U16.CONSTANT R25, desc[UR6][R2.64+0x68] ;  /* 0x0000680602197981 */ /* 0x000f68000c1e9500 */
[----:B------:R-:W2:Y:S04]  /*02e0*/  LDG.E.U16.CONSTANT R23, desc[UR6][R2.64+0x60] ;  /* 0x0000600602177981 */ /* 0x000ea8000c1e9500 */
[----:B------:R-:W2:Y:S04]  /*02f0*/  LDG.E.U16.CONSTANT R17, desc[UR6][R2.64+0x64] ;  /* 0x0000640602117981 */ /* 0x000ea8000c1e9500 */
[----:B------:R-:W2:Y:S01]  /*0300*/  LDG.E.U16.CONSTANT R21, desc[UR6][R2.64+0x66] ;  /* 0x0000660602157981 */ /* 0x000ea2000c1e9500 */
[----:B0-----:R-:W-:-:S03]  /*0310*/  LOP3.LUT R15, R5, 0xe, RZ, 0xc0, !PT ;  /* 0x0000000e050f7812 */ /* 0x001fc600078ec0ff */
[----:B------:R-:W2:Y:S01]  /*0320*/  LDG.E.CONSTANT R34, desc[UR6][R8.64] ;  /* 0x0000000608227981 */ /* 0x000ea2000c1e9900 */
[----:B------:R-:W-:Y:S02]  /*0330*/  SHF.R.U32.HI R20, RZ, 0x4, R5 ;  /* 0x00000004ff147819 */ /* 0x000fe40000011605 */
[----:B------:R-:W-:Y:S01]  /*0340*/  LOP3.LUT R5, R15, 0x10, RZ, 0xfc, !PT ;  /* 0x000000100f057812 */ /* 0x000fe200078efcff */
[----:B------:R-:W2:Y:S02]  /*0350*/  LDG.E.CONSTANT R28, desc[UR6][R8.64+0x80] ;  /* 0x00008006081c7981 */ /* 0x000ea4000c1e9900 */
[----:B------:R-:W-:Y:S01]  /*0360*/  IMAD R7, R20, 0x20, R15 ;  /* 0x0000002014077824 */ /* 0x000fe200078e020f */
[----:B------:R-:W-:Y:S01]  /*0370*/  IADD3 R4, P1, PT, R2, R5, RZ ;  /* 0x0000000502047210 */ /* 0x000fe20007f3e0ff */
[----:B------:R-:W2:Y:S03]  /*0380*/  LDG.E.CONSTANT R15, desc[UR6][R8.64+-0x80] ;  /* 0xffff8006080f7981 */ /* 0x000ea6000c1e9900 */
[----:B------:R-:W-:Y:S01]  /*0390*/  IADD3 R6, P0, PT, R7, R2, RZ ;  /* 0x0000000207067210 */ /* 0x000fe20007f1e0ff */
[----:B------:R-:W-:-:S04]  /*03a0*/  IMAD.X R5, RZ, RZ, R3, P1 ;  /* 0x000000ffff057224 */ /* 0x000fc800008e0603 */
[----:B------:R-:W-:Y:S01]  /*03b0*/  IMAD.X R7, RZ, RZ, R3, P0 ;  /* 0x000000ffff077224 */ /* 0x000fe200000e0603 */
[----:B------:R-:W2:Y:S04]  /*03c0*/  LDG.E.U8.CONSTANT R32, desc[UR6][R4.64+-0x10] ;  /* 0xfffff00604207981 */ /* 0x000ea8000c1e9100 */
[----:B------:R-:W2:Y:S01]  /*03d0*/  LDG.E.U8.CONSTANT R27, desc[UR6][R6.64+0x20] ;  /* 0x00002006061b7981 */ /* 0x000ea2000c1e9100 */
[----:B------:R-:W-:Y:S02]  /*03e0*/  IMAD.SHL.U32 R20, R20, 0x4, RZ ;  /* 0x0000000414147824 */ /* 0x000fe400078e00ff */
[----:B------:R-:W-:Y:S01]  /*03f0*/  IMAD.MOV.U32 R33, RZ, RZ, 0x1 ;  /* 0x00000001ff217424 */ /* 0x000fe200078e00ff */
[----:B------:R-:W2:Y:S02]  /*0400*/  LDG.E.U8.CONSTANT R24, desc[UR6][R6.64+0x30] ;  /* 0x0000300606187981 */ /* 0x000ea4000c1e9100 */
[----:B---3--:R-:W-:-:S05]  /*0410*/  SHF.R.U32.HI R10, RZ, R20, R19 ;  /* 0x00000014ff0a7219 */ /* 0x008fca0000011613 */
[----:B------:R-:W-:Y:S01]  /*0420*/  IMAD.SHL.U32 R10, R10, 0x10, RZ ;  /* 0x000000100a0a7824 */ /* 0x000fe200078e00ff */
[----:B----4-:R-:W-:-:S04]  /*0430*/  SHF.R.U32.HI R30, RZ, R20, R31 ;  /* 0x00000014ff1e7219 */ /* 0x010fc8000001161f */
[----:B------:R-:W-:Y:S02]  /*0440*/  LOP3.LUT R31, R10, 0x3030, RZ, 0xc0, !PT ;  /* 0x000030300a1f7812 */ /* 0x000fe400078ec0ff */
[----:B-----5:R-:W-:Y:S01]  /*0450*/  SHF.R.U32.HI R16, RZ, R20, R25 ;  /* 0x00000014ff107219 */ /* 0x020fe20000011619 */
[----:B------:R-:W3:Y:S01]  /*0460*/  LDG.E.U8.CONSTANT R10, desc[UR6][R4.64] ;  /* 0x00000006040a7981 */ /* 0x000ee2000c1e9100 */
[----:B------:R-:W-:-:S04]  /*0470*/  LOP3.LUT R30, R31, 0xf0f, R30, 0xf8, !PT ;  /* 0x00000f0f1f1e7812 */ /* 0x000fc800078ef81e */
[----:B------:R-:W-:Y:S01]  /*0480*/  LOP3.LUT R18, R30, 0x3f, RZ, 0xc0, !PT ;  /* 0x0000003f1e127812 */ /* 0x000fe200078ec0ff */
[----:B------:R-:W-:-:S04]  /*0490*/  IMAD.SHL.U32 R16, R16, 0x10, RZ ;  /* 0x0000001010107824 */ /* 0x000fc800078e00ff */
[----:B------:R-:W-:Y:S01]  /*04a0*/  VIADD R22, R18, 0xffffffe0 ;  /* 0xffffffe012167836 */ /* 0x000fe20000000000 */
[----:B------:R-:W-:-:S04]  /*04b0*/  LOP3.LUT R18, R16, 0x3030, RZ, 0xc0, !PT ;  /* 0x0000303010127812 */ /* 0x000fc800078ec0ff */
[----:B------:R-:W-:Y:S02]  /*04c0*/  I2FP.F32.S32 R16, R22 ;  /* 0x0000001600107245 */ /* 0x000fe40000201400 */
[----:B--2---:R-:W-:Y:S02]  /*04d0*/  SHF.R.U32.HI R23, RZ, R20, R23 ;  /* 0x00000014ff177219 */ /* 0x004fe40000011617 */
[----:B------:R-:W-:Y:S02]  /*04e0*/  LOP3.LUT P0, RZ, R11, R32, RZ, 0xc0, !PT ;  /* 0x000000200bff7212 */ /* 0x000fe4000780c0ff */
[----:B------:R-:W-:Y:S02]  /*04f0*/  SHF.R.U32.HI R26, RZ, 0x2, R27 ;  /* 0x00000002ff1a7819 */ /* 0x000fe4000001161b */
[----:B------:R-:W-:-:S04]  /*0500*/  SEL R31, RZ, 0xfffffffc, P0 ;  /* 0xfffffffcff1f7807 */ /* 0x000fc80000000000 */
[----:B------:R-:W-:Y:S01]  /*0510*/  LOP3.LUT R26, R31, 0x3, R26, 0xf8, !PT ;  /* 0x000000031f1a7812 */ /* 0x000fe200078ef81a */
[----:B------:R-:W-:-:S03]  /*0520*/  FMUL R15, R16, R15 ;  /* 0x0000000f100f7220 */ /* 0x000fc60000400000 */
[----:B------:R-:W-:Y:S02]  /*0530*/  I2FP.F32.S32 R22, R26 ;  /* 0x0000001a00167245 */ /* 0x000fe40000201400 */
[----:B------:R-:W-:Y:S01]  /*0540*/  LOP3.LUT R31, R18, 0xf0f, R23, 0xf8, !PT ;  /* 0x00000f0f121f7812 */ /* 0x000fe200078ef817 */
[----:B------:R-:W2:Y:S02]  /*0550*/  LDG.E.CONSTANT R26, desc[UR6][R8.64+-0xc0] ;  /* 0xffff4006081a7981 */ /* 0x000ea4000c1e9900 */
[----:B------:R-:W-:Y:S01]  /*0560*/  FMUL R22, R15, R22 ;  /* 0x000000160f167220 */ /* 0x000fe20000400000 */
[----:B------:R-:W-:Y:S01]  /*0570*/  SHF.L.U32 R15, R33, R20, RZ ;  /* 0x00000014210f7219 */ /* 0x000fe200000006ff */
[----:B------:R-:W4:Y:S01]  /*0580*/  LDG.E.CONSTANT R23, desc[UR6][R8.64+-0x40] ;  /* 0xffffc00608177981 */ /* 0x000f22000c1e9900 */
[----:B------:R-:W-:Y:S02]  /*0590*/  LOP3.LUT R18, R31, 0x3f, RZ, 0xc0, !PT ;  /* 0x0000003f1f127812 */ /* 0x000fe400078ec0ff */
[----:B------:R-:W-:-:S03]  /*05a0*/  LOP3.LUT P0, RZ, R15, R32, RZ, 0xc0, !PT ;  /* 0x000000200fff7212 */ /* 0x000fc6000780c0ff */
[----:B------:R-:W-:Y:S01]  /*05b0*/  VIADD R18, R18, 0xffffffe0 ;  /* 0xffffffe012127836 */ /* 0x000fe20000000000 */
[----:B------:R-:W-:-:S04]  /*05c0*/  SEL R36, RZ, 0xfffffffc, P0 ;  /* 0xfffffffcff247807 */ /* 0x000fc80000000000 */
[----:B------:R-:W-:Y:S02]  /*05d0*/  I2FP.F32.S32 R18, R18 ;  /* 0x0000001200127245 */ /* 0x000fe40000201400 */
[----:B------:R-:W-:-:S03]  /*05e0*/  LOP3.LUT R36, R36, 0x3, R27, 0xf8, !PT ;  /* 0x0000000324247812 */ /* 0x000fc600078ef81b */
[----:B------:R-:W-:Y:S01]  /*05f0*/  FMUL R29, R18, R29 ;  /* 0x0000001d121d7220 */ /* 0x000fe20000400000 */
[----:B------:R-:W-:-:S05]  /*0600*/  I2FP.F32.S32 R36, R36 ;  /* 0x0000002400247245 */ /* 0x000fca0000201400 */
[----:B------:R-:W-:Y:S02]  /*0610*/  FFMA R29, R29, R36, R22 ;  /* 0x000000241d1d7223 */ /* 0x000fe40000000016 */
[----:B------:R-:W5:Y:S01]  /*0620*/  LDG.E.CONSTANT R22, desc[UR6][R8.64+0x40] ;  /* 0x0000400608167981 */ /* 0x000f62000c1e9900 */
[----:B------:R-:W-:-:S03]  /*0630*/  SHF.R.U32.HI R35, RZ, R20, R17 ;  /* 0x00000014ff237219 */ /* 0x000fc60000011611 */
[----:B------:R-:W5:Y:S01]  /*0640*/  LDG.E.CONSTANT R17, desc[UR6][R8.64+0xc0] ;  /* 0x0000c00608117981 */ /* 0x000f62000c1e9900 */
[----:B------:R-:W-:-:S05]  /*0650*/  VIADD R36, R20, 0x2 ;  /* 0x0000000214247836 */ /* 0x000fca0000000000 */
[-C--:B------:R-:W-:Y:S01]  /*0660*/  SHF.R.U32.HI R33, RZ, R36.reuse, R19 ;  /* 0x00000024ff217219 */ /* 0x080fe20000011613 */
[----:B------:R-:W-:Y:S01]  /*0670*/  IMAD.MOV.U32 R19, RZ, RZ, 0x4 ;  /* 0x00000004ff137424 */ /* 0x000fe200078e00ff */
[----:B------:R-:W-:-:S03]  /*0680*/  SHF.R.U32.HI R25, RZ, R36, R25 ;  /* 0x00000024ff197219 */ /* 0x000fc60000011619 */
[----:B------:R-:W-:Y:S01]  /*0690*/  IMAD.SHL.U32 R33, R33, 0x10, RZ ;  /* 0x0000001021217824 */ /* 0x000fe200078e00ff */
[-C--:B------:R-:W-:Y:S01]  /*06a0*/  SHF.L.U32 R19, R19, R20.reuse, RZ ;  /* 0x0000001413137219 */ /* 0x080fe200000006ff */
[----:B------:R-:W-:Y:S01]  /*06b0*/  IMAD.SHL.U32 R25, R25, 0x10, RZ ;  /* 0x0000001019197824 */ /* 0x000fe200078e00ff */
[----:B------:R-:W-:Y:S02]  /*06c0*/  SHF.R.U32.HI R21, RZ, R20, R21 ;  /* 0x00000014ff157219 */ /* 0x000fe40000011615 */
[----:B------:R-:W-:Y:S02]  /*06d0*/  LOP3.LUT R36, R33, 0x3030, RZ, 0xc0, !PT ;  /* 0x0000303021247812 */ /* 0x000fe400078ec0ff */
[----:B------:R-:W-:Y:S02]  /*06e0*/  LOP3.LUT P0, RZ, R19, R32, RZ, 0xc0, !PT ;  /* 0x0000002013ff7212 */ /* 0x000fe4000780c0ff */
[----:B------:R-:W-:Y:S02]  /*06f0*/  LOP3.LUT R20, R25, 0x3030, RZ, 0xc0, !PT ;  /* 0x0000303019147812 */ /* 0x000fe400078ec0ff */
[----:B------:R-:W-:-:S02]  /*0700*/  LOP3.LUT R25, R36, 0xf0f, R21, 0xf8, !PT ;  /* 0x00000f0f24197812 */ /* 0x000fc400078ef815 */
[----:B------:R-:W-:Y:S02]  /*0710*/  SHF.R.U32.HI R21, RZ, 0x4, R27 ;  /* 0x00000004ff157819 */ /* 0x000fe4000001161b */
[----:B------:R-:W-:Y:S02]  /*0720*/  SEL R36, RZ, 0xfffffffc, P0 ;  /* 0xfffffffcff247807 */ /* 0x000fe40000000000 */
[----:B------:R-:W-:Y:S02]  /*0730*/  LOP3.LUT R20, R20, 0xf0f, R35, 0xf8, !PT ;  /* 0x00000f0f14147812 */ /* 0x000fe400078ef823 */
[----:B------:R-:W-:Y:S02]  /*0740*/  LOP3.LUT R36, R36, 0x3, R21, 0xf8, !PT ;  /* 0x0000000324247812 */ /* 0x000fe400078ef815 */
[----:B------:R-:W-:-:S05]  /*0750*/  LOP3.LUT R21, R20, 0x3f, RZ, 0xc0, !PT ;  /* 0x0000003f14157812 */ /* 0x000fca00078ec0ff */
[----:B------:R-:W-:Y:S01]  /*0760*/  VIADD R21, R21, 0xffffffe0 ;  /* 0xffffffe015157836 */ /* 0x000fe20000000000 */
[----:B------:R-:W-:-:S04]  /*0770*/  I2FP.F32.S32 R36, R36 ;  /* 0x0000002400247245 */ /* 0x000fc80000201400 */
[----:B------:R-:W-:Y:S02]  /*0780*/  I2FP.F32.S32 R21, R21 ;  /* 0x0000001500157245 */ /* 0x000fe40000201400 */
[----:B------:R-:W-:Y:S02]  /*0790*/  LOP3.LUT P0, RZ, R13, R32, RZ, 0xc0, !PT ;  /* 0x000000200dff7212 */ /* 0x000fe4000780c0ff */
[----:B------:R-:W-:Y:S01]  /*07a0*/  LOP3.LUT R32, R25, 0x3f, RZ, 0xc0, !PT ;  /* 0x0000003f19207812 */ /* 0x000fe200078ec0ff */
[----:B------:R-:W-:-:S04]  /*07b0*/  FMUL R34, R21, R34 ;  /* 0x0000002215227220 */ /* 0x000fc80000400000 */
[----:B------:R-:W-:Y:S01]  /*07c0*/  FFMA R29, R34, R36, R29 ;  /* 0x00000024221d7223 */ /* 0x000fe2000000001d */
[----:B------:R-:W-:Y:S01]  /*07d0*/  VIADD R32, R32, 0xffffffe0 ;  /* 0xffffffe020207836 */ /* 0x000fe20000000000 */
[----:B------:R-:W-:-:S04]  /*07e0*/  SEL R34, RZ, 0xfffffffc, P0 ;  /* 0xfffffffcff227807 */ /* 0x000fc80000000000 */
[----:B------:R-:W-:Y:S02]  /*07f0*/  LEA.HI R34, R27, R34, RZ, 0x1a ;  /* 0x000000221b227211 */ /* 0x000fe400078fd0ff */
[----:B------:R-:W-:Y:S02]  /*0800*/  I2FP.F32.S32 R27, R32 ;  /* 0x00000020001b7245 */ /* 0x000fe40000201400 */
[----:B------:R-:W-:Y:S01]  /*0810*/  I2FP.F32.S32 R34, R34 ;  /* 0x0000002200227245 */ /* 0x000fe20000201400 */
[----:B------:R-:W5:Y:S02]  /*0820*/  LDG.E.U8.CONSTANT R32, desc[UR6][R4.64+0x1] ;  /* 0x0000010604207981 */ /* 0x000f64000c1e9100 */
[----:B------:R-:W-:Y:S01]  /*0830*/  FMUL R28, R27, R28 ;  /* 0x0000001c1b1c7220 */ /* 0x000fe20000400000 */
[----:B------:R-:W-:-:S03]  /*0840*/  SHF.R.U32.HI R33, RZ, 0x2, R24 ;  /* 0x00000002ff217819 */ /* 0x000fc60000011618 */
[----:B------:R-:W-:Y:S01]  /*0850*/  FFMA R29, R28, R34, R29 ;  /* 0x000000221c1d7223 */ /* 0x000fe2000000001d */
[----:B------:R-:W-:Y:S01]  /*0860*/  LEA.HI R30, R30, 0xffffffe0, RZ, 0x18 ;  /* 0xffffffe01e1e7811 */ /* 0x000fe200078fc0ff */
[----:B------:R-:W5:Y:S01]  /*0870*/  LDG.E.U8.CONSTANT R28, desc[UR6][R4.64+-0xf] ;  /* 0xfffff106041c7981 */ /* 0x000f62000c1e9100 */
[----:B------:R-:W-:Y:S02]  /*0880*/  LEA.HI R31, R31, 0xffffffe0, RZ, 0x18 ;  /* 0xffffffe01f1f7811 */ /* 0x000fe400078fc0ff */
[----:B------:R-:W-:Y:S02]  /*0890*/  I2FP.F32.S32 R30, R30 ;  /* 0x0000001e001e7245 */ /* 0x000fe40000201400 */
[----:B------:R-:W-:Y:S02]  /*08a0*/  I2FP.F32.S32 R31, R31 ;  /* 0x0000001f001f7245 */ /* 0x000fe40000201400 */
[----:B------:R-:W-:Y:S01]  /*08b0*/  LEA.HI R35, R20, 0xffffffe0, RZ, 0x18 ;  /* 0xffffffe014237811 */ /* 0x000fe200078fc0ff */
[----:B------:R-:W5:Y:S01]  /*08c0*/  LDG.E.U8.CONSTANT R4, desc[UR6][R6.64+0x21] ;  /* 0x0000210606047981 */ /* 0x000f62000c1e9100 */
[----:B------:R-:W-:-:S02]  /*08d0*/  SHF.R.U32.HI R20, RZ, 0x4, R24 ;  /* 0x00000004ff147819 */ /* 0x000fc40000011618 */
[----:B------:R-:W-:Y:S01]  /*08e0*/  I2FP.F32.S32 R35, R35 ;  /* 0x0000002300237245 */ /* 0x000fe20000201400 */
[----:B------:R-:W5:Y:S01]  /*08f0*/  LDG.E.CONSTANT R5, desc[UR6][R8.64+-0xfc] ;  /* 0xffff040608057981 */ /* 0x000f62000c1e9900 */
[----:B---3--:R-:W-:-:S04]  /*0900*/  LOP3.LUT P0, RZ, R11, R10, RZ, 0xc0, !PT ;  /* 0x0000000a0bff7212 */ /* 0x008fc8000780c0ff */
[----:B------:R-:W-:Y:S02]  /*0910*/  SEL R34, RZ, 0xfffffffc, P0 ;  /* 0xfffffffcff227807 */ /* 0x000fe40000000000 */
[----:B------:R-:W-:Y:S02]  /*0920*/  LOP3.LUT P0, RZ, R15, R10, RZ, 0xc0, !PT ;  /* 0x0000000a0fff7212 */ /* 0x000fe4000780c0ff */
[----:B------:R-:W-:Y:S02]  /*0930*/  LOP3.LUT R34, R34, 0x3, R33, 0xf8, !PT ;  /* 0x0000000322227812 */ /* 0x000fe400078ef821 */
[----:B------:R-:W-:Y:S02]  /*0940*/  SEL R33, RZ, 0xfffffffc, P0 ;  /* 0xfffffffcff217807 */ /* 0x000fe40000000000 */
[----:B------:R-:W-:Y:S02]  /*0950*/  I2FP.F32.S32 R34, R34 ;  /* 0x0000002200227245 */ /* 0x000fe40000201400 */
[----:B------:R-:W-:-:S02]  /*0960*/  LOP3.LUT R33, R33, 0x3, R24, 0xf8, !PT ;  /* 0x0000000321217812 */ /* 0x000fc400078ef818 */
[----:B------:R-:W-:Y:S02]  /*0970*/  LOP3.LUT P0, RZ, R19, R10, RZ, 0xc0, !PT ;  /* 0x0000000a13ff7212 */ /* 0x000fe4000780c0ff */
[----:B------:R-:W-:Y:S02]  /*0980*/  I2FP.F32.S32 R33, R33 ;  /* 0x0000002100217245 */ /* 0x000fe40000201400 */
[----:B------:R-:W-:-:S04]  /*0990*/  SEL R37, RZ, 0xfffffffc, P0 ;  /* 0xfffffffcff257807 */ /* 0x000fc80000000000 */
[----:B------:R-:W-:Y:S02]  /*09a0*/  LOP3.LUT R20, R37, 0x3, R20, 0xf8, !PT ;  /* 0x0000000325147812 */ /* 0x000fe400078ef814 */
[----:B------:R-:W-:Y:S02]  /*09b0*/  LOP3.LUT P0, RZ, R13, R10, RZ, 0xc0, !PT ;  /* 0x0000000a0dff7212 */ /* 0x000fe4000780c0ff */
[----:B------:R-:W-:Y:S02]  /*09c0*/  I2FP.F32.S32 R20, R20 ;  /* 0x0000001400147245 */ /* 0x000fe40000201400 */
[----:B------:R-:W-:Y:S02]  /*09d0*/  LEA.HI R10, R25, 0xffffffe0, RZ, 0x18 ;  /* 0xffffffe0190a7811 */ /* 0x000fe400078fc0ff */
[----:B------:R-:W3:Y:S01]  /*09e0*/  LDG.E.CONSTANT R25, desc[UR6][R8.64+0xc4] ;  /* 0x0000c40608197981 */ /* 0x000ee2000c1e9900 */
[----:B--2---:R-:W-:Y:S01]  /*09f0*/  FMUL R26, R31, R26 ;  /* 0x0000001a1f1a7220 */ /* 0x004fe20000400000 */
[----:B----4-:R-:W-:-:S04]  /*0a00*/  FMUL R23, R30, R23 ;  /* 0x000000171e177220 */ /* 0x010fc80000400000 */
[----:B------:R-:W-:-:S04]  /*0a10*/  FMUL R23, R23, R34 ;  /* 0x0000002217177220 */ /* 0x000fc80000400000 */
[----:B------:R-:W-:Y:S02]  /*0a20*/  FFMA R26, R26, R33, R23 ;  /* 0x000000211a1a7223 */ /* 0x000fe40000000017 */
[----:B------:R-:W2:Y:S04]  /*0a30*/  LDG.E.CONSTANT R33, desc[UR6][R8.64+-0x7c] ;  /* 0xffff840608217981 */ /* 0x000ea8000c1e9900 */
[----:B------:R-:W4:Y:S01]  /*0a40*/  LDG.E.U8.CONSTANT R23, desc[UR6][R6.64+0x31] ;  /* 0x0000310606177981 */ /* 0x000f22000c1e9100 */
[----:B------:R-:W-:Y:S01]  /*0a50*/  I2FP.F32.S32 R10, R10 ;  /* 0x0000000a000a7245 */ /* 0x000fe20000201400 */
[----:B-----5:R-:W-:Y:S02]  /*0a60*/  FMUL R37, R35, R22 ;  /* 0x0000001623257220 */ /* 0x020fe40000400000 */
[----:B------:R-:W5:Y:S02]  /*0a70*/  LDG.E.CONSTANT R6, desc[UR6][R8.64+0x4] ;  /* 0x0000040608067981 */ /* 0x000f64000c1e9900 */
[----:B------:R-:W-:Y:S01]  /*0a80*/  FFMA R26, R37, R20, R26 ;  /* 0x00000014251a7223 */ /* 0x000fe2000000001a */
[----:B------:R-:W-:Y:S01]  /*0a90*/  SEL R37, RZ, 0xfffffffc, P0 ;  /* 0xfffffffcff257807 */ /* 0x000fe20000000000 */
[----:B------:R-:W5:Y:S03]  /*0aa0*/  LDG.E.CONSTANT R7, desc[UR6][R8.64+-0x3c] ;  /* 0xffffc40608077981 */ /* 0x000f66000c1e9900 */
[----:B------:R-:W-:Y:S01]  /*0ab0*/  LEA.HI R37, R24, R37, RZ, 0x1a ;  /* 0x0000002518257211 */ /* 0x000fe200078fd0ff */
[----:B------:R-:W-:Y:S01]  /*0ac0*/  FMUL R17, R10, R17 ;  /* 0x000000110a117220 */ /* 0x000fe20000400000 */
[----:B------:R-:W5:Y:S02]  /*0ad0*/  LDG.E.CONSTANT R20, desc[UR6][R8.64+-0xbc] ;  /* 0xffff440608147981 */ /* 0x000f64000c1e9900 */
[----:B------:R-:W-:-:S02]  /*0ae0*/  I2FP.F32.S32 R24, R37 ;  /* 0x0000002500187245 */ /* 0x000fc40000201400 */
[----:B------:R-:W5:Y:S03]  /*0af0*/  LDG.E.CONSTANT R22, desc[UR6][R8.64+0x84] ;  /* 0x0000840608167981 */ /* 0x000f66000c1e9900 */
[----:B------:R-:W-:Y:S02]  /*0b00*/  FFMA R24, R17, R24, R26 ;  /* 0x0000001811187223 */ /* 0x000fe4000000001a */
[----:B------:R-:W5:Y:S04]  /*0b10*/  LDG.E.CONSTANT R26, desc[UR6][R8.64+0x44] ;  /* 0x00004406081a7981 */ /* 0x000f68000c1e9900 */
[----:B------:R-:W5:Y:S01]  /*0b20*/  LDG.E.U16.CONSTANT R17, desc[UR6][R2.64+0x6c] ;  /* 0x00006c0602117981 */ /* 0x000f62000c1e9500 */
[----:B------:R-:W-:-:S02]  /*0b30*/  VIADD R14, R14, 0x2 ;  /* 0x000000020e0e7836 */ /* 0x000fc40000000000 */
[----:B------:R-:W-:Y:S01]  /*0b40*/  FADD R29, RZ, R29 ;  /* 0x0000001dff1d7221 */ /* 0x000fe20000000000 */
[----:B------:R-:W-:Y:S02]  /*0b50*/  LOP3.LUT P1, RZ, R15, R32, RZ, 0xc0, !PT ;  /* 0x000000200fff7212 */ /* 0x000fe4000782c0ff */
[-C--:B------:R-:W-:Y:S02]  /*0b60*/  LOP3.LUT P5, RZ, R11, R28.reuse, RZ, 0xc0, !PT ;  /* 0x0000001c0bff7212 */ /* 0x080fe400078ac0ff */
[-C--:B------:R-:W-:Y:S02]  /*0b70*/  LOP3.LUT P3, RZ, R19, R28.reuse, RZ, 0xc0, !PT ;  /* 0x0000001c13ff7212 */ /* 0x080fe4000786c0ff */
[-C--:B------:R-:W-:Y:S02]  /*0b80*/  LOP3.LUT P4, RZ, R15, R28.reuse, RZ, 0xc0, !PT ;  /* 0x0000001c0fff7212 */ /* 0x080fe4000788c0ff */
[----:B------:R-:W-:Y:S02]  /*0b90*/  LOP3.LUT P2, RZ, R13, R28, RZ, 0xc0, !PT ;  /* 0x0000001c0dff7212 */ /* 0x000fe4000784c0ff */
[----:B------:R-:W-:-:S02]  /*0ba0*/  SEL R28, RZ, 0xfffffffc, P5 ;  /* 0xfffffffcff1c7807 */ /* 0x000fc40002800000 */
[----:B------:R-:W-:-:S04]  /*0bb0*/  SHF.R.U32.HI R15, RZ, 0x2, R4 ;  /* 0x00000002ff0f7819 */ /* 0x000fc80000011604 */
[----:B------:R-:W-:Y:S02]  /*0bc0*/  LOP3.LUT R28, R28, 0x3, R15, 0xf8, !PT ;  /* 0x000000031c1c7812 */ /* 0x000fe400078ef80f */
[----:B------:R-:W-:Y:S01]  /*0bd0*/  SEL R15, RZ, 0xfffffffc, P4 ;  /* 0xfffffffcff0f7807 */ /* 0x000fe20002000000 */
[----:B------:R-:W-:Y:S01]  /*0be0*/  FMUL R5, R18, R5 ;  /* 0x0000000512057220 */ /* 0x000fe20000400000 */
[----:B------:R-:W-:Y:S02]  /*0bf0*/  LOP3.LUT P0, RZ, R19, R32, RZ, 0xc0, !PT ;  /* 0x0000002013ff7212 */ /* 0x000fe4000780c0ff */
[----:B------:R-:W-:Y:S02]  /*0c00*/  I2FP.F32.S32 R28, R28 ;  /* 0x0000001c001c7245 */ /* 0x000fe40000201400 */
[----:B------:R-:W-:Y:S02]  /*0c10*/  SHF.R.U32.HI R18, RZ, 0x4, R4 ;  /* 0x00000004ff127819 */ /* 0x000fe40000011604 */
[----:B------:R-:W-:-:S02]  /*0c20*/  SEL R19, RZ, 0xfffffffc, P3 ;  /* 0xfffffffcff137807 */ /* 0x000fc40001800000 */
[-C--:B------:R-:W-:Y:S02]  /*0c30*/  LOP3.LUT P5, RZ, R11, R32.reuse, RZ, 0xc0, !PT ;  /* 0x000000200bff7212 */ /* 0x080fe400078ac0ff */
[----:B------:R-:W-:Y:S01]  /*0c40*/  LOP3.LUT P6, RZ, R13, R32, RZ, 0xc0, !PT ;  /* 0x000000200dff7212 */ /* 0x000fe200078cc0ff */
[----:B------:R-:W-:Y:S01]  /*0c50*/  FADD R24, R29, R24 ;  /* 0x000000181d187221 */ /* 0x000fe20000000000 */
[----:B---3--:R-:W-:Y:S01]  /*0c60*/  FMUL R10, R10, R25 ;  /* 0x000000190a0a7220 */ /* 0x008fe20000400000 */
[----:B--2---:R-:W-:Y:S01]  /*0c70*/  FMUL R33, R16, R33 ;  /* 0x0000002110217220 */ /* 0x004fe20000400000 */
[----:B------:R-:W-:Y:S02]  /*0c80*/  LOP3.LUT R16, R15, 0x3, R4, 0xf8, !PT ;  /* 0x000000030f107812 */ /* 0x000fe400078ef804 */
[----:B------:R-:W-:Y:S01]  /*0c90*/  LOP3.LUT R15, R19, 0x3, R18, 0xf8, !PT ;  /* 0x00000003130f7812 */ /* 0x000fe200078ef812 */
[----:B------:R-:W-:Y:S01]  /*0ca0*/  FMUL R28, R33, R28 ;  /* 0x0000001c211c7220 */ /* 0x000fe20000400000 */
[----:B------:R-:W-:-:S02]  /*0cb0*/  I2FP.F32.S32 R16, R16 ;  /* 0x0000001000107245 */ /* 0x000fc40000201400 */
[----:B----4-:R-:W-:Y:S02]  /*0cc0*/  SHF.R.U32.HI R18, RZ, 0x2, R23 ;  /* 0x00000002ff127819 */ /* 0x010fe40000011617 */
[----:B------:R-:W-:Y:S01]  /*0cd0*/  SEL R33, RZ, 0xfffffffc, P5 ;  /* 0xfffffffcff217807 */ /* 0x000fe20002800000 */
[----:B------:R-:W-:Y:S01]  /*0ce0*/  FFMA R5, R5, R16, R28 ;  /* 0x0000001005057223 */ /* 0x000fe2000000001c */
[----:B------:R-:W-:Y:S02]  /*0cf0*/  SEL R19, RZ, 0xfffffffc, P2 ;  /* 0xfffffffcff137807 */ /* 0x000fe40001000000 */
[----:B------:R-:W-:Y:S02]  /*0d00*/  LOP3.LUT R18, R33, 0x3, R18, 0xf8, !PT ;  /* 0x0000000321127812 */ /* 0x000fe400078ef812 */
[----:B------:R-:W-:Y:S01]  /*0d10*/  SEL R16, RZ, 0xfffffffc, P1 ;  /* 0xfffffffcff107807 */ /* 0x000fe20000800000 */
[----:B-----5:R-:W-:Y:S01]  /*0d20*/  FMUL R6, R21, R6 ;  /* 0x0000000615067220 */ /* 0x020fe20000400000 */
[----:B------:R-:W-:-:S02]  /*0d30*/  LEA.HI R4, R4, R19, RZ, 0x1a ;  /* 0x0000001304047211 */ /* 0x000fc400078fd0ff */
[----:B------:R-:W-:Y:S02]  /*0d40*/  I2FP.F32.S32 R15, R15 ;  /* 0x0000000f000f7245 */ /* 0x000fe40000201400 */
[----:B------:R-:W-:Y:S01]  /*0d50*/  I2FP.F32.S32 R19, R18 ;  /* 0x0000001200137245 */ /* 0x000fe20000201400 */
[----:B------:R-:W-:Y:S01]  /*0d60*/  FMUL R30, R30, R7 ;  /* 0x000000071e1e7220 */ /* 0x000fe20000400000 */
[--C-:B------:R-:W-:Y:S02]  /*0d70*/  SHF.R.U32.HI R21, RZ, 0x4, R23.reuse ;  /* 0x00000004ff157819 */ /* 0x100fe40000011617 */
[----:B------:R-:W-:Y:S02]  /*0d80*/  LOP3.LUT R16, R16, 0x3, R23, 0xf8, !PT ;  /* 0x0000000310107812 */ /* 0x000fe400078ef817 */
[----:B------:R-:W-:Y:S01]  /*0d90*/  SEL R18, RZ, 0xfffffffc, P0 ;  /* 0xfffffffcff127807 */ /* 0x000fe20000000000 */
[----:B------:R-:W-:Y:S01]  /*0da0*/  FFMA R5, R6, R15, R5 ;  /* 0x0000000f06057223 */ /* 0x000fe20000000005 */
[----:B------:R-:W-:Y:S01]  /*0db0*/  I2FP.F32.S32 R7, R16 ;  /* 0x0000001000077245 */ /* 0x000fe20000201400 */
[----:B------:R-:W-:Y:S01]  /*0dc0*/  FMUL R20, R31, R20 ;  /* 0x000000141f147220 */ /* 0x000fe20000400000 */
[----:B------:R-:W-:Y:S01]  /*0dd0*/  LOP3.LUT R18, R18, 0x3, R21, 0xf8, !PT ;  /* 0x0000000312127812 */ /* 0x000fe200078ef815 */
[----:B------:R-:W-:Y:S01]  /*0de0*/  FMUL R19, R30, R19 ;  /* 0x000000131e137220 */ /* 0x000fe20000400000 */
[----:B------:R-:W-:Y:S01]  /*0df0*/  SEL R6, RZ, 0xfffffffc, P6 ;  /* 0xfffffffcff067807 */ /* 0x000fe20003000000 */
[----:B------:R-:W-:Y:S01]  /*0e00*/  FMUL R22, R27, R22 ;  /* 0x000000161b167220 */ /* 0x000fe20000400000 */
[----:B------:R-:W-:Y:S01]  /*0e10*/  I2FP.F32.S32 R4, R4 ;  /* 0x0000000400047245 */ /* 0x000fe20000201400 */
[----:B------:R-:W-:Y:S01]  /*0e20*/  FFMA R7, R20, R7, R19 ;  /* 0x0000000714077223 */ /* 0x000fe20000000013 */
[----:B------:R-:W-:Y:S01]  /*0e30*/  I2FP.F32.S32 R18, R18 ;  /* 0x0000001200127245 */ /* 0x000fe20000201400 */
[----:B------:R-:W-:Y:S01]  /*0e40*/  FMUL R26, R35, R26 ;  /* 0x0000001a231a7220 */ /* 0x000fe20000400000 */
[----:B------:R-:W-:-:S02]  /*0e50*/  LEA.HI R6, R23, R6, RZ, 0x1a ;  /* 0x0000000617067211 */ /* 0x000fc400078fd0ff */
[----:B------:R-:W-:Y:S01]  /*0e60*/  ISETP.GE.AND P0, PT, R14, UR4, PT ;  /* 0x000000040e007c0c */ /* 0x000fe2000bf06270 */
[----:B------:R-:W-:Y:S01]  /*0e70*/  FFMA R5, R22, R4, R5 ;  /* 0x0000000416057223 */ /* 0x000fe20000000005 */
[----:B------:R-:W-:Y:S01]  /*0e80*/  I2FP.F32.S32 R6, R6 ;  /* 0x0000000600067245 */ /* 0x000fe20000201400 */
[----:B------:R-:W-:Y:S02]  /*0e90*/  FFMA R7, R26, R18, R7 ;  /* 0x000000121a077223 */ /* 0x000fe40000000007 */
[----:B------:R-:W-:Y:S02]  /*0ea0*/  FADD R5, R24, R5 ;  /* 0x0000000518057221 */ /* 0x000fe40000000000 */
[----:B------:R-:W-:Y:S01]  /*0eb0*/  FFMA R6, R10, R6, R7 ;  /* 0x000000060a067223 */ /* 0x000fe20000000007 */
[----:B------:R-:W-:Y:S01]  /*0ec0*/  IADD3 R8, P1, PT, R8, 0x800, RZ ;  /* 0x0000080008087810 */ /* 0x000fe20007f3e0ff */
[----:B------:R-:W-:Y:S01]  /*0ed0*/  HADD2.F32 R17, -RZ, R17.H0_H0 ;  /* 0x20000011ff117230 */ /* 0x000fe20000004100 */
[----:B------:R-:W-:Y:S01]  /*0ee0*/  IADD3 R4, P2, PT, R2, 0xdc, RZ ;  /* 0x000000dc02047810 */ /* 0x000fe20007f5e0ff */
[----:B------:R-:W-:-:S02]  /*0ef0*/  FADD R5, R5, R6 ;  /* 0x0000000605057221 */ /* 0x000fc40000000000 */
[----:B------:R-:W-:Y:S02]  /*0f00*/  IMAD.X R9, RZ, RZ, R9, P1 ;  /* 0x000000ffff097224 */ /* 0x000fe400008e0609 */
[----:B------:R-:W-:Y:S02]  /*0f10*/  IMAD.X R7, RZ, RZ, R3, P2 ;  /* 0x000000ffff077224 */ /* 0x000fe400010e0603 */
[----:B------:R-:W-:Y:S01]  /*0f20*/  FFMA R12, R17, R5, R12 ;  /* 0x00000005110c7223 */ /* 0x000fe2000000000c */
[----:B------:R-:W-:Y:S06]  /*0f30*/  @!P0 BRA `(.L_x_14) ;  /* 0xfffffff000cc8947 */ /* 0x000fec000383ffff */
.L_x_13:
[----:B------:R-:W-:Y:S05]  /*0f40*/  BSYNC.RECONVERGENT B0 ;  /* 0x0000000000007941 */ /* 0x000fea0003800200 */
.L_x_12:
[----:B------:R-:W0:Y:S01]  /*0f50*/  SHFL.BFLY PT, R3, R12, 0x10, 0x1f ;  /* 0x0e001f000c037f89 */ /* 0x000e2200000e0000 */
[----:B------:R-:W1:Y:S01]  /*0f60*/  S2R R6, SR_TID.X ;  /* 0x0000000000067919 */ /* 0x000e620000002100 */
[----:B0-----:R-:W-:-:S05]  /*0f70*/  FADD R3, R3, R12 ;  /* 0x0000000c03037221 */ /* 0x001fca0000000000 */
[----:B------:R-:W0:Y:S01]  /*0f80*/  SHFL.BFLY PT, R2, R3, 0x8, 0x1f ;  /* 0x0d001f0003027f89 */ /* 0x000e2200000e0000 */
[----:B-1----:R-:W-:Y:S01]  /*0f90*/  ISETP.NE.AND P0, PT, R6, RZ, PT ;  /* 0x000000ff0600720c */ /* 0x002fe20003f05270 */
        /* <DEDUP_REMOVED lines=12> */
.L_x_15:
        /* <DEDUP_REMOVED lines=10> */
.L_x_85:


//--------------------- .text.dequantize_mul_mat_vec_q2_k --------------------------
	.section	.text.dequantize_mul_mat_vec_q2_k,"ax",@progbits
	.align	128
        .global         dequantize_mul_mat_vec_q2_k
        .type           dequantize_mul_mat_vec_q2_k,@function
        .size           dequantize_mul_mat_vec_q2_k,(.L_x_86 - dequantize_mul_mat_vec_q2_k)
        .other          dequantize_mul_mat_vec_q2_k,@"STO_CUDA_ENTRY STV_DEFAULT"
dequantize_mul_mat_vec_q2_k:
.text.dequantize_mul_mat_vec_q2_k:
        /* <DEDUP_REMOVED lines=20> */
[C---:B------:R-:W-:Y:S01]  /*0140*/  IMAD.SHL.U32 R2, R6.reuse, 0x8, RZ ;  /* 0x0000000806027824 */ /* 0x040fe200078e00ff */
[----:B------:R-:W1:Y:S01]  /*0150*/  LDCU.64 UR8, c[0x0][0x380] ;  /* 0x00007000ff0877ac */ /* 0x000e620008000a00 */
[----:B------:R-:W-:Y:S01]  /*0160*/  LOP3.LUT R6, R6, 0xe, RZ, 0xc0, !PT ;  /* 0x0000000e06067812 */ /* 0x000fe200078ec0ff */
[----:B------:R-:W-:Y:S02]  /*0170*/  IMAD.MOV.U32 R8, RZ, RZ, RZ ;  /* 0x000000ffff087224 */ /* 0x000fe400078e00ff */
[----:B------:R-:W-:-:S05]  /*0180*/  LOP3.LUT R3, R2, 0x1f80, RZ, 0xc0, !PT ;  /* 0x00001f8002037812 */ /* 0x000fca00078ec0ff */
[C---:B------:R-:W-:Y:S02]  /*0190*/  IMAD R7, R10.reuse, 0x100, R3 ;  /* 0x000001000a077824 */ /* 0x040fe400078e0203 */
[----:B------:R-:W-:-:S04]  /*01a0*/  IMAD.WIDE.U32 R2, R10, 0x54, RZ ;  /* 0x000000540a027825 */ /* 0x000fc800078e00ff */
[----:B------:R-:W-:Y:S02]  /*01b0*/  IMAD.IADD R9, R6, 0x1, R7 ;  /* 0x0000000106097824 */ /* 0x000fe400078e0207 */
[----:B------:R-:W-:-:S04]  /*01c0*/  IMAD R7, R0, UR4, RZ ;  /* 0x0000000400077c24 */ /* 0x000fc8000f8e02ff */
[----:B------:R-:W-:-:S04]  /*01d0*/  IMAD.WIDE R6, R7, 0x54, R2 ;  /* 0x0000005407067825 */ /* 0x000fc800078e0202 */
[----:B0-----:R-:W-:Y:S01]  /*01e0*/  IMAD.WIDE.U32 R2, R9, 0x4, R4 ;  /* 0x0000000409027825 */ /* 0x001fe200078e0004 */
[----:B-1----:R-:W-:Y:S02]  /*01f0*/  IADD3 R9, P1, PT, R6, UR8, RZ ;  /* 0x0000000806097c10 */ /* 0x002fe4000ff3e0ff */
[----:B------:R-:W-:Y:S02]  /*0200*/  IADD3 R12, P0, PT, R2, 0x100, RZ ;  /* 0x00000100020c7810 */ /* 0x000fe40007f1e0ff */
[----:B------:R-:W-:-:S03]  /*0210*/  IADD3.X R6, PT, PT, R7, UR9, RZ, P1, !PT ;  /* 0x0000000907067c10 */ /* 0x000fc60008ffe4ff */
[----:B------:R-:W-:-:S08]  /*0220*/  IMAD.X R13, RZ, RZ, R3, P0 ;  /* 0x000000ffff0d7224 */ /* 0x000fd000000e0603 */
.L_x_18:
[----:B------:R-:W0:Y:S02]  /*0230*/  S2R R2, SR_TID.X ;  /* 0x0000000000027919 */ /* 0x000e240000002100 */
[----:B0-----:R-:W-:Y:S02]  /*0240*/  SHF.R.U32.HI R4, RZ, 0x4, R2 ;  /* 0x00000004ff047819 */ /* 0x001fe40000011602 */
[----:B------:R-:W-:Y:S02]  /*0250*/  LOP3.LUT R3, R2, 0xe, RZ, 0xc0, !PT ;  /* 0x0000000e02037812 */ /* 0x000fe400078ec0ff */
[----:B------:R-:W-:-:S03]  /*0260*/  LEA R2, P0, R4, R9, 0x3 ;  /* 0x0000000904027211 */ /* 0x000fc600078018ff */
[----:B------:R-:W-:Y:S02]  /*0270*/  IMAD R4, R4, 0x20, R3 ;  /* 0x0000002004047824 */ /* 0x000fe400078e0203 */
[----:B------:R-:W-:-:S03]  /*0280*/  IMAD.X R3, RZ, RZ, R6, P0 ;  /* 0x000000ffff037224 */ /* 0x000fc600000e0606 */
[----:B------:R-:W-:Y:S02]  /*0290*/  IADD3 R4, P0, PT, R4, R9, RZ ;  /* 0x0000000904047210 */ /* 0x000fe40007f1e0ff */
[----:B------:R-:W2:Y:S03]  /*02a0*/  LDG.E.CONSTANT R11, desc[UR6][R2.64] ;  /* 0x00000006020b7981 */ /* 0x000ea6000c1e9900 */
[----:B------:R-:W-:Y:S01]  /*02b0*/  IMAD.X R5, RZ, RZ, R6, P0 ;  /* 0x000000ffff057224 */ /* 0x000fe200000e0606 */
[----:B------:R0:W3:Y:S04]  /*02c0*/  LDG.E.CONSTANT R7, desc[UR6][R2.64+0x4] ;  /* 0x0000040602077981 */ /* 0x0000e8000c1e9900 */
[----:B------:R-:W4:Y:S04]  /*02d0*/  LDG.E.U8.CONSTANT R18, desc[UR6][R4.64+0x10] ;  /* 0x0000100604127981 */ /* 0x000f28000c1e9100 */
[----:B------:R-:W5:Y:S01]  /*02e0*/  LDG.E.U8.CONSTANT R19, desc[UR6][R4.64+0x11] ;  /* 0x0000110604137981 */ /* 0x000f62000c1e9100 */
[----:B0-----:R-:W-:-:S02]  /*02f0*/  IMAD.MOV.U32 R2, RZ, RZ, R12 ;  /* 0x000000ffff027224 */ /* 0x001fc400078e000c */
[----:B------:R-:W-:Y:S02]  /*0300*/  IMAD.MOV.U32 R3, RZ, RZ, R13 ;  /* 0x000000ffff037224 */ /* 0x000fe400078e000d */
[----:B------:R-:W5:Y:S04]  /*0310*/  LDG.E.U8.CONSTANT R13, desc[UR6][R4.64+0x20] ;  /* 0x00002006040d7981 */ /* 0x000f68000c1e9100 */
[----:B------:R-:W5:Y:S04]  /*0320*/  LDG.E.CONSTANT R29, desc[UR6][R2.64+-0x80] ;  /* 0xffff8006021d7981 */ /* 0x000f68000c1e9900 */
        /* <DEDUP_REMOVED lines=9> */
[----:B------:R-:W5:Y:S01]  /*03c0*/  LDG.E.CONSTANT R17, desc[UR6][R2.64+0x40] ;  /* 0x0000400602117981 */ /* 0x000f62000c1e9900 */
[----:B--2---:R-:W-:-:S04]  /*03d0*/  PRMT R20, R11, 0x7632, R20 ;  /* 0x000076320b147816 */ /* 0x004fc80000000014 */
[----:B------:R-:W-:Y:S02]  /*03e0*/  LOP3.LUT R22, R20, 0xf, RZ, 0xc0, !PT ;  /* 0x0000000f14167812 */ /* 0x000fe400078ec0ff */
[----:B----4-:R-:W-:Y:S02]  /*03f0*/  SHF.R.U32.HI R23, RZ, 0x2, R18 ;  /* 0x00000002ff177819 */ /* 0x010fe40000011612 */
[----:B------:R-:W-:Y:S02]  /*0400*/  LOP3.LUT R21, R11, 0xf, RZ, 0xc0, !PT ;  /* 0x0000000f0b157812 */ /* 0x000fe400078ec0ff */
[----:B------:R-:W-:Y:S01]  /*0410*/  LOP3.LUT R27, R23, 0x3, RZ, 0xc0, !PT ;  /* 0x00000003171b7812 */ /* 0x000fe200078ec0ff */
[----:B------:R-:W5:Y:S01]  /*0420*/  I2F.U16 R22, R22 ;  /* 0x0000001600167306 */ /* 0x000f620000101000 */
[----:B------:R-:W-:Y:S02]  /*0430*/  LOP3.LUT R20, R18, 0x3, RZ, 0xc0, !PT ;  /* 0x0000000312147812 */ /* 0x000fe400078ec0ff */
[----:B---3--:R-:W-:-:S02]  /*0440*/  LOP3.LUT R23, R7, 0xf, RZ, 0xc0, !PT ;  /* 0x0000000f07177812 */ /* 0x008fc400078ec0ff */
[----:B------:R-:W-:-:S03]  /*0450*/  SHF.R.U32.HI R25, RZ, 0x4, R18 ;  /* 0x00000004ff197819 */ /* 0x000fc60000011612 */
[----:B------:R-:W-:Y:S01]  /*0460*/  I2F.U16 R21, R21 ;  /* 0x0000001500157306 */ /* 0x000fe20000101000 */
[----:B------:R-:W-:-:S07]  /*0470*/  LOP3.LUT R31, R25, 0x3, RZ, 0xc0, !PT ;  /* 0x00000003191f7812 */ /* 0x000fce00078ec0ff */
[----:B------:R-:W0:Y:S01]  /*0480*/  I2F.U16 R27, R27 ;  /* 0x0000001b001b7306 */ /* 0x000e220000101000 */
[----:B-----5:R-:W-:-:S07]  /*0490*/  FMUL R24, R22, R29 ;  /* 0x0000001d16187220 */ /* 0x020fce0000400000 */
[----:B------:R-:W1:Y:S08]  /*04a0*/  I2F.U16 R20, R20 ;  /* 0x0000001400147306 */ /* 0x000e700000101000 */
[----:B------:R-:W2:Y:S01]  /*04b0*/  I2F.U16 R23, R23 ;  /* 0x0000001700177306 */ /* 0x000ea20000101000 */
[----:B0-----:R-:W-:Y:S01]  /*04c0*/  FMUL R24, R24, R27 ;  /* 0x0000001b18187220 */ /* 0x001fe20000400000 */
[----:B------:R-:W-:-:S06]  /*04d0*/  FMUL R25, R21, R32 ;  /* 0x0000002015197220 */ /* 0x000fcc0000400000 */
[----:B------:R-:W0:Y:S01]  /*04e0*/  I2F.U16 R31, R31 ;  /* 0x0000001f001f7306 */ /* 0x000e220000101000 */
[----:B-1----:R-:W-:Y:S01]  /*04f0*/  FFMA R20, R25, R20, R24 ;  /* 0x0000001419147223 */ /* 0x002fe20000000018 */
[----:B------:R-:W-:Y:S01]  /*0500*/  SHF.R.U32.HI R24, RZ, 0x2, R19 ;  /* 0x00000002ff187819 */ /* 0x000fe20000011613 */
[----:B--2---:R-:W-:-:S03]  /*0510*/  FMUL R25, R23, R28 ;  /* 0x0000001c17197220 */ /* 0x004fc60000400000 */
[----:B------:R-:W-:-:S04]  /*0520*/  LOP3.LUT R34, R24, 0x3, RZ, 0xc0, !PT ;  /* 0x0000000318227812 */ /* 0x000fc800078ec0ff */
[----:B------:R-:W1:Y:S01]  /*0530*/  I2F.U16 R24, R34 ;  /* 0x0000002200187306 */ /* 0x000e620000101000 */
[----:B0-----:R-:W-:Y:S01]  /*0540*/  FFMA R20, R25, R31, R20 ;  /* 0x0000001f19147223 */ /* 0x001fe20000000014 */
[----:B------:R-:W-:Y:S02]  /*0550*/  LOP3.LUT R25, R19, 0x3, RZ, 0xc0, !PT ;  /* 0x0000000313197812 */ /* 0x000fe400078ec0ff */
[----:B------:R-:W-:-:S04]  /*0560*/  SHF.R.U32.HI R27, RZ, 0x4, R19 ;  /* 0x00000004ff1b7819 */ /* 0x000fc80000011613 */
[----:B------:R-:W0:Y:S01]  /*0570*/  I2F.U16 R25, R25 ;  /* 0x0000001900197306 */ /* 0x000e220000101000 */
[----:B------:R-:W-:Y:S01]  /*0580*/  LOP3.LUT R31, R27, 0x3, RZ, 0xc0, !PT ;  /* 0x000000031b1f7812 */ /* 0x000fe200078ec0ff */
[----:B------:R-:W-:-:S06]  /*0590*/  FMUL R27, R22, R26 ;  /* 0x0000001a161b7220 */ /* 0x000fcc0000400000 */
[----:B------:R-:W2:Y:S01]  /*05a0*/  I2F.U16 R22, R31 ;  /* 0x0000001f00167306 */ /* 0x000ea20000101000 */
[----:B-1----:R-:W-:Y:S01]  /*05b0*/  FMUL R27, R27, R24 ;  /* 0x000000181b1b7220 */ /* 0x002fe20000400000 */
[----:B------:R-:W-:Y:S01]  /*05c0*/  FMUL R24, R21, R33 ;  /* 0x0000002115187220 */ /* 0x000fe20000400000 */
[----:B------:R-:W-:Y:S01]  /*05d0*/  PRMT R21, R7, 0x7632, R21 ;  /* 0x0000763207157816 */ /* 0x000fe20000000015 */
[----:B------:R-:W-:Y:S02]  /*05e0*/  FMUL R34, R23, R12 ;  /* 0x0000000c17227220 */ /* 0x000fe40000400000 */
[----:B0-----:R-:W-:Y:S01]  /*05f0*/  FFMA R27, R24, R25, R27 ;  /* 0x00000019181b7223 */ /* 0x001fe2000000001b */
[----:B------:R-:W-:-:S04]  /*0600*/  LOP3.LUT R24, R21, 0xf, RZ, 0xc0, !PT ;  /* 0x0000000f15187812 */ /* 0x000fc800078ec0ff */
[----:B------:R-:W0:Y:S01]  /*0610*/  I2F.U16 R23, R24 ;  /* 0x0000001800177306 */ /* 0x000e220000101000 */
[----:B--2---:R-:W-:Y:S01]  /*0620*/  FFMA R22, R34, R22, R27 ;  /* 0x0000001622167223 */ /* 0x004fe2000000001b */
[----:B------:R-:W-:Y:S02]  /*0630*/  LOP3.LUT R27, R11, 0xffff, RZ, 0xc0, !PT ;  /* 0x0000ffff0b1b7812 */ /* 0x000fe400078ec0ff */
[----:B------:R-:W-:Y:S02]  /*0640*/  SHF.R.U32.HI R25, RZ, 0x6, R18 ;  /* 0x00000006ff197819 */ /* 0x000fe40000011612 */
[----:B------:R-:W-:Y:S02]  /*0650*/  SHF.R.U32.HI R18, RZ, 0x8, R27 ;  /* 0x00000008ff127819 */ /* 0x000fe4000001161b */
[----:B------:R-:W-:Y:S02]  /*0660*/  LOP3.LUT R27, R7, 0xffff, RZ, 0xc0, !PT ;  /* 0x0000ffff071b7812 */ /* 0x000fe400078ec0ff */
[----:B------:R-:W-:-:S02]  /*0670*/  LOP3.LUT R31, R25, 0xffff, RZ, 0xc0, !PT ;  /* 0x0000ffff191f7812 */ /* 0x000fc400078ec0ff */
[----:B------:R-:W-:Y:S02]  /*0680*/  LOP3.LUT R18, R18, 0xf, RZ, 0xc0, !PT ;  /* 0x0000000f12127812 */ /* 0x000fe400078ec0ff */
[----:B------:R-:W-:Y:S02]  /*0690*/  LOP3.LUT R21, R13, 0x3, RZ, 0xc0, !PT ;  /* 0x000000030d157812 */ /* 0x000fe400078ec0ff */
[----:B------:R-:W-:Y:S01]  /*06a0*/  SHF.R.U32.HI R25, RZ, 0x8, R27 ;  /* 0x00000008ff197819 */ /* 0x000fe2000001161b */
[----:B0-----:R-:W-:Y:S01]  /*06b0*/  FMUL R27, R23, R30 ;  /* 0x0000001e171b7220 */ /* 0x001fe20000400000 */
[----:B------:R-:W-:Y:S01]  /*06c0*/  I2FP.F32.U32 R24, R31 ;  /* 0x0000001f00187245 */ /* 0x000fe20000201000 */
[----:B------:R-:W0:Y:S01]  /*06d0*/  I2F.U16 R18, R18 ;  /* 0x0000001200127306 */ /* 0x000e220000101000 */
[----:B------:R-:W-:-:S03]  /*06e0*/  SHF.R.U32.HI R19, RZ, 0x6, R19 ;  /* 0x00000006ff137819 */ /* 0x000fc60000011613 */
[----:B------:R-:W-:Y:S01]  /*06f0*/  FFMA R24, R27, R24, R20 ;  /* 0x000000181b187223 */ /* 0x000fe20000000014 */
[----:B------:R-:W-:Y:S02]  /*0700*/  LOP3.LUT R20, R25, 0xf, RZ, 0xc0, !PT ;  /* 0x0000000f19147812 */ /* 0x000fe400078ec0ff */
[----:B------:R-:W-:Y:S01]  /*0710*/  LOP3.LUT R25, R19, 0xffff, RZ, 0xc0, !PT ;  /* 0x0000ffff13197812 */ /* 0x000fe200078ec0ff */
[----:B------:R-:W1:Y:S01]  /*0720*/  I2F.U16 R21, R21 ;  /* 0x0000001500157306 */ /* 0x000e620000101000 */
[----:B------:R-:W-:Y:S01]  /*0730*/  SHF.R.U32.HI R19, RZ, 0x2, R13 ;  /* 0x00000002ff137819 */ /* 0x000fe2000001160d */
[----:B------:R-:W-:Y:S01]  /*0740*/  FMUL R23, R23, R14 ;  /* 0x0000000e17177220 */ /* 0x000fe20000400000 */
[----:B------:R-:W-:Y:S02]  /*0750*/  I2FP.F32.U32 R25, R25 ;  /* 0x0000001900197245 */ /* 0x000fe40000201000 */
[----:B------:R-:W-:-:S03]  /*0760*/  LOP3.LUT R27, R19, 0x3, RZ, 0xc0, !PT ;  /* 0x00000003131b7812 */ /* 0x000fc600078ec0ff */
[----:B------:R-:W-:Y:S01]  /*0770*/  FFMA R19, R23, R25, R22 ;  /* 0x0000001917137223 */ /* 0x000fe20000000016 */
[----:B0-----:R-:W-:Y:S01]  /*0780*/  FMUL R25, R18, R15 ;  /* 0x0000000f12197220 */ /* 0x001fe20000400000 */
[----:B------:R-:W-:Y:S02]  /*0790*/  SHF.R.U32.HI R31, RZ, 0x4, R13 ;  /* 0x00000004ff1f7819 */ /* 0x000fe4000001160d */
[----:B------:R-:W-:Y:S01]  /*07a0*/  LOP3.LUT R23, R11, 0xf000000, RZ, 0xc0, !PT ;  /* 0x0f0000000b177812 */ /* 0x000fe200078ec0ff */
[----:B------:R-:W0:Y:S01]  /*07b0*/  I2F.U16 R22, R27 ;  /* 0x0000001b00167306 */ /* 0x000e220000101000 */
[----:B-1----:R-:W-:Y:S01]  /*07c0*/  FFMA R25, R25, R21, R24 ;  /* 0x0000001519197223 */ /* 0x002fe20000000018 */
[----:B------:R-:W-:Y:S02]  /*07d0*/  LOP3.LUT R24, R31, 0x3, RZ, 0xc0, !PT ;  /* 0x000000031f187812 */ /* 0x000fe400078ec0ff */
[----:B------:R-:W-:Y:S02]  /*07e0*/  SHF.R.U32.HI R21, RZ, 0x18, R23 ;  /* 0x00000018ff157819 */ /* 0x000fe40000011617 */
[----:B------:R-:W-:-:S02]  /*07f0*/  SHF.R.U32.HI R23, RZ, 0x14, R11 ;  /* 0x00000014ff177819 */ /* 0x000fc4000001160b */
[----:B------:R-:W1:Y:S01]  /*0800*/  I2F.U16 R20, R20 ;  /* 0x0000001400147306 */ /* 0x000e620000101000 */
[----:B------:R-:W-:Y:S02]  /*0810*/  I2FP.F32.U32 R21, R21 ;  /* 0x0000001500157245 */ /* 0x000fe40000201000 */
[----:B------:R-:W-:Y:S02]  /*0820*/  LOP3.LUT R31, R23, 0xf, RZ, 0xc0, !PT ;  /* 0x0000000f171f7812 */ /* 0x000fe400078ec0ff */
[----:B------:R2:W3:Y:S03]  /*0830*/  LDG.E.U8.CONSTANT R23, desc[UR6][R4.64+0x21] ;  /* 0x0000210604177981 */ /* 0x0004e6000c1e9100 */
[----:B------:R-:W4:Y:S01]  /*0840*/  I2F.U16 R24, R24 ;  /* 0x0000001800187306 */ /* 0x000f220000101000 */
[----:B------:R-:W-:-:S04]  /*0850*/  FMUL R34, R21, R16 ;  /* 0x0000001015227220 */ /* 0x000fc80000400000 */
[----:B0-----:R-:W-:-:S03]  /*0860*/  FFMA R27, R34, R22, R25 ;  /* 0x00000016221b7223 */ /* 0x001fc60000000019 */
[----:B------:R-:W2:Y:S01]  /*0870*/  I2F.U16 R31, R31 ;  /* 0x0000001f001f7306 */ /* 0x000ea20000101000 */
[----:B-1----:R-:W-:Y:S01]  /*0880*/  FMUL R22, R20, R17 ;  /* 0x0000001114167220 */ /* 0x002fe20000400000 */
[----:B------:R-:W-:-:S03]  /*0890*/  SHF.R.U32.HI R25, RZ, 0x4, R7 ;  /* 0x00000004ff197819 */ /* 0x000fc60000011607 */
[----:B----4-:R-:W-:Y:S01]  /*08a0*/  FFMA R22, R22, R24, R27 ;  /* 0x0000001816167223 */ /* 0x010fe2000000001b */
[----:B------:R-:W-:Y:S02]  /*08b0*/  SHF.R.U32.HI R24, RZ, 0x4, R11 ;  /* 0x00000004ff187819 */ /* 0x000fe4000001160b */
[----:B------:R-:W-:Y:S02]  /*08c0*/  LOP3.LUT R27, R25, 0xf, RZ, 0xc0, !PT ;  /* 0x0000000f191b7812 */ /* 0x000fe400078ec0ff */
[----:B------:R-:W-:Y:S01]  /*08d0*/  LOP3.LUT R35, R24, 0xf, RZ, 0xc0, !PT ;  /* 0x0000000f18237812 */ /* 0x000fe200078ec0ff */
[C---:B--2---:R-:W-:Y:S01]  /*08e0*/  FMUL R4, R31.reuse, R26 ;  /* 0x0000001a1f047220 */ /* 0x044fe20000400000 */
[----:B------:R-:W-:Y:S02]  /*08f0*/  SHF.R.U32.HI R26, RZ, 0x14, R7 ;  /* 0x00000014ff1a7819 */ /* 0x000fe40000011607 */
[----:B------:R-:W0:Y:S01]  /*0900*/  I2F.U16 R34, R35 ;  /* 0x0000002300227306 */ /* 0x000e220000101000 */
[----:B------:R-:W-:-:S02]  /*0910*/  FMUL R5, R31, R29 ;  /* 0x0000001d1f057220 */ /* 0x000fc40000400000 */
[----:B------:R-:W2:Y:S01]  /*0920*/  LDG.E.CONSTANT R29, desc[UR6][R2.64+-0xbc] ;  /* 0xffff4406021d7981 */ /* 0x000ea2000c1e9900 */
[----:B------:R-:W-:-:S03]  /*0930*/  LOP3.LUT R31, R26, 0xf, RZ, 0xc0, !PT ;  /* 0x0000000f1a1f7812 */ /* 0x000fc600078ec0ff */
[----:B------:R-:W4:Y:S01]  /*0940*/  LDG.E.CONSTANT R26, desc[UR6][R2.64+-0x3c] ;  /* 0xffffc406021a7981 */ /* 0x000f22000c1e9900 */
[----:B------:R-:W1:Y:S08]  /*0950*/  I2F.U16 R27, R27 ;  /* 0x0000001b001b7306 */ /* 0x000e700000101000 */
[----:B------:R-:W5:Y:S01]  /*0960*/  I2F.U16 R31, R31 ;  /* 0x0000001f001f7306 */ /* 0x000f620000101000 */
[C---:B0-----:R-:W-:Y:S01]  /*0970*/  FFMA R32, R34.reuse, R32, R5 ;  /* 0x0000002022207223 */ /* 0x041fe20000000005 */
[----:B------:R-:W-:-:S02]  /*0980*/  FFMA R34, R34, R33, R4 ;  /* 0x0000002122227223 */ /* 0x000fc40000000004 */
[----:B------:R-:W4:Y:S01]  /*0990*/  LDG.E.CONSTANT R33, desc[UR6][R2.64+0x44] ;  /* 0x0000440602217981 */ /* 0x000f22000c1e9900 */
[----:B-1----:R-:W-:Y:S01]  /*09a0*/  FFMA R32, R27, R28, R32 ;  /* 0x0000001c1b207223 */ /* 0x002fe20000000020 */
[----:B------:R-:W-:Y:S02]  /*09b0*/  IMAD.MOV.U32 R4, RZ, RZ, R9 ;  /* 0x000000ffff047224 */ /* 0x000fe400078e0009 */
[----:B------:R-:W4:Y:S01]  /*09c0*/  LDG.E.CONSTANT R28, desc[UR6][R2.64+0xc0] ;  /* 0x0000c006021c7981 */ /* 0x000f22000c1e9900 */
[----:B------:R-:W-:Y:S02]  /*09d0*/  IMAD.MOV.U32 R5, RZ, RZ, R6 ;  /* 0x000000ffff057224 */ /* 0x000fe400078e0006 */
[----:B-----5:R-:W-:-:S03]  /*09e0*/  FFMA R30, R31, R30, R32 ;  /* 0x0000001e1f1e7223 */ /* 0x020fc60000000020 */
[----:B------:R0:W5:Y:S04]  /*09f0*/  LDG.E.CONSTANT R4, desc[UR6][R4.64+0x50] ;  /* 0x0000500604047981 */ /* 0x000168000c1e9900 */
[----:B------:R-:W5:Y:S01]  /*0a00*/  LDG.E.CONSTANT R32, desc[UR6][R2.64+0xc4] ;  /* 0x0000c40602207981 */ /* 0x000f62000c1e9900 */
[----:B------:R-:W-:Y:S01]  /*0a10*/  LOP3.LUT R24, R24, 0xffff, RZ, 0xc0, !PT ;  /* 0x0000ffff18187812 */ /* 0x000fe200078ec0ff */
[----:B------:R-:W-:-:S03]  /*0a20*/  FFMA R12, R27, R12, R34 ;  /* 0x0000000c1b0c7223 */ /* 0x000fc60000000022 */
[----:B------:R-:W-:-:S04]  /*0a30*/  SHF.R.U32.HI R24, RZ, 0x8, R24 ;  /* 0x00000008ff187819 */ /* 0x000fc80000011618 */
[----:B------:R-:W-:-:S06]  /*0a40*/  LOP3.LUT R27, R24, 0xf, RZ, 0xc0, !PT ;  /* 0x0000000f181b7812 */ /* 0x000fcc00078ec0ff */
[----:B------:R-:W1:Y:S01]  /*0a50*/  I2F.U16 R27, R27 ;  /* 0x0000001b001b7306 */ /* 0x000e620000101000 */
[----:B------:R-:W-:Y:S02]  /*0a60*/  SHF.R.U32.HI R11, RZ, 0x1c, R11 ;  /* 0x0000001cff0b7819 */ /* 0x000fe4000001160b */
[----:B------:R-:W-:Y:S02]  /*0a70*/  LOP3.LUT R24, R25, 0xffff, RZ, 0xc0, !PT ;  /* 0x0000ffff19187812 */ /* 0x000fe400078ec0ff */
[----:B0-----:R-:W-:Y:S02]  /*0a80*/  I2FP.F32.U32 R5, R11 ;  /* 0x0000000b00057245 */ /* 0x001fe40000201000 */
[----:B------:R-:W-:Y:S01]  /*0a90*/  SHF.R.U32.HI R24, RZ, 0x8, R24 ;  /* 0x00000008ff187819 */ /* 0x000fe20000011618 */
[----:B-1----:R-:W-:-:S04]  /*0aa0*/  FFMA R30, R27, R15, R30 ;  /* 0x0000000f1b1e7223 */ /* 0x002fc8000000001e */
[----:B------:R-:W-:Y:S01]  /*0ab0*/  FFMA R15, R5, R16, R30 ;  /* 0x00000010050f7223 */ /* 0x000fe2000000001e */
[----:B------:R-:W-:Y:S01]  /*0ac0*/  LOP3.LUT R24, R24, 0xf, RZ, 0xc0, !PT ;  /* 0x0000000f18187812 */ /* 0x000fe200078ec0ff */
[----:B------:R-:W-:-:S05]  /*0ad0*/  FFMA R14, R31, R14, R12 ;  /* 0x0000000e1f0e7223 */ /* 0x000fca000000000c */
[----:B------:R-:W0:Y:S01]  /*0ae0*/  I2F.U16 R24, R24 ;  /* 0x0000001800187306 */ /* 0x000e220000101000 */
[----:B------:R-:W-:-:S04]  /*0af0*/  SHF.R.U32.HI R13, RZ, 0x6, R13 ;  /* 0x00000006ff0d7819 */ /* 0x000fc8000001160d */
[----:B------:R-:W-:Y:S01]  /*0b00*/  LOP3.LUT R13, R13, 0xffff, RZ, 0xc0, !PT ;  /* 0x0000ffff0d0d7812 */ /* 0x000fe200078ec0ff */
[----:B------:R-:W-:-:S03]  /*0b10*/  VIADD R10, R10, 0x2 ;  /* 0x000000020a0a7836 */ /* 0x000fc60000000000 */
[----:B------:R-:W-:Y:S01]  /*0b20*/  I2FP.F32.U32 R13, R13 ;  /* 0x0000000d000d7245 */ /* 0x000fe20000201000 */
[----:B0-----:R-:W-:Y:S01]  /*0b30*/  FFMA R17, R24, R17, R15 ;  /* 0x0000001118117223 */ /* 0x001fe2000000000f */
[----:B------:R-:W-:Y:S02]  /*0b40*/  ISETP.GE.AND P0, PT, R10, UR4, PT ;  /* 0x000000040a007c0c */ /* 0x000fe4000bf06270 */
[----:B------:R-:W-:-:S05]  /*0b50*/  IADD3 R9, P2, PT, R9, 0xa8, RZ ;  /* 0x000000a809097810 */ /* 0x000fca0007f5e0ff */
[----:B------:R-:W-:Y:S01]  /*0b60*/  IMAD.X R6, RZ, RZ, R6, P2 ;  /* 0x000000ffff067224 */ /* 0x000fe200010e0606 */
[----:B---3--:R-:W-:Y:S02]  /*0b70*/  LOP3.LUT R25, R23, 0x3, RZ, 0xc0, !PT ;  /* 0x0000000317197812 */ /* 0x008fe400078ec0ff */
[--C-:B------:R-:W-:Y:S02]  /*0b80*/  SHF.R.U32.HI R11, RZ, 0x2, R23.reuse ;  /* 0x00000002ff0b7819 */ /* 0x100fe40000011617 */
[----:B------:R-:W0:Y:S02]  /*0b90*/  I2F.U16 R16, R25 ;  /* 0x0000001900107306 */ /* 0x000e240000101000 */
[----:B------:R-:W-:Y:S02]  /*0ba0*/  LOP3.LUT R11, R11, 0x3, RZ, 0xc0, !PT ;  /* 0x000000030b0b7812 */ /* 0x000fe400078ec0ff */
[----:B------:R-:W-:-:S04]  /*0bb0*/  SHF.R.U32.HI R12, RZ, 0x4, R23 ;  /* 0x00000004ff0c7819 */ /* 0x000fc80000011617 */
[----:B------:R-:W1:Y:S01]  /*0bc0*/  I2F.U16 R11, R11 ;  /* 0x0000000b000b7306 */ /* 0x000e620000101000 */
[----:B------:R-:W-:Y:S01]  /*0bd0*/  SHF.R.U32.HI R23, RZ, 0x6, R23 ;  /* 0x00000006ff177819 */ /* 0x000fe20000011617 */
[-C--:B--2---:R-:W-:Y:S01]  /*0be0*/  FMUL R18, R18, R29.reuse ;  /* 0x0000001d12127220 */ /* 0x084fe20000400000 */
[----:B------:R-:W-:Y:S01]  /*0bf0*/  FFMA R30, R27, R29, R14 ;  /* 0x0000001d1b1e7223 */ /* 0x000fe2000000000e */
[----:B------:R-:W-:Y:S02]  /*0c00*/  LOP3.LUT R14, R12, 0x3, RZ, 0xc0, !PT ;  /* 0x000000030c0e7812 */ /* 0x000fe400078ec0ff */
[----:B0-----:R-:W-:Y:S01]  /*0c10*/  FFMA R16, R18, R16, R19 ;  /* 0x0000001012107223 */ /* 0x001fe20000000013 */
[-C--:B----4-:R-:W-:Y:S01]  /*0c20*/  FFMA R19, R5, R26.reuse, R30 ;  /* 0x0000001a05137223 */ /* 0x090fe2000000001e */
[----:B------:R-:W-:Y:S01]  /*0c30*/  FMUL R21, R21, R26 ;  /* 0x0000001a15157220 */ /* 0x000fe20000400000 */
[----:B------:R-:W0:Y:S01]  /*0c40*/  I2F.U16 R5, R14 ;  /* 0x0000000e00057306 */ /* 0x000e220000101000 */
[----:B------:R-:W-:-:S02]  /*0c50*/  LOP3.LUT R12, R7, 0xf000000, RZ, 0xc0, !PT ;  /* 0x0f000000070c7812 */ /* 0x000fc400078ec0ff */
[----:B-1----:R-:W-:Y:S01]  /*0c60*/  FFMA R16, R21, R11, R16 ;  /* 0x0000000b15107223 */ /* 0x002fe20000000010 */
[----:B------:R-:W-:Y:S02]  /*0c70*/  SHF.R.U32.HI R7, RZ, 0x1c, R7 ;  /* 0x0000001cff077819 */ /* 0x000fe40000011607 */
[----:B------:R-:W-:Y:S02]  /*0c80*/  SHF.R.U32.HI R11, RZ, 0x18, R12 ;  /* 0x00000018ff0b7819 */ /* 0x000fe4000001160c */
[----:B------:R-:W-:Y:S02]  /*0c90*/  I2FP.F32.U32 R12, R7 ;  /* 0x00000007000c7245 */ /* 0x000fe40000201000 */
[----:B------:R-:W-:Y:S01]  /*0ca0*/  I2FP.F32.U32 R11, R11 ;  /* 0x0000000b000b7245 */ /* 0x000fe20000201000 */
[-C--:B------:R-:W-:Y:S01]  /*0cb0*/  FMUL R15, R20, R33.reuse ;  /* 0x00000021140f7220 */ /* 0x080fe20000400000 */
[----:B------:R-:W-:Y:S01]  /*0cc0*/  LOP3.LUT R23, R23, 0xffff, RZ, 0xc0, !PT ;  /* 0x0000ffff17177812 */ /* 0x000fe200078ec0ff */
[----:B------:R-:W-:Y:S01]  /*0cd0*/  FFMA R19, R24, R33, R19 ;  /* 0x0000002118137223 */ /* 0x000fe20000000013 */
[CC--:B------:R-:W-:Y:S01]  /*0ce0*/  FFMA R17, R12.reuse, R28.reuse, R17 ;  /* 0x0000001c0c117223 */ /* 0x0c0fe20000000011 */
[----:B------:R-:W-:Y:S01]  /*0cf0*/  FMUL R7, R11, R28 ;  /* 0x0000001c0b077220 */ /* 0x000fe20000400000 */
[----:B0-----:R-:W-:Y:S01]  /*0d00*/  FFMA R5, R15, R5, R16 ;  /* 0x000000050f057223 */ /* 0x001fe20000000010 */
[----:B------:R-:W-:Y:S01]  /*0d10*/  I2FP.F32.U32 R15, R23 ;  /* 0x00000017000f7245 */ /* 0x000fe20000201000 */
[----:B------:R-:W-:Y:S01]  /*0d20*/  FADD R17, RZ, R17 ;  /* 0x00000011ff117221 */ /* 0x000fe20000000000 */
[----:B------:R-:W-:Y:S01]  /*0d30*/  FFMA R7, R7, R13, R22 ;  /* 0x0000000d07077223 */ /* 0x000fe20000000016 */
[-C--:B-----5:R-:W-:Y:S01]  /*0d40*/  FMUL R14, R11, R32.reuse ;  /* 0x000000200b0e7220 */ /* 0x0a0fe20000400000 */
[----:B------:R-:W-:-:S02]  /*0d50*/  FFMA R12, R12, R32, R19 ;  /* 0x000000200c0c7223 */ /* 0x000fc40000000013 */
[----:B------:R-:W-:Y:S01]  /*0d60*/  FADD R7, RZ, R7 ;  /* 0x00000007ff077221 */ /* 0x000fe20000000000 */
[----:B------:R-:W-:Y:S01]  /*0d70*/  FFMA R14, R14, R15, R5 ;  /* 0x0000000f0e0e7223 */ /* 0x000fe20000000005 */
[--C-:B------:R-:W-:Y:S02]  /*0d80*/  HADD2.F32 R5, -RZ, R4.reuse.H1_H1 ;  /* 0x30000004ff057230 */ /* 0x100fe40000004100 */
[----:B------:R-:W-:Y:S01]  /*0d90*/  FADD R12, R17, R12 ;  /* 0x0000000c110c7221 */ /* 0x000fe20000000000 */
[----:B------:R-:W-:Y:S02]  /*0da0*/  HADD2.F32 R4, -RZ, R4.H0_H0 ;  /* 0x20000004ff047230 */ /* 0x000fe40000004100 */
[----:B------:R-:W-:Y:S01]  /*0db0*/  FADD R7, R7, R14 ;  /* 0x0000000e07077221 */ /* 0x000fe20000000000 */
[----:B------:R-:W-:Y:S01]  /*0dc0*/  FMUL R5, R5, R12 ;  /* 0x0000000c05057220 */ /* 0x000fe20000400000 */
[----:B------:R-:W-:-:S03]  /*0dd0*/  IADD3 R12, P1, PT, R2, 0x800, RZ ;  /* 0x00000800020c7810 */ /* 0x000fc60007f3e0ff */
[----:B------:R-:W-:Y:S02]  /*0de0*/  FFMA R5, R4, R7, -R5 ;  /* 0x0000000704057223 */ /* 0x000fe40000000805 */
[----:B------:R-:W-:Y:S02]  /*0df0*/  IMAD.X R13, RZ, RZ, R3, P1 ;  /* 0x000000ffff0d7224 */ /* 0x000fe400008e0603 */
[----:B------:R-:W-:Y:S01]  /*0e00*/  FADD R8, R5, R8 ;  /* 0x0000000805087221 */ /* 0x000fe20000000000 */
[----:B------:R-:W-:Y:S06]  /*0e10*/  @!P0 BRA `(.L_x_18) ;  /* 0xfffffff400048947 */ /* 0x000fec000383ffff */
.L_x_17:
[----:B------:R-:W-:Y:S05]  /*0e20*/  BSYNC.RECONVERGENT B0 ;  /* 0x0000000000007941 */ /* 0x000fea0003800200 */
.L_x_16:
        /* <DEDUP_REMOVED lines=17> */
.L_x_19:
        /* <DEDUP_REMOVED lines=12> */
.L_x_86:


//--------------------- .text.dequantize_mul_mat_vec_q8_0_cuda --------------------------
	.section	.text.dequantize_mul_mat_vec_q8_0_cuda,"ax",@progbits
	.align	128
        .global         dequantize_mul_mat_vec_q8_0_cuda
        .type           dequantize_mul_mat_vec_q8_0_cuda,@function
        .size           dequantize_mul_mat_vec_q8_0_cuda,(.L_x_87 - dequantize_mul_mat_vec_q8_0_cuda)
        .other          dequantize_mul_mat_vec_q8_0_cuda,@"STO_CUDA_ENTRY STV_DEFAULT"
dequantize_mul_mat_vec_q8_0_cuda:
.text.dequantize_mul_mat_vec_q8_0_cuda:
[----:B------:R-:W-:Y:S01]  /*0000*/  LDC R1, c[0x0][0x37c] ;  /* 0x0000df00ff017b82 */ /* 0x000fe20000000800 */
[----:B------:R-:W0:Y:S07]  /*0010*/  S2R R3, SR_TID.Y ;  /* 0x0000000000037919 */ /* 0x000e2e0000002200 */
[----:B------:R-:W0:Y:S01]  /*0020*/  S2UR UR4, SR_CTAID.X ;  /* 0x00000000000479c3 */ /* 0x000e220000002500 */
[----:B------:R-:W1:Y:S07]  /*0030*/  LDCU UR5, c[0x0][0x39c] ;  /* 0x00007380ff0577ac */ /* 0x000e6e0008000800 */
[----:B------:R-:W0:Y:S02]  /*0040*/  LDC R0, c[0x0][0x364] ;  /* 0x0000d900ff007b82 */ /* 0x000e240000000800 */
[----:B0-----:R-:W-:-:S05]  /*0050*/  IMAD R0, R0, UR4, R3 ;  /* 0x0000000400007c24 */ /* 0x001fca000f8e0203 */
[----:B-1----:R-:W-:-:S13]  /*0060*/  ISETP.GE.AND P0, PT, R0, UR5, PT ;  /* 0x0000000500007c0c */ /* 0x002fda000bf06270 */
[----:B------:R-:W-:Y:S05]  /*0070*/  @P0 EXIT ;  /* 0x000000000000094d */ /* 0x000fea0003800000 */
[----:B------:R-:W0:Y:S01]  /*0080*/  LDCU UR6, c[0x0][0x398] ;  /* 0x00007300ff0677ac */ /* 0x000e220008000800 */
[----:B------:R-:W1:Y:S01]  /*0090*/  S2R R18, SR_TID.X ;  /* 0x0000000000127919 */ /* 0x000e620000002100 */
[----:B------:R-:W-:Y:S01]  /*00a0*/  HFMA2 R25, -RZ, RZ, 0, 0 ;  /* 0x00000000ff197431 */ /* 0x000fe200000001ff */
[----:B------:R-:W2:Y:S01]  /*00b0*/  LDCU.64 UR8, c[0x0][0x358] ;  /* 0x00006b00ff0877ac */ /* 0x000ea20008000a00 */
[----:B0-----:R-:W-:-:S09]  /*00c0*/  UISETP.GE.AND UP0, UPT, UR6, 0x1, UPT ;  /* 0x000000010600788c */ /* 0x001fd2000bf06270 */
[----:B--2---:R-:W-:Y:S05]  /*00d0*/  BRA.U !UP0, `(.L_x_20) ;  /* 0x0000000908d87547 */ /* 0x004fea000b800000 */
[----:B------:R-:W-:Y:S01]  /*00e0*/  UISETP.GE.U32.AND UP0, UPT, UR6, 0xc1, UPT ;  /* 0x000000c10600788c */ /* 0x000fe2000bf06070 */
[----:B-1----:R-:W-:Y:S01]  /*00f0*/  SHF.L.U32 R21, R18, 0x1, RZ ;  /* 0x0000000112157819 */ /* 0x002fe200000006ff */
[----:B------:R-:W-:Y:S01]  /*0100*/  UIADD3 UR7, UPT, UPT, UR6, -0x1, URZ ;  /* 0xffffffff06077890 */ /* 0x000fe2000fffe0ff */
[----:B------:R-:W-:Y:S01]  /*0110*/  MOV R25, RZ ;  /* 0x000000ff00197202 */ /* 0x000fe20000000f00 */
[----:B------:R-:W-:Y:S01]  /*0120*/  UMOV UR4, URZ ;  /* 0x000000ff00047c82 */ /* 0x000fe20008000000 */
[----:B------:R-:W-:Y:S01]  /*0130*/  LOP3.LUT R23, R21, 0x1e, RZ, 0xc0, !PT ;  /* 0x0000001e15177812 */ /* 0x000fe200078ec0ff */
[----:B------:R-:W-:-:S03]  /*0140*/  ULEA.HI UR5, UR7, 0x1, URZ, 0x1a ;  /* 0x0000000107057891 */ /* 0x000fc6000f8fd0ff */
[----:B------:R-:W-:Y:S09]  /*0150*/  BRA.U !UP0, `(.L_x_21) ;  /* 0x00000005087c7547 */ /* 0x000ff2000b800000 */
[----:B------:R-:W0:Y:S01]  /*0160*/  LDC.64 R2, c[0x0][0x388] ;  /* 0x0000e200ff027b82 */ /* 0x000e220000000a00 */
[----:B------:R-:W-:Y:S01]  /*0170*/  ULOP3.LUT UR4, UR5, 0x7fffffc, URZ, 0xc0, !UPT ;  /* 0x07fffffc05047892 */ /* 0x000fe2000f8ec0ff */
[----:B------:R-:W-:Y:S01]  /*0180*/  MOV R25, RZ ;  /* 0x000000ff00197202 */ /* 0x000fe20000000f00 */
[----:B------:R-:W-:Y:S01]  /*0190*/  IMAD R19, R0, UR6, R21 ;  /* 0x0000000600137c24 */ /* 0x000fe2000f8e0215 */
[----:B------:R-:W-:Y:S01]  /*01a0*/  UMOV UR6, 0x80 ;  /* 0x0000008000067882 */ /* 0x000fe20000000000 */
[----:B------:R-:W-:Y:S01]  /*01b0*/  UIADD3 UR4, UPT, UPT, -UR4, URZ, URZ ;  /* 0x000000ff04047290 */ /* 0x000fe2000fffe1ff */
[----:B0-----:R-:W-:-:S03]  /*01c0*/  IMAD.WIDE.U32 R2, R18, 0x8, R2 ;  /* 0x0000000812027825 */ /* 0x001fc600078e0002 */
[----:B------:R-:W-:-:S04]  /*01d0*/  IADD3 R4, P0, PT, R2, 0x200, RZ ;  /* 0x0000020002047810 */ /* 0x000fc80007f1e0ff */
[----:B------:R-:W-:-:S09]  /*01e0*/  IADD3.X R7, PT, PT, RZ, R3, RZ, P0, !PT ;  /* 0x00000003ff077210 */ /* 0x000fd200007fe4ff */
.L_x_22:
[----:B------:R-:W0:Y:S01]  /*01f0*/  LDC.64 R12, c[0x0][0x380] ;  /* 0x0000e000ff0c7b82 */ /* 0x000e220000000a00 */
[----:B------:R-:W-:-:S04]  /*0200*/  SHF.R.S32.HI R2, RZ, 0x1f, R19 ;  /* 0x0000001fff027819 */ /* 0x000fc80000011413 */
[----:B------:R-:W-:-:S04]  /*0210*/  LEA.HI R2, R2, R19, RZ, 0x5 ;  /* 0x0000001302027211 */ /* 0x000fc800078f28ff */
[----:B------:R-:W-:-:S05]  /*0220*/  SHF.R.S32.HI R3, RZ, 0x5, R2 ;  /* 0x00000005ff037819 */ /* 0x000fca0000011402 */
[----:B0-----:R-:W-:-:S03]  /*0230*/  IMAD.WIDE R2, R3, 0x22, R12 ;  /* 0x0000002203027825 */ /* 0x001fc600078e020c */
[----:B------:R-:W-:Y:S02]  /*0240*/  IADD3 R14, P0, PT, R23, R2, RZ ;  /* 0x00000002170e7210 */ /* 0x000fe40007f1e0ff */
[----:B------:R0:W2:Y:S02]  /*0250*/  LDG.E.U16 R24, desc[UR8][R2.64] ;  /* 0x0000000802187981 */ /* 0x0000a4000c1e1500 */
[----:B------:R-:W-:-:S05]  /*0260*/  IADD3.X R15, PT, PT, RZ, R3, RZ, P0, !PT ;  /* 0x00000003ff0f7210 */ /* 0x000fca00007fe4ff */
[----:B------:R-:W3:Y:S01]  /*0270*/  LDG.E.S8 R22, desc[UR8][R14.64+0x2] ;  /* 0x000002080e167981 */ /* 0x000ee2000c1e1300 */
[----:B0-----:R-:W-:Y:S02]  /*0280*/  MOV R2, R4 ;  /* 0x0000000400027202 */ /* 0x001fe40000000f00 */
[----:B------:R-:W-:-:S05]  /*0290*/  MOV R3, R7 ;  /* 0x0000000700037202 */ /* 0x000fca0000000f00 */
[----:B------:R-:W4:Y:S01]  /*02a0*/  LDG.E R20, desc[UR8][R2.64+-0x200] ;  /* 0xfffe000802147981 */ /* 0x000f22000c1e1900 */
[C---:B------:R-:W-:Y:S02]  /*02b0*/  IADD3 R4, PT, PT, R19.reuse, 0x40, RZ ;  /* 0x0000004013047810 */ /* 0x040fe40007ffe0ff */
[C---:B------:R-:W-:Y:S01]  /*02c0*/  IADD3 R6, PT, PT, R19.reuse, 0x80, RZ ;  /* 0x0000008013067810 */ /* 0x040fe20007ffe0ff */
[----:B------:R-:W-:Y:S01]  /*02d0*/  VIADD R8, R19, 0xc0 ;  /* 0x000000c013087836 */ /* 0x000fe20000000000 */
[----:B------:R-:W-:Y:S01]  /*02e0*/  SHF.R.S32.HI R5, RZ, 0x1f, R4 ;  /* 0x0000001fff057819 */ /* 0x000fe20000011404 */
[----:B------:R-:W5:Y:S03]  /*02f0*/  LDG.E.S8 R14, desc[UR8][R14.64+0x3] ;  /* 0x000003080e0e7981 */ /* 0x000f66000c1e1300 */
[----:B------:R-:W-:Y:S02]  /*0300*/  LEA.HI R5, R5, R4, RZ, 0x5 ;  /* 0x0000000405057211 */ /* 0x000fe400078f28ff */
[----:B------:R-:W-:-:S02]  /*0310*/  SHF.R.S32.HI R7, RZ, 0x1f, R6 ;  /* 0x0000001fff077819 */ /* 0x000fc40000011406 */
[----:B------:R-:W-:Y:S02]  /*0320*/  SHF.R.S32.HI R5, RZ, 0x5, R5 ;  /* 0x00000005ff057819 */ /* 0x000fe40000011405 */
[----:B------:R-:W-:Y:S01]  /*0330*/  LEA.HI R7, R7, R6, RZ, 0x5 ;  /* 0x0000000607077211 */ /* 0x000fe200078f28ff */
[----:B------:R-:W5:Y:S01]  /*0340*/  LDG.E R15, desc[UR8][R2.64+-0x1fc] ;  /* 0xfffe0408020f7981 */ /* 0x000f62000c1e1900 */
[----:B------:R-:W-:Y:S01]  /*0350*/  SHF.R.S32.HI R9, RZ, 0x1f, R8 ;  /* 0x0000001fff097819 */ /* 0x000fe20000011408 */
[----:B------:R-:W-:Y:S01]  /*0360*/  IMAD.WIDE R4, R5, 0x22, R12 ;  /* 0x0000002205047825 */ /* 0x000fe200078e020c */
[----:B------:R-:W-:Y:S02]  /*0370*/  SHF.R.S32.HI R7, RZ, 0x5, R7 ;  /* 0x00000005ff077819 */ /* 0x000fe40000011407 */
[----:B------:R-:W-:Y:S02]  /*0380*/  LEA.HI R9, R9, R8, RZ, 0x5 ;  /* 0x0000000809097211 */ /* 0x000fe400078f28ff */
[----:B------:R-:W-:Y:S01]  /*0390*/  IADD3 R8, P0, PT, R23, R4, RZ ;  /* 0x0000000417087210 */ /* 0x000fe20007f1e0ff */
[----:B------:R-:W-:Y:S01]  /*03a0*/  IMAD.WIDE R6, R7, 0x22, R12 ;  /* 0x0000002207067825 */ /* 0x000fe200078e020c */
[----:B------:R-:W-:Y:S01]  /*03b0*/  SHF.R.S32.HI R11, RZ, 0x5, R9 ;  /* 0x00000005ff0b7819 */ /* 0x000fe20000011409 */
[----:B------:R-:W5:Y:S01]  /*03c0*/  LDG.E.U16 R4, desc[UR8][R4.64] ;  /* 0x0000000804047981 */ /* 0x000f62000c1e1500 */
[----:B------:R-:W-:-:S02]  /*03d0*/  IADD3.X R9, PT, PT, RZ, R5, RZ, P0, !PT ;  /* 0x00000005ff097210 */ /* 0x000fc400007fe4ff */
[----:B------:R-:W-:Y:S01]  /*03e0*/  IADD3 R10, P1, PT, R23, R6, RZ ;  /* 0x00000006170a7210 */ /* 0x000fe20007f3e0ff */
[----:B------:R-:W-:Y:S01]  /*03f0*/  IMAD.WIDE R12, R11, 0x22, R12 ;  /* 0x000000220b0c7825 */ /* 0x000fe200078e020c */
[----:B------:R-:W5:Y:S04]  /*0400*/  LDG.E.U16 R6, desc[UR8][R6.64] ;  /* 0x0000000806067981 */ /* 0x000f68000c1e1500 */
[----:B------:R-:W5:Y:S01]  /*0410*/  LDG.E.S8 R26, desc[UR8][R8.64+0x2] ;  /* 0x00000208081a7981 */ /* 0x000f62000c1e1300 */
[----:B------:R-:W-:-:S03]  /*0420*/  IADD3.X R11, PT, PT, RZ, R7, RZ, P1, !PT ;  /* 0x00000007ff0b7210 */ /* 0x000fc60000ffe4ff */
[----:B------:R2:W5:Y:S01]  /*0430*/  LDG.E.S8 R27, desc[UR8][R8.64+0x3] ;  /* 0x00000308081b7981 */ /* 0x000562000c1e1300 */
[----:B------:R-:W-:-:S03]  /*0440*/  IADD3 R16, P0, PT, R23, R12, RZ ;  /* 0x0000000c17107210 */ /* 0x000fc60007f1e0ff */
[----:B------:R-:W5:Y:S01]  /*0450*/  LDG.E.S8 R28, desc[UR8][R10.64+0x2] ;  /* 0x000002080a1c7981 */ /* 0x000f62000c1e1300 */
[----:B------:R-:W-:-:S03]  /*0460*/  IADD3.X R17, PT, PT, RZ, R13, RZ, P0, !PT ;  /* 0x0000000dff117210 */ /* 0x000fc600007fe4ff */
[----:B------:R0:W5:Y:S04]  /*0470*/  LDG.E.S8 R29, desc[UR8][R10.64+0x3] ;  /* 0x000003080a1d7981 */ /* 0x000168000c1e1300 */
[----:B------:R-:W5:Y:S04]  /*0480*/  LDG.E.S8 R5, desc[UR8][R16.64+0x2] ;  /* 0x0000020810057981 */ /* 0x000f68000c1e1300 */
[----:B------:R-:W5:Y:S04]  /*0490*/  LDG.E R7, desc[UR8][R2.64+-0x100] ;  /* 0xffff000802077981 */ /* 0x000f68000c1e1900 */
[----:B------:R-:W5:Y:S04]  /*04a0*/  LDG.E.S8 R8, desc[UR8][R16.64+0x3] ;  /* 0x0000030810087981 */ /* 0x000f68000c1e1300 */
[----:B------:R1:W5:Y:S04]  /*04b0*/  LDG.E.U16 R12, desc[UR8][R12.64] ;  /* 0x000000080c0c7981 */ /* 0x000368000c1e1500 */
[----:B------:R-:W5:Y:S01]  /*04c0*/  LDG.E R10, desc[UR8][R2.64] ;  /* 0x00000008020a7981 */ /* 0x000f62000c1e1900 */
[----:B---3--:R-:W0:Y:S01]  /*04d0*/  I2F.S16 R22, R22 ;  /* 0x0000001600167306 */ /* 0x008e220000101400 */
[----:B--2---:R-:W-:-:S02]  /*04e0*/  HADD2.F32 R9, -RZ, R24.H0_H0 ;  /* 0x20000018ff097230 */ /* 0x004fc40000004100 */
[----:B------:R-:W2:Y:S03]  /*04f0*/  LDG.E R24, desc[UR8][R2.64+-0xfc] ;  /* 0xffff040802187981 */ /* 0x000ea6000c1e1900 */
[----:B0-----:R-:W-:-:S04]  /*0500*/  FMUL R11, R9, R22 ;  /* 0x00000016090b7220 */ /* 0x001fc80000400000 */
[----:B----4-:R-:W-:Y:S02]  /*0510*/  FFMA R22, R11, R20, R25 ;  /* 0x000000140b167223 */ /* 0x010fe40000000019 */
[----:B------:R-:W3:Y:S04]  /*0520*/  LDG.E R20, desc[UR8][R2.64+0x4] ;  /* 0x0000040802147981 */ /* 0x000ee8000c1e1900 */
[----:B------:R-:W4:Y:S04]  /*0530*/  LDG.E R11, desc[UR8][R2.64+0x100] ;  /* 0x00010008020b7981 */ /* 0x000f28000c1e1900 */
[----:B------:R-:W4:Y:S01]  /*0540*/  LDG.E R25, desc[UR8][R2.64+0x104] ;  /* 0x0001040802197981 */ /* 0x000f22000c1e1900 */
[----:B-----5:R-:W0:Y:S08]  /*0550*/  I2F.S16 R14, R14 ;  /* 0x0000000e000e7306 */ /* 0x020e300000101400 */
[----:B------:R-:W5:Y:S01]  /*0560*/  I2F.S16 R26, R26 ;  /* 0x0000001a001a7306 */ /* 0x000f620000101400 */
[----:B0-----:R-:W-:Y:S01]  /*0570*/  FMUL R9, R9, R14 ;  /* 0x0000000e09097220 */ /* 0x001fe20000400000 */
[----:B------:R-:W-:-:S06]  /*0580*/  HADD2.F32 R4, -RZ, R4.H0_H0 ;  /* 0x20000004ff047230 */ /* 0x000fcc0000004100 */
[----:B------:R-:W1:Y:S01]  /*0590*/  I2F.S16 R27, R27 ;  /* 0x0000001b001b7306 */ /* 0x000e620000101400 */
[----:B------:R-:W-:-:S07]  /*05a0*/  FFMA R22, R9, R15, R22 ;  /* 0x0000000f09167223 */ /* 0x000fce0000000016 */
[----:B------:R-:W0:Y:S01]  /*05b0*/  I2F.S16 R28, R28 ;  /* 0x0000001c001c7306 */ /* 0x000e220000101400 */
[----:B-----5:R-:W-:Y:S01]  /*05c0*/  FMUL R9, R4, R26 ;  /* 0x0000001a04097220 */ /* 0x020fe20000400000 */
[----:B------:R-:W-:-:S06]  /*05d0*/  HADD2.F32 R6, -RZ, R6.H0_H0 ;  /* 0x20000006ff067230 */ /* 0x000fcc0000004100 */
[----:B------:R-:W5:Y:S01]  /*05e0*/  I2F.S16 R29, R29 ;  /* 0x0000001d001d7306 */ /* 0x000f620000101400 */
[----:B-1----:R-:W-:Y:S01]  /*05f0*/  FMUL R13, R4, R27 ;  /* 0x0000001b040d7220 */ /* 0x002fe20000400000 */
[----:B------:R-:W-:-:S06]  /*0600*/  FFMA R22, R9, R7, R22 ;  /* 0x0000000709167223 */ /* 0x000fcc0000000016 */
[----:B------:R-:W1:Y:S01]  /*0610*/  I2F.S16 R5, R5 ;  /* 0x0000000500057306 */ /* 0x000e620000101400 */
[----:B0-----:R-:W-:Y:S01]  /*0620*/  FMUL R28, R6, R28 ;  /* 0x0000001c061c7220 */ /* 0x001fe20000400000 */
[----:B------:R-:W-:-:S06]  /*0630*/  UIADD3 UR4, UPT, UPT, UR4, 0x4, URZ ;  /* 0x0000000404047890 */ /* 0x000fcc000fffe0ff */
[----:B------:R-:W0:Y:S01]  /*0640*/  I2F.S16 R7, R8 ;  /* 0x0000000800077306 */ /* 0x000e220000101400 */
[----:B------:R-:W-:Y:S02]  /*0650*/  HADD2.F32 R12, -RZ, R12.H0_H0 ;  /* 0x2000000cff0c7230 */ /* 0x000fe40000004100 */
[----:B-----5:R-:W-:Y:S01]  /*0660*/  FMUL R29, R6, R29 ;  /* 0x0000001d061d7220 */ /* 0x020fe20000400000 */
[----:B------:R-:W-:Y:S02]  /*0670*/  UISETP.NE.AND UP0, UPT, UR4, URZ, UPT ;  /* 0x000000ff0400728c */ /* 0x000fe4000bf05270 */
[----:B-1----:R-:W-:Y:S01]  /*0680*/  FMUL R5, R12, R5 ;  /* 0x000000050c057220 */ /* 0x002fe20000400000 */
[----:B------:R-:W-:Y:S02]  /*0690*/  IADD3 R4, P0, PT, R2, 0x400, RZ ;  /* 0x0000040002047810 */ /* 0x000fe40007f1e0ff */
[----:B------:R-:W-:Y:S01]  /*06a0*/  IADD3 R19, PT, PT, R19, 0x100, RZ ;  /* 0x0000010013137810 */ /* 0x000fe20007ffe0ff */
[----:B0-----:R-:W-:Y:S01]  /*06b0*/  FMUL R12, R12, R7 ;  /* 0x000000070c0c7220 */ /* 0x001fe20000400000 */
[----:B------:R-:W-:Y:S01]  /*06c0*/  IADD3.X R7, PT, PT, RZ, R3, RZ, P0, !PT ;  /* 0x00000003ff077210 */ /* 0x000fe200007fe4ff */
[----:B------:R-:W-:Y:S01]  /*06d0*/  UIADD3 UR6, UPT, UPT, UR6, 0x100, URZ ;  /* 0x0000010006067890 */ /* 0x000fe2000fffe0ff */
[----:B--2---:R-:W-:-:S04]  /*06e0*/  FFMA R13, R13, R24, R22 ;  /* 0x000000180d0d7223 */ /* 0x004fc80000000016 */
[----:B------:R-:W-:-:S04]  /*06f0*/  FFMA R10, R28, R10, R13 ;  /* 0x0000000a1c0a7223 */ /* 0x000fc8000000000d */
[----:B---3--:R-:W-:-:S04]  /*0700*/  FFMA R10, R29, R20, R10 ;  /* 0x000000141d0a7223 */ /* 0x008fc8000000000a */
[----:B----4-:R-:W-:-:S04]  /*0710*/  FFMA R5, R5, R11, R10 ;  /* 0x0000000b05057223 */ /* 0x010fc8000000000a */
[----:B------:R-:W-:Y:S01]  /*0720*/  FFMA R25, R12, R25, R5 ;  /* 0x000000190c197223 */ /* 0x000fe20000000005 */
[----:B------:R-:W-:Y:S06]  /*0730*/  BRA.U UP0, `(.L_x_22) ;  /* 0xfffffff900ac7547 */ /* 0x000fec000b83ffff */
[----:B------:R-:W-:-:S12]  /*0740*/  UIADD3 UR4, UPT, UPT, UR6, -0x80, URZ ;  /* 0xffffff8006047890 */ /* 0x000fd8000fffe0ff */
.L_x_21:
[----:B------:R-:W-:-:S09]  /*0750*/  ULOP3.LUT UP0, UR5, UR5, 0x3, URZ, 0xc0, !UPT ;  /* 0x0000000305057892 */ /* 0x000fd2000f80c0ff */
[----:B------:R-:W-:Y:S05]  /*0760*/  BRA.U !UP0, `(.L_x_20) ;  /* 0x0000000508347547 */ /* 0x000fea000b800000 */
[----:B------:R-:W-:Y:S02]  /*0770*/  UISETP.NE.AND UP1, UPT, UR5, 0x1, UPT ;  /* 0x000000010500788c */ /* 0x000fe4000bf25270 */
[----:B------:R-:W-:-:S07]  /*0780*/  ULOP3.LUT UP0, URZ, UR7, 0x40, URZ, 0xc0, !UPT ;  /* 0x0000004007ff7892 */ /* 0x000fce000f80c0ff */
[----:B------:R-:W-:Y:S05]  /*0790*/  BRA.U !UP1, `(.L_x_23) ;  /* 0x0000000109c47547 */ /* 0x000fea000b800000 */
[----:B------:R-:W0:Y:S01]  /*07a0*/  LDCU UR5, c[0x0][0x398] ;  /* 0x00007300ff0577ac */ /* 0x000e220008000800 */
[----:B------:R-:W1:Y:S01]  /*07b0*/  LDC.64 R2, c[0x0][0x380] ;  /* 0x0000e000ff027b82 */ /* 0x000e620000000a00 */
[----:B------:R-:W-:Y:S01]  /*07c0*/  VIADD R11, R21, UR4 ;  /* 0x00000004150b7c36 */ /* 0x000fe20008000000 */
[----:B------:R-:W2:Y:S03]  /*07d0*/  LDCU.64 UR6, c[0x0][0x388] ;  /* 0x00007100ff0677ac */ /* 0x000ea60008000a00 */
[----:B0-----:R-:W-:-:S05]  /*07e0*/  IMAD R4, R0, UR5, R11 ;  /* 0x0000000500047c24 */ /* 0x001fca000f8e020b */
[----:B------:R-:W-:Y:S02]  /*07f0*/  SHF.R.S32.HI R5, RZ, 0x1f, R4 ;  /* 0x0000001fff057819 */ /* 0x000fe40000011404 */
[----:B------:R-:W-:Y:S02]  /*0800*/  IADD3 R6, PT, PT, R4, 0x40, RZ ;  /* 0x0000004004067810 */ /* 0x000fe40007ffe0ff */
[----:B------:R-:W-:Y:S02]  /*0810*/  LEA.HI R5, R5, R4, RZ, 0x5 ;  /* 0x0000000405057211 */ /* 0x000fe400078f28ff */
[----:B------:R-:W-:Y:S02]  /*0820*/  SHF.R.S32.HI R7, RZ, 0x1f, R6 ;  /* 0x0000001fff077819 */ /* 0x000fe40000011406 */
[----:B------:R-:W-:Y:S02]  /*0830*/  SHF.R.S32.HI R5, RZ, 0x5, R5 ;  /* 0x00000005ff057819 */ /* 0x000fe40000011405 */
[----:B------:R-:W-:-:S03]  /*0840*/  LEA.HI R4, R7, R6, RZ, 0x5 ;  /* 0x0000000607047211 */ /* 0x000fc600078f28ff */
[----:B-1----:R-:W-:Y:S01]  /*0850*/  IMAD.WIDE R6, R5, 0x22, R2 ;  /* 0x0000002205067825 */ /* 0x002fe200078e0202 */
[----:B------:R-:W-:Y:S02]  /*0860*/  SHF.R.S32.HI R9, RZ, 0x5, R4 ;  /* 0x00000005ff097819 */ /* 0x000fe40000011404 */
[----:B------:R-:W0:Y:S01]  /*0870*/  LDC.64 R4, c[0x0][0x388] ;  /* 0x0000e200ff047b82 */ /* 0x000e220000000a00 */
[----:B------:R-:W-:Y:S02]  /*0880*/  IADD3 R26, P0, PT, R23, R6, RZ ;  /* 0x00000006171a7210 */ /* 0x000fe40007f1e0ff */
[----:B------:R-:W-:Y:S01]  /*0890*/  IMAD.WIDE R2, R9, 0x22, R2 ;  /* 0x0000002209027825 */ /* 0x000fe200078e0202 */
[----:B------:R-:W3:Y:S01]  /*08a0*/  LDG.E.U16 R6, desc[UR8][R6.64] ;  /* 0x0000000806067981 */ /* 0x000ee2000c1e1500 */
[----:B------:R-:W-:Y:S02]  /*08b0*/  IADD3.X R27, PT, PT, RZ, R7, RZ, P0, !PT ;  /* 0x00000007ff1b7210 */ /* 0x000fe400007fe4ff */
[----:B------:R-:W-:-:S02]  /*08c0*/  IADD3 R8, P0, PT, R23, R2, RZ ;  /* 0x0000000217087210 */ /* 0x000fc40007f1e0ff */
[----:B------:R-:W4:Y:S04]  /*08d0*/  LDG.E.U16 R2, desc[UR8][R2.64] ;  /* 0x0000000802027981 */ /* 0x000f28000c1e1500 */
[----:B------:R-:W5:Y:S01]  /*08e0*/  LDG.E.S8 R13, desc[UR8][R26.64+0x2] ;  /* 0x000002081a0d7981 */ /* 0x000f62000c1e1300 */
[----:B------:R-:W-:-:S03]  /*08f0*/  IADD3.X R9, PT, PT, RZ, R3, RZ, P0, !PT ;  /* 0x00000003ff097210 */ /* 0x000fc600007fe4ff */
[----:B------:R-:W4:Y:S04]  /*0900*/  LDG.E.S8 R14, desc[UR8][R26.64+0x3] ;  /* 0x000003081a0e7981 */ /* 0x000f28000c1e1300 */
[----:B------:R-:W4:Y:S01]  /*0910*/  LDG.E.S8 R12, desc[UR8][R8.64+0x2] ;  /* 0x00000208080c7981 */ /* 0x000f22000c1e1300 */
[----:B------:R-:W-:Y:S01]  /*0920*/  IADD3 R17, P0, PT, R21, UR4, RZ ;  /* 0x0000000415117c10 */ /* 0x000fe2000ff1e0ff */
[----:B0-----:R-:W-:Y:S02]  /*0930*/  IMAD.WIDE.U32 R10, R11, 0x4, R4 ;  /* 0x000000040b0a7825 */ /* 0x001fe400078e0004 */
[----:B------:R0:W4:Y:S01]  /*0940*/  LDG.E.S8 R15, desc[UR8][R8.64+0x3] ;  /* 0x00000308080f7981 */ /* 0x000122000c1e1300 */
[----:B------:R-:W-:Y:S02]  /*0950*/  IADD3.X R20, PT, PT, RZ, RZ, RZ, P0, !PT ;  /* 0x000000ffff147210 */ /* 0x000fe400007fe4ff */
[C---:B--2---:R-:W-:Y:S01]  /*0960*/  LEA R4, P0, R17.reuse, UR6, 0x2 ;  /* 0x0000000611047c11 */ /* 0x044fe2000f8010ff */
[----:B------:R-:W2:Y:S03]  /*0970*/  LDG.E R16, desc[UR8][R10.64] ;  /* 0x000000080a107981 */ /* 0x000ea6000c1e1900 */
[----:B------:R-:W-:-:S02]  /*0980*/  LEA.HI.X R5, R17, UR7, R20, 0x2, P0 ;  /* 0x0000000711057c11 */ /* 0x000fc400080f1414 */
[----:B------:R-:W2:Y:S04]  /*0990*/  LDG.E R17, desc[UR8][R10.64+0x4] ;  /* 0x000004080a117981 */ /* 0x000ea8000c1e1900 */
[----:B------:R-:W2:Y:S04]  /*09a0*/  LDG.E R19, desc[UR8][R4.64+0x100] ;  /* 0x0001000804137981 */ /* 0x000ea8000c1e1900 */
[----:B------:R1:W2:Y:S01]  /*09b0*/  LDG.E R20, desc[UR8][R4.64+0x104] ;  /* 0x0001040804147981 */ /* 0x0002a2000c1e1900 */
[----:B------:R-:W-:Y:S01]  /*09c0*/  UIADD3 UR4, UPT, UPT, UR4, 0x80, URZ ;  /* 0x0000008004047890 */ /* 0x000fe2000fffe0ff */
[----:B---3--:R-:W-:Y:S01]  /*09d0*/  HADD2.F32 R6, -RZ, R6.H0_H0 ;  /* 0x20000006ff067230 */ /* 0x008fe20000004100 */
[----:B-----5:R-:W3:Y:S08]  /*09e0*/  I2F.S16 R13, R13 ;  /* 0x0000000d000d7306 */ /* 0x020ef00000101400 */
[----:B----4-:R-:W4:Y:S08]  /*09f0*/  I2F.S16 R7, R14 ;  /* 0x0000000e00077306 */ /* 0x010f300000101400 */
[----:B0-----:R-:W1:Y:S01]  /*0a00*/  I2F.S16 R9, R12 ;  /* 0x0000000c00097306 */ /* 0x001e620000101400 */
[----:B---3--:R-:W-:Y:S01]  /*0a10*/  FMUL R8, R6, R13 ;  /* 0x0000000d06087220 */ /* 0x008fe20000400000 */
[----:B------:R-:W-:-:S06]  /*0a20*/  HADD2.F32 R2, -RZ, R2.H0_H0 ;  /* 0x20000002ff027230 */ /* 0x000fcc0000004100 */
[----:B------:R-:W0:Y:S01]  /*0a30*/  I2F.S16 R15, R15 ;  /* 0x0000000f000f7306 */ /* 0x000e220000101400 */
[----:B----4-:R-:W-:Y:S01]  /*0a40*/  FMUL R7, R6, R7 ;  /* 0x0000000706077220 */ /* 0x010fe20000400000 */
[----:B--2---:R-:W-:-:S04]  /*0a50*/  FFMA R8, R8, R16, R25 ;  /* 0x0000001008087223 */ /* 0x004fc80000000019 */
[----:B------:R-:W-:Y:S01]  /*0a60*/  FFMA R7, R7, R17, R8 ;  /* 0x0000001107077223 */ /* 0x000fe20000000008 */
[----:B-1----:R-:W-:-:S04]  /*0a70*/  FMUL R4, R2, R9 ;  /* 0x0000000902047220 */ /* 0x002fc80000400000 */
[----:B------:R-:W-:Y:S01]  /*0a80*/  FFMA R7, R4, R19, R7 ;  /* 0x0000001304077223 */ /* 0x000fe20000000007 */
[----:B0-----:R-:W-:-:S04]  /*0a90*/  FMUL R2, R2, R15 ;  /* 0x0000000f02027220 */ /* 0x001fc80000400000 */
[----:B------:R-:W-:-:S07]  /*0aa0*/  FFMA R25, R2, R20, R7 ;  /* 0x0000001402197223 */ /* 0x000fce0000000007 */
.L_x_23:
[----:B------:R-:W-:Y:S05]  /*0ab0*/  BRA.U UP0, `(.L_x_20) ;  /* 0x0000000100607547 */ /* 0x000fea000b800000 */
[----:B------:R-:W0:Y:S01]  /*0ac0*/  LDCU UR5, c[0x0][0x398] ;  /* 0x00007300ff0577ac */ /* 0x000e220008000800 */
[----:B------:R-:W1:Y:S01]  /*0ad0*/  LDC.64 R2, c[0x0][0x380] ;  /* 0x0000e000ff027b82 */ /* 0x000e620000000a00 */
[----:B------:R-:W-:-:S07]  /*0ae0*/  IADD3 R21, PT, PT, R21, UR4, RZ ;  /* 0x0000000415157c10 */ /* 0x000fce000fffe0ff */
[----:B------:R-:W2:Y:S01]  /*0af0*/  LDC.64 R6, c[0x0][0x388] ;  /* 0x0000e200ff067b82 */ /* 0x000ea20000000a00 */
[----:B0-----:R-:W-:-:S05]  /*0b00*/  IMAD R4, R0, UR5, R21 ;  /* 0x0000000500047c24 */ /* 0x001fca000f8e0215 */
[----:B------:R-:W-:-:S04]  /*0b10*/  SHF.R.S32.HI R5, RZ, 0x1f, R4 ;  /* 0x0000001fff057819 */ /* 0x000fc80000011404 */
[----:B------:R-:W-:-:S04]  /*0b20*/  LEA.HI R5, R5, R4, RZ, 0x5 ;  /* 0x0000000405057211 */ /* 0x000fc800078f28ff */
[----:B------:R-:W-:-:S05]  /*0b30*/  SHF.R.S32.HI R5, RZ, 0x5, R5 ;  /* 0x00000005ff057819 */ /* 0x000fca0000011405 */
[----:B-1----:R-:W-:-:S03]  /*0b40*/  IMAD.WIDE R2, R5, 0x22, R2 ;  /* 0x0000002205027825 */ /* 0x002fc600078e0202 */
[----:B------:R-:W-:-:S03]  /*0b50*/  IADD3 R4, P0, PT, R23, R2, RZ ;  /* 0x0000000217047210 */ /* 0x000fc60007f1e0ff */
[----:B------:R-:W3:Y:S01]  /*0b60*/  LDG.E.U16 R2, desc[UR8][R2.64] ;  /* 0x0000000802027981 */ /* 0x000ee2000c1e1500 */
[----:B------:R-:W-:-:S05]  /*0b70*/  IADD3.X R5, PT, PT, RZ, R3, RZ, P0, !PT ;  /* 0x00000003ff057210 */ /* 0x000fca00007fe4ff */
[----:B------:R-:W4:Y:S04]  /*0b80*/  LDG.E.S8 R9, desc[UR8][R4.64+0x2] ;  /* 0x0000020804097981 */ /* 0x000f28000c1e1300 */
[----:B------:R-:W5:Y:S01]  /*0b90*/  LDG.E.S8 R10, desc[UR8][R4.64+0x3] ;  /* 0x00000308040a7981 */ /* 0x000f62000c1e1300 */
[----:B--2---:R-:W-:-:S05]  /*0ba0*/  IMAD.WIDE.U32 R6, R21, 0x4, R6 ;  /* 0x0000000415067825 */ /* 0x004fca00078e0006 */
[----:B------:R-:W2:Y:S04]  /*0bb0*/  LDG.E R13, desc[UR8][R6.64] ;  /* 0x00000008060d7981 */ /* 0x000ea8000c1e1900 */
[----:B------:R-:W2:Y:S01]  /*0bc0*/  LDG.E R14, desc[UR8][R6.64+0x4] ;  /* 0x00000408060e7981 */ /* 0x000ea2000c1e1900 */
[----:B----4-:R-:W0:Y:S01]  /*0bd0*/  I2F.S16 R9, R9 ;  /* 0x0000000900097306 */ /* 0x010e220000101400 */
[----:B---3--:R-:W-:-:S07]  /*0be0*/  HADD2.F32 R8, -RZ, R2.H0_H0 ;  /* 0x20000002ff087230 */ /* 0x008fce0000004100 */
[----:B-----5:R-:W1:Y:S01]  /*0bf0*/  I2F.S16 R11, R10 ;  /* 0x0000000a000b7306 */ /* 0x020e620000101400 */
[----:B0-----:R-:W-:-:S04]  /*0c00*/  FMUL R12, R8, R9 ;  /* 0x00000009080c7220 */ /* 0x001fc80000400000 */
[----:B--2---:R-:W-:Y:S01]  /*0c10*/  FFMA R12, R12, R13, R25 ;  /* 0x0000000d0c0c7223 */ /* 0x004fe20000000019 */
[----:B-1----:R-:W-:-:S04]  /*0c20*/  FMUL R11, R8, R11 ;  /* 0x0000000b080b7220 */ /* 0x002fc80000400000 */
[----:B------:R-:W-:-:S07]  /*0c30*/  FFMA R25, R11, R14, R12 ;  /* 0x0000000e0b197223 */ /* 0x000fce000000000c */
.L_x_20:
[----:B------:R-:W0:Y:S01]  /*0c40*/  SHFL.BFLY PT, R2, R25, 0x10, 0x1f ;  /* 0x0e001f0019027f89 */ /* 0x000e2200000e0000 */
[----:B-1----:R-:W-:Y:S01]  /*0c50*/  ISETP.NE.AND P0, PT, R18, RZ, PT ;  /* 0x000000ff1200720c */ /* 0x002fe20003f05270 */
        /* <DEDUP_REMOVED lines=10> */
[----:B01----:R-:W-:Y:S01]  /*0d00*/  FADD R5, R5, R6 ;  /* 0x0000000605057221 */ /* 0x003fe20000000000 */
[----:B--2---:R-:W-:-:S05]  /*0d10*/  IMAD.WIDE R2, R0, 0x4, R2 ;  /* 0x0000000400027825 */ /* 0x004fca00078e0202 */
[----:B------:R-:W-:Y:S01]  /*0d20*/  STG.E desc[UR8][R2.64], R5 ;  /* 0x0000000502007986 */ /* 0x000fe2000c101908 */
[----:B------:R-:W-:Y:S05]  /*0d30*/  EXIT ;  /* 0x000000000000794d */ /* 0x000fea0003800000 */
.L_x_24:
        /* <DEDUP_REMOVED lines=12> */
.L_x_87:


//--------------------- .text.dequantize_mul_mat_vec_q5_1_cuda --------------------------
	.section	.text.dequantize_mul_mat_vec_q5_1_cuda,"ax",@progbits
	.align	128
        .global         dequantize_mul_mat_vec_q5_1_cuda
        .type           dequantize_mul_mat_vec_q5_1_cuda,@function
        .size           dequantize_mul_mat_vec_q5_1_cuda,(.L_x_88 - dequantize_mul_mat_vec_q5_1_cuda)
        .other          dequantize_mul_mat_vec_q5_1_cuda,@"STO_CUDA_ENTRY STV_DEFAULT"
dequantize_mul_mat_vec_q5_1_cuda:
.text.dequantize_mul_mat_vec_q5_1_cuda:
        /* <DEDUP_REMOVED lines=10> */
[----:B------:R-:W-:Y:S01]  /*00a0*/  IMAD.MOV.U32 R14, RZ, RZ, RZ ;  /* 0x000000ffff0e7224 */ /* 0x000fe200078e00ff */
[----:B------:R-:W2:Y:S01]  /*00b0*/  LDCU.64 UR8, c[0x0][0x358] ;  /* 0x00006b00ff0877ac */ /* 0x000ea20008000a00 */
[----:B0-----:R-:W-:-:S09]  /*00c0*/  UISETP.GE.AND UP0, UPT, UR6, 0x1, UPT ;  /* 0x000000010600788c */ /* 0x001fd2000bf06270 */
[----:B--2---:R-:W-:Y:S05]  /*00d0*/  BRA.U !UP0, `(.L_x_25) ;  /* 0x0000000d08bc7547 */ /* 0x004fea000b800000 */
[----:B------:R-:W-:Y:S01]  /*00e0*/  UISETP.GE.U32.AND UP0, UPT, UR6, 0xc1, UPT ;  /* 0x000000c10600788c */ /* 0x000fe2000bf06070 */
[C---:B-1----:R-:W-:Y:S01]  /*00f0*/  LOP3.LUT R18, R26.reuse, 0xf, RZ, 0xc0, !PT ;  /* 0x0000000f1a127812 */ /* 0x042fe200078ec0ff */
[----:B------:R-:W-:Y:S01]  /*0100*/  UIADD3 UR7, UPT, UPT, UR6, -0x1, URZ ;  /* 0xffffffff06077890 */ /* 0x000fe2000fffe0ff */
[----:B------:R-:W-:Y:S01]  /*0110*/  IMAD.SHL.U32 R21, R26, 0x2, RZ ;  /* 0x000000021a157824 */ /* 0x000fe200078e00ff */
[----:B------:R-:W-:Y:S01]  /*0120*/  UMOV UR4, URZ ;  /* 0x000000ff00047c82 */ /* 0x000fe20008000000 */
[----:B------:R-:W-:Y:S01]  /*0130*/  IMAD.MOV.U32 R14, RZ, RZ, RZ ;  /* 0x000000ffff0e7224 */ /* 0x000fe200078e00ff */
[----:B------:R-:W-:Y:S01]  /*0140*/  ULEA.HI UR5, UR7, 0x1, URZ, 0x1a ;  /* 0x0000000107057891 */ /* 0x000fe2000f8fd0ff */
[----:B------:R-:W-:Y:S02]  /*0150*/  VIADD R20, R18, 0xc ;  /* 0x0000000c12147836 */ /* 0x000fe40000000000 */
[----:B------:R-:W-:Y:S09]  /*0160*/  BRA.U !UP0, `(.L_x_26) ;  /* 0x0000000508e87547 */ /* 0x000ff2000b800000 */
[----:B------:R-:W0:Y:S01]  /*0170*/  LDCU.64 UR10, c[0x0][0x380] ;  /* 0x00007000ff0a77ac */ /* 0x000e220008000a00 */
[----:B------:R-:W1:Y:S01]  /*0180*/  LDC.64 R2, c[0x0][0x380] ;  /* 0x0000e000ff027b82 */ /* 0x000e620000000a00 */
[----:B------:R-:W-:Y:S01]  /*0190*/  IMAD.IADD R19, R21, 0x1, -R18 ;  /* 0x0000000115137824 */ /* 0x000fe200078e0a12 */
[----:B------:R-:W-:Y:S01]  /*01a0*/  ULOP3.LUT UR4, UR5, 0x7fffffc, URZ, 0xc0, !UPT ;  /* 0x07fffffc05047892 */ /* 0x000fe2000f8ec0ff */
[----:B------:R-:W-:Y:S02]  /*01b0*/  IMAD.MOV.U32 R14, RZ, RZ, RZ ;  /* 0x000000ffff0e7224 */ /* 0x000fe400078e00ff */
[----:B------:R-:W-:Y:S01]  /*01c0*/  IMAD R22, R0, UR6, R21 ;  /* 0x0000000600167c24 */ /* 0x000fe2000f8e0215 */
[----:B------:R-:W-:Y:S02]  /*01d0*/  UIADD3 UR4, UPT, UPT, -UR4, URZ, URZ ;  /* 0x000000ff04047290 */ /* 0x000fe4000fffe1ff */
[----:B------:R-:W2:Y:S01]  /*01e0*/  LDC.64 R4, c[0x0][0x388] ;  /* 0x0000e200ff047b82 */ /* 0x000ea20000000a00 */
[----:B------:R-:W-:Y:S01]  /*01f0*/  UMOV UR6, 0x80 ;  /* 0x0000008000067882 */ /* 0x000fe20000000000 */
[----:B0-----:R-:W-:-:S05]  /*0200*/  IADD3 R6, P0, PT, R18, UR10, RZ ;  /* 0x0000000a12067c10 */ /* 0x001fca000ff1e0ff */
[----:B------:R-:W-:-:S08]  /*0210*/  IMAD.X R7, RZ, RZ, UR11, P0 ;  /* 0x0000000bff077e24 */ /* 0x000fd000080e06ff */
.L_x_27:
[----:B------:R-:W-:-:S04]  /*0220*/  SHF.R.S32.HI R9, RZ, 0x1f, R22 ;  /* 0x0000001fff097819 */ /* 0x000fc80000011416 */
[----:B------:R-:W-:-:S04]  /*0230*/  LEA.HI R9, R9, R22, RZ, 0x5 ;  /* 0x0000001609097211 */ /* 0x000fc800078f28ff */
[----:B------:R-:W-:-:S05]  /*0240*/  SHF.R.S32.HI R9, RZ, 0x5, R9 ;  /* 0x00000005ff097819 */ /* 0x000fca0000011409 */
[----:B-1----:R-:W-:-:S04]  /*0250*/  IMAD.WIDE R24, R9, 0x18, R2 ;  /* 0x0000001809187825 */ /* 0x002fc800078e0202 */
[----:B------:R-:W-:Y:S01]  /*0260*/  VIADD R10, R22, 0x40 ;  /* 0x00000040160a7836 */ /* 0x000fe20000000000 */
[----:B------:R-:W3:Y:S01]  /*0270*/  LDG.E R17, desc[UR8][R24.64+0x4] ;  /* 0x0000040818117981 */ /* 0x000ee2000c1e1900 */
[----:B------:R-:W-:-:S03]  /*0280*/  IMAD.WIDE R8, R9, 0x18, R6 ;  /* 0x0000001809087825 */ /* 0x000fc600078e0206 */
[----:B------:R-:W-:Y:S01]  /*0290*/  SHF.R.S32.HI R11, RZ, 0x1f, R10 ;  /* 0x0000001fff0b7819 */ /* 0x000fe2000001140a */
[----:B------:R-:W4:Y:S03]  /*02a0*/  LDG.E R16, desc[UR8][R24.64] ;  /* 0x0000000818107981 */ /* 0x000f26000c1e1900 */
[----:B------:R-:W-:Y:S01]  /*02b0*/  LEA.HI R11, R11, R10, RZ, 0x5 ;  /* 0x0000000a0b0b7211 */ /* 0x000fe200078f28ff */
[----:B------:R2:W5:Y:S03]  /*02c0*/  LDG.E.U8 R15, desc[UR8][R8.64+0x8] ;  /* 0x00000808080f7981 */ /* 0x000566000c1e1100 */
[----:B------:R-:W-:-:S05]  /*02d0*/  SHF.R.S32.HI R13, RZ, 0x5, R11 ;  /* 0x00000005ff0d7819 */ /* 0x000fca000001140b */
[----:B------:R-:W-:-:S04]  /*02e0*/  IMAD.WIDE R10, R13, 0x18, R2 ;  /* 0x000000180d0a7825 */ /* 0x000fc800078e0202 */
[----:B------:R-:W-:Y:S01]  /*02f0*/  IMAD.WIDE R12, R13, 0x18, R6 ;  /* 0x000000180d0c7825 */ /* 0x000fe200078e0206 */
[----:B------:R-:W4:Y:S03]  /*0300*/  LDG.E R23, desc[UR8][R10.64+0x4] ;  /* 0x000004080a177981 */ /* 0x000f26000c1e1900 */
[----:B--2---:R-:W-:Y:S01]  /*0310*/  IMAD.WIDE R8, R19, 0x4, R4 ;  /* 0x0000000413087825 */ /* 0x004fe200078e0204 */
[----:B------:R-:W2:Y:S04]  /*0320*/  LDG.E R28, desc[UR8][R10.64] ;  /* 0x000000080a1c7981 */ /* 0x000ea8000c1e1900 */
[----:B------:R3:W2:Y:S04]  /*0330*/  LDG.E.U8 R12, desc[UR8][R12.64+0x8] ;  /* 0x000008080c0c7981 */ /* 0x0006a8000c1e1100 */
[----:B------:R-:W2:Y:S04]  /*0340*/  LDG.E R29, desc[UR8][R8.64] ;  /* 0x00000008081d7981 */ /* 0x000ea8000c1e1900 */
[----:B------:R-:W2:Y:S01]  /*0350*/  LDG.E R27, desc[UR8][R8.64+0x40] ;  /* 0x00004008081b7981 */ /* 0x000ea2000c1e1900 */
[----:B---3--:R-:W-:-:S05]  /*0360*/  SHF.R.U32.HI R13, RZ, R18, R17 ;  /* 0x00000012ff0d7219 */ /* 0x008fca0000011611 */
[----:B------:R-:W-:Y:S01]  /*0370*/  IMAD.SHL.U32 R13, R13, 0x10, RZ ;  /* 0x000000100d0d7824 */ /* 0x000fe200078e00ff */
[----:B------:R-:W-:Y:S02]  /*0380*/  SHF.R.U32.HI R17, RZ, R20, R17 ;  /* 0x00000014ff117219 */ /* 0x000fe40000011611 */
[----:B-----5:R-:W-:Y:S02]  /*0390*/  SHF.R.U32.HI R25, RZ, 0x4, R15 ;  /* 0x00000004ff197819 */ /* 0x020fe4000001160f */
[----:B------:R-:W-:Y:S02]  /*03a0*/  LOP3.LUT R24, R13, 0x10, RZ, 0xc0, !PT ;  /* 0x000000100d187812 */ /* 0x000fe400078ec0ff */
[----:B------:R-:W-:Y:S02]  /*03b0*/  LOP3.LUT R17, R25, 0x10, R17, 0xf8, !PT ;  /* 0x0000001019117812 */ /* 0x000fe400078ef811 */
[----:B------:R-:W-:Y:S01]  /*03c0*/  LOP3.LUT R24, R24, 0xf, R15, 0xf8, !PT ;  /* 0x0000000f18187812 */ /* 0x000fe200078ef80f */
[--C-:B----4-:R-:W-:Y:S01]  /*03d0*/  HADD2.F32 R13, -RZ, R16.reuse.H0_H0 ;  /* 0x20000010ff0d7230 */ /* 0x110fe20000004100 */
[----:B------:R-:W-:Y:S01]  /*03e0*/  I2FP.F32.U32 R10, R17 ;  /* 0x00000011000a7245 */ /* 0x000fe20000201000 */
[----:B------:R-:W-:Y:S01]  /*03f0*/  HADD2.F32 R16, -RZ, R16.H1_H1 ;  /* 0x30000010ff107230 */ /* 0x000fe20000004100 */
[----:B------:R-:W-:-:S02]  /*0400*/  I2FP.F32.U32 R11, R24 ;  /* 0x00000018000b7245 */ /* 0x000fc40000201000 */
[----:B------:R-:W3:Y:S02]  /*0410*/  LDG.E R24, desc[UR8][R8.64+0x140] ;  /* 0x0001400808187981 */ /* 0x000ee4000c1e1900 */
[C-C-:B------:R-:W-:Y:S01]  /*0420*/  FFMA R10, R13.reuse, R10, R16.reuse ;  /* 0x0000000a0d0a7223 */ /* 0x140fe20000000010 */
[----:B------:R-:W-:Y:S01]  /*0430*/  FFMA R13, R13, R11, R16 ;  /* 0x0000000b0d0d7223 */ /* 0x000fe20000000010 */
[--C-:B------:R-:W-:Y:S02]  /*0440*/  SHF.R.U32.HI R11, RZ, R18, R23.reuse ;  /* 0x00000012ff0b7219 */ /* 0x100fe40000011617 */
[----:B------:R-:W-:Y:S02]  /*0450*/  SHF.R.U32.HI R23, RZ, R20, R23 ;  /* 0x00000014ff177219 */ /* 0x000fe40000011617 */
[----:B--2---:R-:W-:Y:S01]  /*0460*/  SHF.R.U32.HI R16, RZ, 0x4, R12 ;  /* 0x00000004ff107819 */ /* 0x004fe2000001160c */
[----:B------:R-:W-:-:S03]  /*0470*/  IMAD.SHL.U32 R15, R11, 0x10, RZ ;  /* 0x000000100b0f7824 */ /* 0x000fc600078e00ff */
[----:B------:R-:W-:Y:S01]  /*0480*/  LOP3.LUT R11, R16, 0x10, R23, 0xf8, !PT ;  /* 0x00000010100b7812 */ /* 0x000fe200078ef817 */
[----:B------:R-:W-:Y:S01]  /*0490*/  VIADD R16, R22, 0x80 ;  /* 0x0000008016107836 */ /* 0x000fe20000000000 */
[----:B------:R-:W-:-:S04]  /*04a0*/  LOP3.LUT R15, R15, 0x10, RZ, 0xc0, !PT ;  /* 0x000000100f0f7812 */ /* 0x000fc800078ec0ff */
[----:B------:R-:W-:Y:S02]  /*04b0*/  SHF.R.S32.HI R17, RZ, 0x1f, R16 ;  /* 0x0000001fff117819 */ /* 0x000fe40000011410 */
[----:B------:R-:W-:Y:S02]  /*04c0*/  LOP3.LUT R15, R15, 0xf, R12, 0xf8, !PT ;  /* 0x0000000f0f0f7812 */ /* 0x000fe400078ef80c */
[----:B------:R-:W-:Y:S01]  /*04d0*/  LEA.HI R12, R17, R16, RZ, 0x5 ;  /* 0x00000010110c7211 */ /* 0x000fe200078f28ff */
[--C-:B------:R-:W-:Y:S01]  /*04e0*/  HADD2.F32 R17, -RZ, R28.reuse.H0_H0 ;  /* 0x2000001cff117230 */ /* 0x100fe20000004100 */
[----:B------:R-:W2:Y:S01]  /*04f0*/  LDG.E R16, desc[UR8][R8.64+0x100] ;  /* 0x0001000808107981 */ /* 0x000ea2000c1e1900 */
[----:B------:R-:W-:Y:S01]  /*0500*/  HADD2.F32 R28, -RZ, R28.H1_H1 ;  /* 0x3000001cff1c7230 */ /* 0x000fe20000004100 */
[----:B------:R-:W-:Y:S02]  /*0510*/  I2FP.F32.U32 R25, R11 ;  /* 0x0000000b00197245 */ /* 0x000fe40000201000 */
[----:B------:R-:W-:Y:S01]  /*0520*/  I2FP.F32.U32 R11, R15 ;  /* 0x0000000f000b7245 */ /* 0x000fe20000201000 */
[----:B------:R-:W-:Y:S01]  /*0530*/  FFMA R13, R13, R29, R14 ;  /* 0x0000001d0d0d7223 */ /* 0x000fe2000000000e */
[----:B------:R-:W-:Y:S01]  /*0540*/  SHF.R.S32.HI R15, RZ, 0x5, R12 ;  /* 0x00000005ff0f7819 */ /* 0x000fe2000001140c */
[----:B------:R-:W-:-:S02]  /*0550*/  FFMA R25, R17, R25, R28 ;  /* 0x0000001911197223 */ /* 0x000fc4000000001c */
[----:B------:R-:W-:Y:S01]  /*0560*/  FFMA R17, R17, R11, R28 ;  /* 0x0000000b11117223 */ /* 0x000fe2000000001c */
[----:B------:R-:W-:Y:S01]  /*0570*/  FFMA R28, R10, R27, R13 ;  /* 0x0000001b0a1c7223 */ /* 0x000fe2000000000d */
[----:B------:R-:W-:-:S04]  /*0580*/  IMAD.WIDE R12, R15, 0x18, R6 ;  /* 0x000000180f0c7825 */ /* 0x000fc800078e0206 */
[----:B------:R-:W-:Y:S02]  /*0590*/  IMAD.WIDE R10, R15, 0x18, R2 ;  /* 0x000000180f0a7825 */ /* 0x000fe400078e0202 */
[----:B------:R0:W4:Y:S04]  /*05a0*/  LDG.E.U8 R12, desc[UR8][R12.64+0x8] ;  /* 0x000008080c0c7981 */ /* 0x000128000c1e1100 */
[----:B------:R-:W5:Y:S01]  /*05b0*/  LDG.E R23, desc[UR8][R10.64+0x4] ;  /* 0x000004080a177981 */ /* 0x000f62000c1e1900 */
[----:B------:R-:W-:-:S03]  /*05c0*/  VIADD R14, R22, 0xc0 ;  /* 0x000000c0160e7836 */ /* 0x000fc60000000000 */
[----:B------:R4:W5:Y:S02]  /*05d0*/  LDG.E R27, desc[UR8][R10.64] ;  /* 0x000000080a1b7981 */ /* 0x000964000c1e1900 */
[----:B------:R-:W-:-:S04]  /*05e0*/  SHF.R.S32.HI R15, RZ, 0x1f, R14 ;  /* 0x0000001fff0f7819 */ /* 0x000fc8000001140e */
[----:B------:R-:W-:-:S04]  /*05f0*/  LEA.HI R15, R15, R14, RZ, 0x5 ;  /* 0x0000000e0f0f7211 */ /* 0x000fc800078f28ff */
[----:B0-----:R-:W-:Y:S01]  /*0600*/  SHF.R.S32.HI R13, RZ, 0x5, R15 ;  /* 0x00000005ff0d7819 */ /* 0x001fe2000001140f */
[----:B------:R-:W5:Y:S04]  /*0610*/  LDG.E R10, desc[UR8][R8.64+0x240] ;  /* 0x00024008080a7981 */ /* 0x000f68000c1e1900 */
[----:B------:R-:W-:-:S05]  /*0620*/  IMAD.WIDE R14, R13, 0x18, R2 ;  /* 0x000000180d0e7825 */ /* 0x000fca00078e0202 */
[----:B------:R-:W5:Y:S01]  /*0630*/  LDG.E R29, desc[UR8][R14.64+0x4] ;  /* 0x000004080e1d7981 */ /* 0x000f62000c1e1900 */
[----:B--2---:R-:W-:Y:S01]  /*0640*/  FFMA R28, R17, R16, R28 ;  /* 0x00000010111c7223 */ /* 0x004fe2000000001c */
[----:B------:R-:W-:Y:S02]  /*0650*/  IMAD.WIDE R16, R13, 0x18, R6 ;  /* 0x000000180d107825 */ /* 0x000fe400078e0206 */
[----:B------:R-:W2:Y:S04]  /*0660*/  LDG.E R13, desc[UR8][R8.64+0x200] ;  /* 0x00020008080d7981 */ /* 0x000ea8000c1e1900 */
[----:B------:R-:W2:Y:S01]  /*0670*/  LDG.E.U8 R16, desc[UR8][R16.64+0x8] ;  /* 0x0000080810107981 */ /* 0x000ea2000c1e1100 */
[----:B---3--:R-:W-:-:S03]  /*0680*/  FFMA R24, R25, R24, R28 ;  /* 0x0000001819187223 */ /* 0x008fc6000000001c */
[----:B------:R-:W3:Y:S01]  /*0690*/  LDG.E R25, desc[UR8][R14.64] ;  /* 0x000000080e197981 */ /* 0x000ee2000c1e1900 */
[----:B----4-:R-:W-:Y:S02]  /*06a0*/  SHF.R.U32.HI R11, RZ, 0x4, R12 ;  /* 0x00000004ff0b7819 */ /* 0x010fe4000001160c */
[--C-:B-----5:R-:W-:Y:S01]  /*06b0*/  SHF.R.U32.HI R28, RZ, R20, R23.reuse ;  /* 0x00000014ff1c7219 */ /* 0x120fe20000011617 */
[----:B------:R-:W4:Y:S03]  /*06c0*/  LDG.E R14, desc[UR8][R8.64+0x340] ;  /* 0x00034008080e7981 */ /* 0x000f26000c1e1900 */
[----:B------:R-:W-:Y:S02]  /*06d0*/  LOP3.LUT R28, R11, 0x10, R28, 0xf8, !PT ;  /* 0x000000100b1c7812 */ /* 0x000fe400078ef81c */
[----:B------:R0:W5:Y:S01]  /*06e0*/  LDG.E R11, desc[UR8][R8.64+0x300] ;  /* 0x00030008080b7981 */ /* 0x000162000c1e1900 */
[----:B------:R-:W-:-:S05]  /*06f0*/  SHF.R.U32.HI R23, RZ, R18, R23 ;  /* 0x00000012ff177219 */ /* 0x000fca0000011617 */
[----:B------:R-:W-:-:S05]  /*0700*/  IMAD.SHL.U32 R23, R23, 0x10, RZ ;  /* 0x0000001017177824 */ /* 0x000fca00078e00ff */
[----:B------:R-:W-:Y:S02]  /*0710*/  LOP3.LUT R23, R23, 0x10, RZ, 0xc0, !PT ;  /* 0x0000001017177812 */ /* 0x000fe400078ec0ff */
[----:B0-----:R-:W-:Y:S02]  /*0720*/  SHF.R.U32.HI R8, RZ, R18, R29 ;  /* 0x00000012ff087219 */ /* 0x001fe4000001161d */
[----:B------:R-:W-:-:S03]  /*0730*/  LOP3.LUT R23, R23, 0xf, R12, 0xf8, !PT ;  /* 0x0000000f17177812 */ /* 0x000fc600078ef80c */
[----:B------:R-:W-:Y:S01]  /*0740*/  IMAD.SHL.U32 R8, R8, 0x10, RZ ;  /* 0x0000001008087824 */ /* 0x000fe200078e00ff */
[----:B------:R-:W-:Y:S01]  /*0750*/  I2FP.F32.U32 R15, R28 ;  /* 0x0000001c000f7245 */ /* 0x000fe20000201000 */
[--C-:B------:R-:W-:Y:S01]  /*0760*/  HADD2.F32 R12, -RZ, R27.reuse.H0_H0 ;  /* 0x2000001bff0c7230 */ /* 0x100fe20000004100 */
[----:B------:R-:W-:Y:S01]  /*0770*/  I2FP.F32.U32 R28, R23 ;  /* 0x00000017001c7245 */ /* 0x000fe20000201000 */
[----:B------:R-:W-:Y:S01]  /*0780*/  HADD2.F32 R27, -RZ, R27.H1_H1 ;  /* 0x3000001bff1b7230 */ /* 0x000fe20000004100 */
[----:B------:R-:W-:Y:S02]  /*0790*/  LOP3.LUT R9, R8, 0x10, RZ, 0xc0, !PT ;  /* 0x0000001008097812 */ /* 0x000fe400078ec0ff */
[----:B------:R-:W-:Y:S02]  /*07a0*/  SHF.R.U32.HI R29, RZ, R20, R29 ;  /* 0x00000014ff1d7219 */ /* 0x000fe4000001161d */
[C-C-:B------:R-:W-:Y:S01]  /*07b0*/  FFMA R15, R12.reuse, R15, R27.reuse ;  /* 0x0000000f0c0f7223 */ /* 0x140fe2000000001b */
[----:B------:R-:W-:Y:S01]  /*07c0*/  FFMA R27, R12, R28, R27 ;  /* 0x0000001c0c1b7223 */ /* 0x000fe2000000001b */
[----:B------:R-:W-:-:S04]  /*07d0*/  UIADD3 UR4, UPT, UPT, UR4, 0x4, URZ ;  /* 0x0000000404047890 */ /* 0x000fc8000fffe0ff */
[----:B------:R-:W-:Y:S01]  /*07e0*/  UISETP.NE.AND UP0, UPT, UR4, URZ, UPT ;  /* 0x000000ff0400728c */ /* 0x000fe2000bf05270 */
[----:B------:R-:W-:Y:S02]  /*07f0*/  VIADD R19, R19, 0x100 ;  /* 0x0000010013137836 */ /* 0x000fe40000000000 */
[----:B------:R-:W-:Y:S01]  /*0800*/  VIADD R22, R22, 0x100 ;  /* 0x0000010016167836 */ /* 0x000fe20000000000 */
[----:B------:R-:W-:Y:S01]  /*0810*/  UIADD3 UR6, UPT, UPT, UR6, 0x100, URZ ;  /* 0x0000010006067890 */ /* 0x000fe2000fffe0ff */
[--C-:B--2---:R-:W-:Y:S02]  /*0820*/  SHF.R.U32.HI R8, RZ, 0x4, R16.reuse ;  /* 0x00000004ff087819 */ /* 0x104fe40000011610 */
[----:B------:R-:W-:Y:S02]  /*0830*/  LOP3.LUT R9, R9, 0xf, R16, 0xf8, !PT ;  /* 0x0000000f09097812 */ /* 0x000fe400078ef810 */
[----:B------:R-:W-:Y:S01]  /*0840*/  LOP3.LUT R29, R8, 0x10, R29, 0xf8, !PT ;  /* 0x00000010081d7812 */ /* 0x000fe200078ef81d */
[--C-:B---3--:R-:W-:Y:S01]  /*0850*/  HADD2.F32 R8, -RZ, R25.reuse.H0_H0 ;  /* 0x20000019ff087230 */ /* 0x108fe20000004100 */
[----:B------:R-:W-:Y:S01]  /*0860*/  I2FP.F32.U32 R9, R9 ;  /* 0x0000000900097245 */ /* 0x000fe20000201000 */
[----:B------:R-:W-:-:S02]  /*0870*/  HADD2.F32 R25, -RZ, R25.H1_H1 ;  /* 0x30000019ff197230 */ /* 0x000fc40000004100 */
[----:B------:R-:W-:Y:S01]  /*0880*/  FFMA R24, R27, R13, R24 ;  /* 0x0000000d1b187223 */ /* 0x000fe20000000018 */
[----:B------:R-:W-:-:S03]  /*0890*/  I2FP.F32.U32 R12, R29 ;  /* 0x0000001d000c7245 */ /* 0x000fc60000201000 */
[----:B------:R-:W-:Y:S01]  /*08a0*/  FFMA R10, R15, R10, R24 ;  /* 0x0000000a0f0a7223 */ /* 0x000fe20000000018 */
[C-C-:B------:R-:W-:Y:S01]  /*08b0*/  FFMA R9, R8.reuse, R9, R25.reuse ;  /* 0x0000000908097223 */ /* 0x140fe20000000019 */
[----:B------:R-:W-:-:S03]  /*08c0*/  FFMA R25, R8, R12, R25 ;  /* 0x0000000c08197223 */ /* 0x000fc60000000019 */
[----:B-----5:R-:W-:-:S04]  /*08d0*/  FFMA R10, R9, R11, R10 ;  /* 0x0000000b090a7223 */ /* 0x020fc8000000000a */
[----:B----4-:R-:W-:Y:S01]  /*08e0*/  FFMA R14, R25, R14, R10 ;  /* 0x0000000e190e7223 */ /* 0x010fe2000000000a */
[----:B------:R-:W-:Y:S06]  /*08f0*/  BRA.U UP0, `(.L_x_27) ;  /* 0xfffffff900487547 */ /* 0x000fec000b83ffff */
[----:B------:R-:W-:-:S12]  /*0900*/  UIADD3 UR4, UPT, UPT, UR6, -0x80, URZ ;  /* 0xffffff8006047890 */ /* 0x000fd8000fffe0ff */
.L_x_26:
        /* <DEDUP_REMOVED lines=8> */
[----:B------:R-:W2:Y:S06]  /*0990*/  LDCU.128 UR12, c[0x0][0x380] ;  /* 0x00007000ff0c77ac */ /* 0x000eac0008000c00 */
[----:B------:R-:W3:Y:S01]  /*09a0*/  LDC.64 R4, c[0x0][0x388] ;  /* 0x0000e200ff047b82 */ /* 0x000ee20000000a00 */
[----:B0-----:R-:W-:-:S04]  /*09b0*/  IMAD R2, R0, UR5, R13 ;  /* 0x0000000500027c24 */ /* 0x001fc8000f8e020d */
[----:B------:R-:W-:Y:S01]  /*09c0*/  VIADD R10, R2, 0x40 ;  /* 0x00000040020a7836 */ /* 0x000fe20000000000 */
[----:B------:R-:W-:Y:S02]  /*09d0*/  SHF.R.S32.HI R3, RZ, 0x1f, R2 ;  /* 0x0000001fff037819 */ /* 0x000fe40000011402 */
[----:B--2---:R-:W-:Y:S02]  /*09e0*/  IADD3 R8, P0, PT, R18, UR12, RZ ;  /* 0x0000000c12087c10 */ /* 0x004fe4000ff1e0ff */
[----:B------:R-:W-:Y:S02]  /*09f0*/  LEA.HI R3, R3, R2, RZ, 0x5 ;  /* 0x0000000203037211 */ /* 0x000fe400078f28ff */
[----:B------:R-:W-:Y:S01]  /*0a00*/  SHF.R.S32.HI R11, RZ, 0x1f, R10 ;  /* 0x0000001fff0b7819 */ /* 0x000fe2000001140a */
[----:B------:R-:W-:Y:S01]  /*0a10*/  IMAD.X R9, RZ, RZ, UR13, P0 ;  /* 0x0000000dff097e24 */ /* 0x000fe200080e06ff */
[----:B------:R-:W-:Y:S02]  /*0a20*/  SHF.R.S32.HI R23, RZ, 0x5, R3 ;  /* 0x00000005ff177819 */ /* 0x000fe40000011403 */
[----:B------:R-:W-:-:S03]  /*0a30*/  LEA.HI R10, R11, R10, RZ, 0x5 ;  /* 0x0000000a0b0a7211 */ /* 0x000fc600078f28ff */
[----:B-1----:R-:W-:Y:S01]  /*0a40*/  IMAD.WIDE R2, R23, 0x18, R6 ;  /* 0x0000001817027825 */ /* 0x002fe200078e0206 */
[----:B------:R-:W-:-:S04]  /*0a50*/  SHF.R.S32.HI R15, RZ, 0x5, R10 ;  /* 0x00000005ff0f7819 */ /* 0x000fc8000001140a */
[----:B------:R-:W2:Y:S01]  /*0a60*/  LDG.E R11, desc[UR8][R2.64+0x4] ;  /* 0x00000408020b7981 */ /* 0x000ea2000c1e1900 */
[----:B------:R-:W-:Y:S01]  /*0a70*/  IMAD.WIDE R6, R15, 0x18, R6 ;  /* 0x000000180f067825 */ /* 0x000fe200078e0206 */
[----:B------:R-:W-:Y:S02]  /*0a80*/  LOP3.LUT R12, R21, 0x1e, RZ, 0xc0, !PT ;  /* 0x0000001e150c7812 */ /* 0x000fe400078ec0ff */
[----:B------:R-:W4:Y:S01]  /*0a90*/  LDG.E R16, desc[UR8][R2.64] ;  /* 0x0000000802107981 */ /* 0x000f22000c1e1900 */
[----:B------:R-:W-:-:S03]  /*0aa0*/  IMAD.WIDE R22, R23, 0x18, R8 ;  /* 0x0000001817167825 */ /* 0x000fc600078e0208 */
[----:B------:R-:W5:Y:S01]  /*0ab0*/  LDG.E R19, desc[UR8][R6.64] ;  /* 0x0000000806137981 */ /* 0x000f62000c1e1900 */
[----:B------:R-:W-:-:S03]  /*0ac0*/  IMAD.WIDE R8, R15, 0x18, R8 ;  /* 0x000000180f087825 */ /* 0x000fc600078e0208 */
[----:B------:R-:W4:Y:S04]  /*0ad0*/  LDG.E R15, desc[UR8][R6.64+0x4] ;  /* 0x00000408060f7981 */ /* 0x000f28000c1e1900 */
[----:B------:R2:W5:Y:S01]  /*0ae0*/  LDG.E.U8 R10, desc[UR8][R22.64+0x8] ;  /* 0x00000808160a7981 */ /* 0x000562000c1e1100 */
[CCC-:B------:R-:W-:Y:S02]  /*0af0*/  IADD3 R17, PT, PT, R18.reuse, R13.reuse, -R12.reuse ;  /* 0x0000000d12117210 */ /* 0x1c0fe40007ffe80c */
[----:B------:R-:W-:Y:S01]  /*0b00*/  IADD3 R24, P0, P1, R18, R13, -R12 ;  /* 0x0000000d12187210 */ /* 0x000fe2000791e80c */
[----:B------:R-:W5:Y:S01]  /*0b10*/  LDG.E.U8 R8, desc[UR8][R8.64+0x8] ;  /* 0x0000080808087981 */ /* 0x000f62000c1e1100 */
[----:B------:R-:W-:Y:S01]  /*0b20*/  SHF.R.S32.HI R13, RZ, 0x1f, R13 ;  /* 0x0000001fff0d7819 */ /* 0x000fe2000001140d */
[----:B---3--:R-:W-:Y:S01]  /*0b30*/  IMAD.WIDE R4, R17, 0x4, R4 ;  /* 0x0000000411047825 */ /* 0x008fe200078e0204 */
[----:B------:R-:W-:-:S02]  /*0b40*/  LEA R12, P2, R24, UR14, 0x2 ;  /* 0x0000000e180c7c11 */ /* 0x000fc4000f8410ff */
[----:B------:R-:W-:Y:S02]  /*0b50*/  IADD3.X R13, PT, PT, RZ, -0x1, R13, P0, P1 ;  /* 0xffffffffff0d7810 */ /* 0x000fe400007e240d */
[----:B------:R-:W3:Y:S02]  /*0b60*/  LDG.E R17, desc[UR8][R4.64] ;  /* 0x0000000804117981 */ /* 0x000ee4000c1e1900 */
[----:B------:R-:W-:Y:S02]  /*0b70*/  LEA.HI.X R13, R24, UR15, R13, 0x2, P2 ;  /* 0x0000000f180d7c11 */ /* 0x000fe400090f140d */
[----:B------:R4:W3:Y:S04]  /*0b80*/  LDG.E R2, desc[UR8][R4.64+0x40] ;  /* 0x0000400804027981 */ /* 0x0008e8000c1e1900 */
[----:B------:R-:W3:Y:S04]  /*0b90*/  LDG.E R3, desc[UR8][R12.64+0x100] ;  /* 0x000100080c037981 */ /* 0x000ee8000c1e1900 */
[----:B------:R0:W3:Y:S01]  /*0ba0*/  LDG.E R9, desc[UR8][R12.64+0x140] ;  /* 0x000140080c097981 */ /* 0x0000e2000c1e1900 */
[----:B------:R-:W-:Y:S01]  /*0bb0*/  UIADD3 UR4, UPT, UPT, UR4, 0x80, URZ ;  /* 0x0000008004047890 */ /* 0x000fe2000fffe0ff */
[----:B--2---:R-:W-:-:S05]  /*0bc0*/  SHF.R.U32.HI R22, RZ, R18, R11 ;  /* 0x00000012ff167219 */ /* 0x004fca000001160b */
[----:B------:R-:W-:Y:S01]  /*0bd0*/  IMAD.SHL.U32 R22, R22, 0x10, RZ ;  /* 0x0000001016167824 */ /* 0x000fe200078e00ff */
[----:B------:R-:W-:-:S04]  /*0be0*/  SHF.R.U32.HI R11, RZ, R20, R11 ;  /* 0x00000014ff0b7219 */ /* 0x000fc8000001160b */
[----:B------:R-:W-:Y:S02]  /*0bf0*/  LOP3.LUT R7, R22, 0x10, RZ, 0xc0, !PT ;  /* 0x0000001016077812 */ /* 0x000fe400078ec0ff */
[----:B----4-:R-:W-:Y:S02]  /*0c00*/  SHF.R.U32.HI R4, RZ, R18, R15 ;  /* 0x00000012ff047219 */ /* 0x010fe4000001160f */
[--C-:B-----5:R-:W-:Y:S02]  /*0c10*/  SHF.R.U32.HI R24, RZ, 0x4, R10.reuse ;  /* 0x00000004ff187819 */ /* 0x120fe4000001160a */
[----:B------:R-:W-:Y:S01]  /*0c20*/  LOP3.LUT R7, R7, 0xf, R10, 0xf8, !PT ;  /* 0x0000000f07077812 */ /* 0x000fe200078ef80a */
[----:B------:R-:W-:Y:S01]  /*0c30*/  IMAD.SHL.U32 R10, R4, 0x10, RZ ;  /* 0x00000010040a7824 */ /* 0x000fe200078e00ff */
[----:B------:R-:W-:Y:S01]  /*0c40*/  LOP3.LUT R11, R24, 0x10, R11, 0xf8, !PT ;  /* 0x00000010180b7812 */ /* 0x000fe200078ef80b */
[--C-:B------:R-:W-:Y:S01]  /*0c50*/  HADD2.F32 R6, -RZ, R16.reuse.H0_H0 ;  /* 0x20000010ff067230 */ /* 0x100fe20000004100 */
[----:B------:R-:W-:Y:S01]  /*0c60*/  I2FP.F32.U32 R7, R7 ;  /* 0x0000000700077245 */ /* 0x000fe20000201000 */
[----:B------:R-:W-:Y:S01]  /*0c70*/  HADD2.F32 R5, -RZ, R16.H1_H1 ;  /* 0x30000010ff057230 */ /* 0x000fe20000004100 */
[----:B------:R-:W-:-:S02]  /*0c80*/  I2FP.F32.U32 R4, R11 ;  /* 0x0000000b00047245 */ /* 0x000fc40000201000 */
[----:B------:R-:W-:Y:S02]  /*0c90*/  LOP3.LUT R11, R10, 0x10, RZ, 0xc0, !PT ;  /* 0x000000100a0b7812 */ /* 0x000fe400078ec0ff */
[--C-:B0-----:R-:W-:Y:S01]  /*0ca0*/  SHF.R.U32.HI R12, RZ, 0x4, R8.reuse ;  /* 0x00000004ff0c7819 */ /* 0x101fe20000011608 */
[C---:B------:R-:W-:Y:S01]  /*0cb0*/  FFMA R7, R6.reuse, R7, R5 ;  /* 0x0000000706077223 */ /* 0x040fe20000000005 */
[----:B------:R-:W-:Y:S02]  /*0cc0*/  SHF.R.U32.HI R15, RZ, R20, R15 ;  /* 0x00000014ff0f7219 */ /* 0x000fe4000001160f */
[----:B------:R-:W-:Y:S01]  /*0cd0*/  LOP3.LUT R11, R11, 0xf, R8, 0xf8, !PT ;  /* 0x0000000f0b0b7812 */ /* 0x000fe200078ef808 */
[----:B------:R-:W-:Y:S01]  /*0ce0*/  FFMA R5, R6, R4, R5 ;  /* 0x0000000406057223 */ /* 0x000fe20000000005 */
[--C-:B------:R-:W-:Y:S01]  /*0cf0*/  HADD2.F32 R4, -RZ, R19.reuse.H0_H0 ;  /* 0x20000013ff047230 */ /* 0x100fe20000004100 */
[----:B------:R-:W-:Y:S01]  /*0d00*/  LOP3.LUT R12, R12, 0x10, R15, 0xf8, !PT ;  /* 0x000000100c0c7812 */ /* 0x000fe200078ef80f */
[----:B------:R-:W-:Y:S01]  /*0d10*/  HADD2.F32 R19, -RZ, R19.H1_H1 ;  /* 0x30000013ff137230 */ /* 0x000fe20000004100 */
[----:B------:R-:W-:Y:S01]  /*0d20*/  I2FP.F32.U32 R11, R11 ;  /* 0x0000000b000b7245 */ /* 0x000fe20000201000 */
[----:B---3--:R-:W-:Y:S01]  /*0d30*/  FFMA R14, R7, R17, R14 ;  /* 0x00000011070e7223 */ /* 0x008fe2000000000e */
[----:B------:R-:W-:-:S03]  /*0d40*/  I2FP.F32.U32 R12, R12 ;  /* 0x0000000c000c7245 */ /* 0x000fc60000201000 */
[----:B------:R-:W-:Y:S01]  /*0d50*/  FFMA R2, R5, R2, R14 ;  /* 0x0000000205027223 */ /* 0x000fe2000000000e */
[C-C-:B------:R-:W-:Y:S01]  /*0d60*/  FFMA R11, R4.reuse, R11, R19.reuse ;  /* 0x0000000b040b7223 */ /* 0x140fe20000000013 */
[----:B------:R-:W-:-:S03]  /*0d70*/  FFMA R12, R4, R12, R19 ;  /* 0x0000000c040c7223 */ /* 0x000fc60000000013 */
[----:B------:R-:W-:-:S04]  /*0d80*/  FFMA R3, R11, R3, R2 ;  /* 0x000000030b037223 */ /* 0x000fc80000000002 */
[----:B------:R-:W-:-:S07]  /*0d90*/  FFMA R14, R12, R9, R3 ;  /* 0x000000090c0e7223 */ /* 0x000fce0000000003 */
.L_x_28:
[----:B------:R-:W-:Y:S05]  /*0da0*/  BRA.U UP0, `(.L_x_25) ;  /* 0x0000000100887547 */ /* 0x000fea000b800000 */
[----:B------:R-:W0:Y:S01]  /*0db0*/  LDCU UR5, c[0x0][0x398] ;  /* 0x00007300ff0577ac */ /* 0x000e220008000800 */
[----:B------:R-:W1:Y:S01]  /*0dc0*/  LDC.64 R4, c[0x0][0x380] ;  /* 0x0000e000ff047b82 */ /* 0x000e620000000a00 */
[----:B------:R-:W-:-:S04]  /*0dd0*/  VIADD R9, R21, UR4 ;  /* 0x0000000415097c36 */ /* 0x000fc80008000000 */
[----:B0-----:R-:W-:-:S05]  /*0de0*/  IMAD R2, R0, UR5, R9 ;  /* 0x0000000500027c24 */ /* 0x001fca000f8e0209 */
[----:B------:R-:W-:-:S04]  /*0df0*/  SHF.R.S32.HI R3, RZ, 0x1f, R2 ;  /* 0x0000001fff037819 */ /* 0x000fc80000011402 */
[----:B------:R-:W-:-:S04]  /*0e00*/  LEA.HI R3, R3, R2, RZ, 0x5 ;  /* 0x0000000203037211 */ /* 0x000fc800078f28ff */
[----:B------:R-:W-:-:S05]  /*0e10*/  SHF.R.S32.HI R3, RZ, 0x5, R3 ;  /* 0x00000005ff037819 */ /* 0x000fca0000011403 */
[----:B-1----:R-:W-:Y:S02]  /*0e20*/  IMAD.WIDE R4, R3, 0x18, R4 ;  /* 0x0000001803047825 */ /* 0x002fe400078e0204 */
[----:B------:R-:W0:Y:S03]  /*0e30*/  LDC.64 R2, c[0x0][0x388] ;  /* 0x0000e200ff027b82 */ /* 0x000e260000000a00 */
[----:B------:R-:W2:Y:S01]  /*0e40*/  LDG.E R11, desc[UR8][R4.64+0x4] ;  /* 0x00000408040b7981 */ /* 0x000ea2000c1e1900 */
[C---:B------:R-:W-:Y:S02]  /*0e50*/  IADD3 R6, P0, PT, R18.reuse, R4, RZ ;  /* 0x0000000412067210 */ /* 0x040fe40007f1e0ff */
[----:B------:R-:W-:Y:S01]  /*0e60*/  LOP3.LUT R21, R21, 0x1e, RZ, 0xc0, !PT ;  /* 0x0000001e15157812 */ /* 0x000fe200078ec0ff */
[----:B------:R-:W3:Y:S02]  /*0e70*/  LDG.E R8, desc[UR8][R4.64] ;  /* 0x0000000804087981 */ /* 0x000ee4000c1e1900 */
[----:B------:R-:W-:Y:S01]  /*0e80*/  IMAD.X R7, RZ, RZ, R5, P0 ;  /* 0x000000ffff077224 */ /* 0x000fe200000e0605 */
[----:B------:R-:W-:-:S05]  /*0e90*/  IADD3 R9, PT, PT, R18, R9, -R21 ;  /* 0x0000000912097210 */ /* 0x000fca0007ffe815 */
[----:B------:R-:W4:Y:S01]  /*0ea0*/  LDG.E.U8 R7, desc[UR8][R6.64+0x8] ;  /* 0x0000080806077981 */ /* 0x000f22000c1e1100 */
[----:B0-----:R-:W-:-:S05]  /*0eb0*/  IMAD.WIDE R2, R9, 0x4, R2 ;  /* 0x0000000409027825 */ /* 0x001fca00078e0202 */
[----:B------:R-:W5:Y:S04]  /*0ec0*/  LDG.E R9, desc[UR8][R2.64] ;  /* 0x0000000802097981 */ /* 0x000f68000c1e1900 */
[----:B------:R0:W5:Y:S01]  /*0ed0*/  LDG.E R10, desc[UR8][R2.64+0x40] ;  /* 0x00004008020a7981 */ /* 0x000162000c1e1900 */
[----:B--2---:R-:W-:-:S05]  /*0ee0*/  SHF.R.U32.HI R18, RZ, R18, R11 ;  /* 0x00000012ff127219 */ /* 0x004fca000001160b */
[----:B------:R-:W-:Y:S01]  /*0ef0*/  IMAD.SHL.U32 R18, R18, 0x10, RZ ;  /* 0x0000001012127824 */ /* 0x000fe200078e00ff */
[----:B------:R-:W-:-:S04]  /*0f00*/  SHF.R.U32.HI R11, RZ, R20, R11 ;  /* 0x00000014ff0b7219 */ /* 0x000fc8000001160b */
[----:B------:R-:W-:Y:S02]  /*0f10*/  LOP3.LUT R18, R18, 0x10, RZ, 0xc0, !PT ;  /* 0x0000001012127812 */ /* 0x000fe400078ec0ff */
[--C-:B----4-:R-:W-:Y:S02]  /*0f20*/  SHF.R.U32.HI R6, RZ, 0x4, R7.reuse ;  /* 0x00000004ff067819 */ /* 0x110fe40000011607 */
[----:B------:R-:W-:Y:S01]  /*0f30*/  LOP3.LUT R18, R18, 0xf, R7, 0xf8, !PT ;  /* 0x0000000f12127812 */ /* 0x000fe200078ef807 */
[--C-:B---3--:R-:W-:Y:S01]  /*0f40*/  HADD2.F32 R4, -RZ, R8.reuse.H0_H0 ;  /* 0x20000008ff047230 */ /* 0x108fe20000004100 */
[----:B------:R-:W-:Y:S01]  /*0f50*/  LOP3.LUT R6, R6, 0x10, R11, 0xf8, !PT ;  /* 0x0000001006067812 */ /* 0x000fe200078ef80b */
[----:B------:R-:W-:Y:S01]  /*0f60*/  HADD2.F32 R5, -RZ, R8.H1_H1 ;  /* 0x30000008ff057230 */ /* 0x000fe20000004100 */
[----:B------:R-:W-:Y:S02]  /*0f70*/  I2FP.F32.U32 R18, R18 ;  /* 0x0000001200127245 */ /* 0x000fe40000201000 */
[----:B------:R-:W-:-:S03]  /*0f80*/  I2FP.F32.U32 R6, R6 ;  /* 0x0000000600067245 */ /* 0x000fc60000201000 */
[C-C-:B0-----:R-:W-:Y:S02]  /*0f90*/  FFMA R3, R4.reuse, R18, R5.reuse ;  /* 0x0000001204037223 */ /* 0x141fe40000000005 */
[----:B------:R-:W-:Y:S02]  /*0fa0*/  FFMA R6, R4, R6, R5 ;  /* 0x0000000604067223 */ /* 0x000fe40000000005 */
[----:B-----5:R-:W-:-:S04]  /*0fb0*/  FFMA R3, R3, R9, R14 ;  /* 0x0000000903037223 */ /* 0x020fc8000000000e */
[----:B------:R-:W-:-:S07]  /*0fc0*/  FFMA R14, R6, R10, R3 ;  /* 0x0000000a060e7223 */ /* 0x000fce0000000003 */
.L_x_25:
        /* <DEDUP_REMOVED lines=16> */
.L_x_29:
        /* <DEDUP_REMOVED lines=11> */
.L_x_88:


//--------------------- .text.dequantize_mul_mat_vec_q5_0_cuda --------------------------
	.section	.text.dequantize_mul_mat_vec_q5_0_cuda,"ax",@progbits
	.align	128
        .global         dequantize_mul_mat_vec_q5_0_cuda
        .type           dequantize_mul_mat_vec_q5_0_cuda,@function
        .size           dequantize_mul_mat_vec_q5_0_cuda,(.L_x_89 - dequantize_mul_mat_vec_q5_0_cuda)
        .other          dequantize_mul_mat_vec_q5_0_cuda,@"STO_CUDA_ENTRY STV_DEFAULT"
dequantize_mul_mat_vec_q5_0_cuda:
.text.dequantize_mul_mat_vec_q5_0_cuda:
        /* <DEDUP_REMOVED lines=14> */
[----:B------:R-:W0:Y:S01]  /*00e0*/  LDCU.64 UR10, c[0x0][0x380] ;  /* 0x00007000ff0a77ac */ /* 0x000e220008000a00 */
[C---:B-1----:R-:W-:Y:S01]  /*00f0*/  LOP3.LUT R4, R2.reuse, 0xf, RZ, 0xc0, !PT ;  /* 0x0000000f02047812 */ /* 0x042fe200078ec0ff */
[----:B------:R-:W-:Y:S02]  /*0100*/  IMAD.SHL.U32 R5, R2, 0x2, RZ ;  /* 0x0000000202057824 */ /* 0x000fe400078e00ff */
[----:B------:R-:W-:Y:S01]  /*0110*/  HFMA2 R23, -RZ, RZ, 0, 0 ;  /* 0x00000000ff177431 */ /* 0x000fe200000001ff */
[----:B------:R-:W-:Y:S02]  /*0120*/  UISETP.GE.U32.AND UP0, UPT, UR6, 0xc1, UPT ;  /* 0x000000c10600788c */ /* 0x000fe4000bf06070 */
[----:B------:R-:W-:Y:S01]  /*0130*/  UIADD3 UR7, UPT, UPT, UR6, -0x1, URZ ;  /* 0xffffffff06077890 */ /* 0x000fe2000fffe0ff */
[----:B------:R-:W-:Y:S01]  /*0140*/  LOP3.LUT R7, R5, 0x1e, RZ, 0xc0, !PT ;  /* 0x0000001e05077812 */ /* 0x000fe200078ec0ff */
[C---:B------:R-:W-:Y:S01]  /*0150*/  VIADD R6, R4.reuse, 0xc ;  /* 0x0000000c04067836 */ /* 0x040fe20000000000 */
[----:B------:R-:W-:Y:S01]  /*0160*/  UMOV UR4, URZ ;  /* 0x000000ff00047c82 */ /* 0x000fe20008000000 */
[----:B------:R-:W-:Y:S01]  /*0170*/  ULEA.HI UR5, UR7, 0x1, URZ, 0x1a ;  /* 0x0000000107057891 */ /* 0x000fe2000f8fd0ff */
[----:B0-----:R-:W-:-:S05]  /*0180*/  IADD3 R12, P0, PT, R4, UR10, RZ ;  /* 0x0000000a040c7c10 */ /* 0x001fca000ff1e0ff */
[----:B------:R-:W-:Y:S01]  /*0190*/  IMAD.X R13, RZ, RZ, UR11, P0 ;  /* 0x0000000bff0d7e24 */ /* 0x000fe200080e06ff */
[----:B------:R-:W-:Y:S07]  /*01a0*/  BRA.U !UP0, `(.L_x_31) ;  /* 0x00000009084c7547 */ /* 0x000fee000b800000 */
[----:B------:R-:W-:Y:S01]  /*01b0*/  ULOP3.LUT UR4, UR5, 0x7fffffc, URZ, 0xc0, !UPT ;  /* 0x07fffffc05047892 */ /* 0x000fe2000f8ec0ff */
[----:B------:R-:W-:Y:S01]  /*01c0*/  IMAD.IADD R8, R5, 0x1, -R4 ;  /* 0x0000000105087824 */ /* 0x000fe200078e0a04 */
[----:B------:R-:W-:Y:S01]  /*01d0*/  MOV R23, RZ ;  /* 0x000000ff00177202 */ /* 0x000fe20000000f00 */
[----:B------:R-:W-:Y:S01]  /*01e0*/  IMAD R3, R0, UR6, R5 ;  /* 0x0000000600037c24 */ /* 0x000fe2000f8e0205 */
[----:B------:R-:W-:Y:S01]  /*01f0*/  UIADD3 UR4, UPT, UPT, -UR4, URZ, URZ ;  /* 0x000000ff04047290 */ /* 0x000fe2000fffe1ff */
[----:B------:R-:W-:-:S11]  /*0200*/  UMOV UR6, 0x80 ;  /* 0x0000008000067882 */ /* 0x000fd60000000000 */
.L_x_32:
[----:B------:R-:W0:Y:S01]  /*0210*/  LDC.64 R14, c[0x0][0x380] ;  /* 0x0000e000ff0e7b82 */ /* 0x000e220000000a00 */
[----:B------:R-:W-:-:S04]  /*0220*/  SHF.R.S32.HI R10, RZ, 0x1f, R3 ;  /* 0x0000001fff0a7819 */ /* 0x000fc80000011403 */
[----:B------:R-:W-:-:S04]  /*0230*/  LEA.HI R10, R10, R3, RZ, 0x5 ;  /* 0x000000030a0a7211 */ /* 0x000fc800078f28ff */
[----:B------:R-:W-:Y:S01]  /*0240*/  SHF.R.S32.HI R17, RZ, 0x5, R10 ;  /* 0x00000005ff117819 */ /* 0x000fe2000001140a */
[----:B------:R-:W-:-:S04]  /*0250*/  VIADD R9, R3, 0x40 ;  /* 0x0000004003097836 */ /* 0x000fc80000000000 */
[----:B0-----:R-:W-:-:S05]  /*0260*/  IMAD.WIDE R24, R17, 0x16, R14 ;  /* 0x0000001611187825 */ /* 0x001fca00078e020e */
[----:B------:R-:W2:Y:S04]  /*0270*/  LDG.E.U8 R27, desc[UR8][R24.64+0x2] ;  /* 0x00000208181b7981 */ /* 0x000ea8000c1e1100 */
[----:B------:R-:W2:Y:S04]  /*0280*/  LDG.E.U8 R28, desc[UR8][R24.64+0x3] ;  /* 0x00000308181c7981 */ /* 0x000ea8000c1e1100 */
[----:B------:R-:W3:Y:S04]  /*0290*/  LDG.E.U8 R18, desc[UR8][R24.64+0x4] ;  /* 0x0000040818127981 */ /* 0x000ee8000c1e1100 */
[----:B------:R-:W3:Y:S01]  /*02a0*/  LDG.E.U8 R29, desc[UR8][R24.64+0x5] ;  /* 0x00000508181d7981 */ /* 0x000ee2000c1e1100 */
[----:B------:R-:W-:Y:S01]  /*02b0*/  SHF.R.S32.HI R10, RZ, 0x1f, R9 ;  /* 0x0000001fff0a7819 */ /* 0x000fe20000011409 */
[----:B------:R-:W-:-:S03]  /*02c0*/  IMAD.WIDE R16, R17, 0x16, R12 ;  /* 0x0000001611107825 */ /* 0x000fc600078e020c */
[----:B------:R-:W-:Y:S02]  /*02d0*/  LEA.HI R10, R10, R9, RZ, 0x5 ;  /* 0x000000090a0a7211 */ /* 0x000fe400078f28ff */
[----:B------:R0:W4:Y:S02]  /*02e0*/  LDG.E.U8 R22, desc[UR8][R16.64+0x6] ;  /* 0x0000060810167981 */ /* 0x000124000c1e1100 */
[----:B------:R-:W-:Y:S02]  /*02f0*/  SHF.R.S32.HI R19, RZ, 0x5, R10 ;  /* 0x00000005ff137819 */ /* 0x000fe4000001140a */
[----:B------:R-:W5:Y:S03]  /*0300*/  LDG.E.U16 R10, desc[UR8][R24.64] ;  /* 0x00000008180a7981 */ /* 0x000f66000c1e1500 */
[----:B------:R-:W-:Y:S01]  /*0310*/  IMAD.WIDE R20, R19, 0x16, R14 ;  /* 0x0000001613147825 */ /* 0x000fe200078e020e */
[----:B0-----:R-:W0:Y:S04]  /*0320*/  LDC.64 R16, c[0x0][0x388] ;  /* 0x0000e200ff107b82 */ /* 0x001e280000000a00 */
[----:B------:R-:W4:Y:S04]  /*0330*/  LDG.E.U8 R11, desc[UR8][R20.64+0x2] ;  /* 0x00000208140b7981 */ /* 0x000f28000c1e1100 */
[----:B------:R-:W4:Y:S04]  /*0340*/  LDG.E.U8 R26, desc[UR8][R20.64+0x3] ;  /* 0x00000308141a7981 */ /* 0x000f28000c1e1100 */
[----:B------:R-:W5:Y:S04]  /*0350*/  LDG.E.U8 R24, desc[UR8][R20.64+0x4] ;  /* 0x0000040814187981 */ /* 0x000f68000c1e1100 */
[----:B------:R-:W5:Y:S04]  /*0360*/  LDG.E.U8 R9, desc[UR8][R20.64+0x5] ;  /* 0x0000050814097981 */ /* 0x000f68000c1e1100 */
[----:B------:R1:W5:Y:S01]  /*0370*/  LDG.E.U16 R25, desc[UR8][R20.64] ;  /* 0x0000000814197981 */ /* 0x000362000c1e1500 */
[----:B0-----:R-:W-:-:S04]  /*0380*/  IMAD.WIDE R16, R8, 0x4, R16 ;  /* 0x0000000408107825 */ /* 0x001fc800078e0210 */
[----:B--2---:R-:W-:Y:S01]  /*0390*/  IMAD R27, R28, 0x100, R27 ;  /* 0x000001001c1b7824 */ /* 0x004fe200078e021b */
[----:B---3--:R-:W-:Y:S01]  /*03a0*/  LEA R28, R29, R18, 0x8 ;  /* 0x000000121d1c7211 */ /* 0x008fe200078e40ff */
[----:B------:R-:W-:Y:S01]  /*03b0*/  IMAD.WIDE R18, R19, 0x16, R12 ;  /* 0x0000001613127825 */ /* 0x000fe200078e020c */
[----:B------:R-:W2:Y:S05]  /*03c0*/  LDG.E R29, desc[UR8][R16.64] ;  /* 0x00000008101d7981 */ /* 0x000eaa000c1e1900 */
[----:B------:R0:W3:Y:S01]  /*03d0*/  LDG.E.U8 R18, desc[UR8][R18.64+0x6] ;  /* 0x0000060812127981 */ /* 0x0000e2000c1e1100 */
[----:B----4-:R-:W-:-:S03]  /*03e0*/  IMAD R26, R26, 0x100, R11 ;  /* 0x000001001a1a7824 */ /* 0x010fc600078e020b */
[----:B------:R-:W4:Y:S01]  /*03f0*/  LDG.E R11, desc[UR8][R16.64+0x40] ;  /* 0x00004008100b7981 */ /* 0x000f22000c1e1900 */
[----:B-----5:R-:W-:-:S03]  /*0400*/  LEA R9, R9, R24, 0x8 ;  /* 0x0000001809097211 */ /* 0x020fc600078e40ff */
[----:B------:R-:W5:Y:S01]  /*0410*/  LDG.E R24, desc[UR8][R16.64+0x100] ;  /* 0x0001000810187981 */ /* 0x000f62000c1e1900 */
[----:B------:R-:W-:-:S05]  /*0420*/  IMAD.U32 R27, R28, 0x10000, R27 ;  /* 0x000100001c1b7824 */ /* 0x000fca00078e001b */
[----:B-1----:R-:W-:Y:S02]  /*0430*/  SHF.R.U32.HI R20, RZ, R4, R27 ;  /* 0x00000004ff147219 */ /* 0x002fe4000001161b */
[----:B------:R-:W-:-:S03]  /*0440*/  LOP3.LUT R21, R22, 0xf, RZ, 0xc0, !PT ;  /* 0x0000000f16157812 */ /* 0x000fc600078ec0ff */
[----:B------:R-:W-:-:S05]  /*0450*/  IMAD.SHL.U32 R20, R20, 0x10, RZ ;  /* 0x0000001014147824 */ /* 0x000fca00078e00ff */
[----:B------:R-:W-:-:S05]  /*0460*/  LOP3.LUT R20, R21, 0x10, R20, 0xf8, !PT ;  /* 0x0000001015147812 */ /* 0x000fca00078ef814 */
[----:B------:R-:W-:Y:S02]  /*0470*/  VIADD R20, R20, 0xfffffff0 ;  /* 0xfffffff014147836 */ /* 0x000fe40000000000 */
[----:B------:R-:W-:-:S03]  /*0480*/  HADD2.F32 R10, -RZ, R10.H0_H0 ;  /* 0x2000000aff0a7230 */ /* 0x000fc60000004100 */
[----:B0-----:R-:W-:-:S05]  /*0490*/  I2FP.F32.S32 R19, R20 ;  /* 0x0000001400137245 */ /* 0x001fca0000201400 */
[----:B------:R-:W-:Y:S01]  /*04a0*/  FMUL R20, R10, R19 ;  /* 0x000000130a147220 */ /* 0x000fe20000400000 */
[----:B------:R-:W-:-:S04]  /*04b0*/  LEA R19, R9, R26, 0x10 ;  /* 0x0000001a09137211 */ /* 0x000fc800078e80ff */
[----:B------:R-:W-:Y:S02]  /*04c0*/  SHF.R.U32.HI R9, RZ, R4, R19 ;  /* 0x00000004ff097219 */ /* 0x000fe40000011613 */
[----:B------:R-:W-:-:S03]  /*04d0*/  SHF.R.U32.HI R22, RZ, 0x4, R22 ;  /* 0x00000004ff167819 */ /* 0x000fc60000011616 */
[----:B------:R-:W-:Y:S01]  /*04e0*/  IMAD.SHL.U32 R9, R9, 0x10, RZ ;  /* 0x0000001009097824 */ /* 0x000fe200078e00ff */
[----:B------:R-:W-:-:S04]  /*04f0*/  SHF.R.U32.HI R27, RZ, R6, R27 ;  /* 0x00000006ff1b7219 */ /* 0x000fc8000001161b */
[----:B------:R-:W-:-:S04]  /*0500*/  LOP3.LUT R22, R22, 0x10, R27, 0xf8, !PT ;  /* 0x0000001016167812 */ /* 0x000fc800078ef81b */
[----:B------:R-:W-:-:S04]  /*0510*/  IADD3 R22, PT, PT, R22, -0x10, RZ ;  /* 0xfffffff016167810 */ /* 0x000fc80007ffe0ff */
[----:B------:R-:W-:-:S05]  /*0520*/  I2FP.F32.S32 R21, R22 ;  /* 0x0000001600157245 */ /* 0x000fca0000201400 */
[----:B------:R-:W-:Y:S01]  /*0530*/  FMUL R21, R10, R21 ;  /* 0x000000150a157220 */ /* 0x000fe20000400000 */
[----:B--2---:R-:W-:Y:S02]  /*0540*/  FFMA R20, R20, R29, R23 ;  /* 0x0000001d14147223 */ /* 0x004fe40000000017 */
[----:B------:R-:W2:Y:S01]  /*0550*/  LDG.E R23, desc[UR8][R16.64+0x140] ;  /* 0x0001400810177981 */ /* 0x000ea2000c1e1900 */
[----:B---3--:R-:W-:-:S04]  /*0560*/  LOP3.LUT R26, R18, 0xf, RZ, 0xc0, !PT ;  /* 0x0000000f121a7812 */ /* 0x008fc800078ec0ff */
[----:B------:R-:W-:Y:S01]  /*0570*/  LOP3.LUT R9, R26, 0x10, R9, 0xf8, !PT ;  /* 0x000000101a097812 */ /* 0x000fe200078ef809 */
[----:B------:R-:W-:-:S05]  /*0580*/  VIADD R26, R3, 0x80 ;  /* 0x00000080031a7836 */ /* 0x000fca0000000000 */
[----:B------:R-:W-:Y:S01]  /*0590*/  SHF.R.S32.HI R27, RZ, 0x1f, R26 ;  /* 0x0000001fff1b7819 */ /* 0x000fe2000001141a */
[----:B------:R-:W-:-:S03]  /*05a0*/  VIADD R9, R9, 0xfffffff0 ;  /* 0xfffffff009097836 */ /* 0x000fc60000000000 */
[----:B------:R-:W-:Y:S01]  /*05b0*/  LEA.HI R27, R27, R26, RZ, 0x5 ;  /* 0x0000001a1b1b7211 */ /* 0x000fe200078f28ff */
[----:B------:R-:W-:-:S03]  /*05c0*/  HADD2.F32 R26, -RZ, R25.H0_H0 ;  /* 0x20000019ff1a7230 */ /* 0x000fc60000004100 */
[----:B------:R-:W-:Y:S01]  /*05d0*/  SHF.R.S32.HI R29, RZ, 0x5, R27 ;  /* 0x00000005ff1d7819 */ /* 0x000fe2000001141b */
[----:B----4-:R-:W-:Y:S01]  /*05e0*/  FFMA R21, R21, R11, R20 ;  /* 0x0000000b15157223 */ /* 0x010fe20000000014 */
[----:B------:R-:W-:-:S03]  /*05f0*/  I2FP.F32.S32 R9, R9 ;  /* 0x0000000900097245 */ /* 0x000fc60000201400 */
[----:B------:R-:W-:-:S04]  /*0600*/  IMAD.WIDE R10, R29, 0x16, R14 ;  /* 0x000000161d0a7825 */ /* 0x000fc800078e020e */
[----:B------:R-:W-:Y:S01]  /*0610*/  FMUL R20, R26, R9 ;  /* 0x000000091a147220 */ /* 0x000fe20000400000 */
[----:B------:R-:W3:Y:S03]  /*0620*/  LDG.E.U8 R22, desc[UR8][R10.64+0x2] ;  /* 0x000002080a167981 */ /* 0x000ee6000c1e1100 */
[----:B-----5:R-:W-:Y:S01]  /*0630*/  FFMA R24, R20, R24, R21 ;  /* 0x0000001814187223 */ /* 0x020fe20000000015 */
[----:B------:R-:W3:Y:S04]  /*0640*/  LDG.E.U8 R9, desc[UR8][R10.64+0x3] ;  /* 0x000003080a097981 */ /* 0x000ee8000c1e1100 */
[----:B------:R-:W4:Y:S04]  /*0650*/  LDG.E.U8 R21, desc[UR8][R10.64+0x4] ;  /* 0x000004080a157981 */ /* 0x000f28000c1e1100 */
[----:B------:R-:W4:Y:S01]  /*0660*/  LDG.E.U8 R20, desc[UR8][R10.64+0x5] ;  /* 0x000005080a147981 */ /* 0x000f22000c1e1100 */
[----:B------:R-:W-:-:S02]  /*0670*/  SHF.R.U32.HI R18, RZ, 0x4, R18 ;  /* 0x00000004ff127819 */ /* 0x000fc40000011612 */
[----:B------:R-:W-:Y:S01]  /*0680*/  SHF.R.U32.HI R19, RZ, R6, R19 ;  /* 0x00000006ff137219 */ /* 0x000fe20000011613 */
[----:B------:R0:W5:Y:S03]  /*0690*/  LDG.E.U16 R25, desc[UR8][R10.64] ;  /* 0x000000080a197981 */ /* 0x000166000c1e1500 */
[----:B------:R-:W-:Y:S01]  /*06a0*/  LOP3.LUT R18, R18, 0x10, R19, 0xf8, !PT ;  /* 0x0000001012127812 */ /* 0x000fe200078ef813 */
[----:B------:R-:W-:-:S05]  /*06b0*/  VIADD R19, R3, 0xc0 ;  /* 0x000000c003137836 */ /* 0x000fca0000000000 */
[----:B------:R-:W-:Y:S02]  /*06c0*/  SHF.R.S32.HI R28, RZ, 0x1f, R19 ;  /* 0x0000001fff1c7819 */ /* 0x000fe40000011413 */
[----:B------:R-:W-:Y:S02]  /*06d0*/  IADD3 R18, PT, PT, R18, -0x10, RZ ;  /* 0xfffffff012127810 */ /* 0x000fe40007ffe0ff */
[----:B------:R-:W-:Y:S02]  /*06e0*/  LEA.HI R27, R28, R19, RZ, 0x5 ;  /* 0x000000131c1b7211 */ /* 0x000fe400078f28ff */
[----:B------:R-:W-:Y:S02]  /*06f0*/  I2FP.F32.S32 R19, R18 ;  /* 0x0000001200137245 */ /* 0x000fe40000201400 */
[----:B------:R-:W-:-:S03]  /*0700*/  SHF.R.S32.HI R27, RZ, 0x5, R27 ;  /* 0x00000005ff1b7819 */ /* 0x000fc6000001141b */
[----:B------:R-:W-:Y:S02]  /*0710*/  FMUL R26, R26, R19 ;  /* 0x000000131a1a7220 */ /* 0x000fe40000400000 */
[----:B------:R-:W-:-:S04]  /*0720*/  IMAD.WIDE R14, R27, 0x16, R14 ;  /* 0x000000161b0e7825 */ /* 0x000fc800078e020e */
[--C-:B------:R-:W-:Y:S01]  /*0730*/  IMAD.WIDE R18, R29, 0x16, R12.reuse ;  /* 0x000000161d127825 */ /* 0x100fe200078e020c */
[----:B------:R-:W5:Y:S04]  /*0740*/  LDG.E.U8 R28, desc[UR8][R14.64+0x4] ;  /* 0x000004080e1c7981 */ /* 0x000f68000c1e1100 */
[----:B------:R-:W5:Y:S04]  /*0750*/  LDG.E.U8 R29, desc[UR8][R14.64+0x2] ;  /* 0x000002080e1d7981 */ /* 0x000f68000c1e1100 */
[----:B------:R-:W5:Y:S01]  /*0760*/  LDG.E.U8 R18, desc[UR8][R18.64+0x6] ;  /* 0x0000060812127981 */ /* 0x000f62000c1e1100 */
[----:B0-----:R-:W-:-:S06]  /*0770*/  IMAD.WIDE R10, R27, 0x16, R12 ;  /* 0x000000161b0a7825 */ /* 0x001fcc00078e020c */
[----:B------:R4:W5:Y:S04]  /*0780*/  LDG.E.U8 R10, desc[UR8][R10.64+0x6] ;  /* 0x000006080a0a7981 */ /* 0x000968000c1e1100 */
[----:B------:R-:W5:Y:S01]  /*0790*/  LDG.E.U16 R19, desc[UR8][R14.64] ;  /* 0x000000080e137981 */ /* 0x000f62000c1e1500 */
[----:B--2---:R-:W-:-:S03]  /*07a0*/  FFMA R23, R26, R23, R24 ;  /* 0x000000171a177223 */ /* 0x004fc60000000018 */
[----:B------:R-:W2:Y:S04]  /*07b0*/  LDG.E.U8 R26, desc[UR8][R14.64+0x3] ;  /* 0x000003080e1a7981 */ /* 0x000ea8000c1e1100 */
[----:B------:R0:W2:Y:S01]  /*07c0*/  LDG.E.U8 R24, desc[UR8][R14.64+0x5] ;  /* 0x000005080e187981 */ /* 0x0000a2000c1e1100 */
[----:B---3--:R-:W-:-:S03]  /*07d0*/  IMAD R27, R9, 0x100, R22 ;  /* 0x00000100091b7824 */ /* 0x008fc600078e0216 */
[----:B------:R-:W3:Y:S04]  /*07e0*/  LDG.E R22, desc[UR8][R16.64+0x200] ;  /* 0x0002000810167981 */ /* 0x000ee8000c1e1900 */
[----:B------:R-:W3:Y:S01]  /*07f0*/  LDG.E R9, desc[UR8][R16.64+0x300] ;  /* 0x0003000810097981 */ /* 0x000ee2000c1e1900 */
[----:B----4-:R-:W-:-:S03]  /*0800*/  IMAD R11, R20, 0x100, R21 ;  /* 0x00000100140b7824 */ /* 0x010fc600078e0215 */
[----:B------:R-:W4:Y:S04]  /*0810*/  LDG.E R20, desc[UR8][R16.64+0x240] ;  /* 0x0002400810147981 */ /* 0x000f28000c1e1900 */
[----:B------:R1:W4:Y:S01]  /*0820*/  LDG.E R21, desc[UR8][R16.64+0x340] ;  /* 0x0003400810157981 */ /* 0x000322000c1e1900 */
[----:B------:R-:W-:-:S04]  /*0830*/  LEA R27, R11, R27, 0x10 ;  /* 0x0000001b0b1b7211 */ /* 0x000fc800078e80ff */
[----:B0-----:R-:W-:-:S04]  /*0840*/  SHF.R.U32.HI R14, RZ, R4, R27 ;  /* 0x00000004ff0e7219 */ /* 0x001fc8000001161b */
[----:B------:R-:W-:Y:S02]  /*0850*/  SHF.L.U32 R14, R14, 0x4, RZ ;  /* 0x000000040e0e7819 */ /* 0x000fe400000006ff */
[----:B------:R-:W-:Y:S01]  /*0860*/  SHF.R.U32.HI R27, RZ, R6, R27 ;  /* 0x00000006ff1b7219 */ /* 0x000fe2000001161b */
[----:B-----5:R-:W-:Y:S01]  /*0870*/  HADD2.F32 R25, -RZ, R25.H0_H0 ;  /* 0x20000019ff197230 */ /* 0x020fe20000004100 */
[----:B------:R-:W-:-:S04]  /*0880*/  LOP3.LUT R15, R18, 0xf, RZ, 0xc0, !PT ;  /* 0x0000000f120f7812 */ /* 0x000fc800078ec0ff */
[----:B------:R-:W-:Y:S02]  /*0890*/  LOP3.LUT R14, R15, 0x10, R14, 0xf8, !PT ;  /* 0x000000100f0e7812 */ /* 0x000fe400078ef80e */
[----:B------:R-:W-:Y:S02]  /*08a0*/  SHF.R.U32.HI R18, RZ, 0x4, R18 ;  /* 0x00000004ff127819 */ /* 0x000fe40000011612 */
[----:B-1----:R-:W-:Y:S01]  /*08b0*/  LOP3.LUT R16, R10, 0xf, RZ, 0xc0, !PT ;  /* 0x0000000f0a107812 */ /* 0x002fe200078ec0ff */
[----:B------:R-:W-:Y:S01]  /*08c0*/  VIADD R14, R14, 0xfffffff0 ;  /* 0xfffffff00e0e7836 */ /* 0x000fe20000000000 */
[----:B------:R-:W-:Y:S02]  /*08d0*/  LOP3.LUT R18, R18, 0x10, R27, 0xf8, !PT ;  /* 0x0000001012127812 */ /* 0x000fe400078ef81b */
[----:B------:R-:W-:Y:S02]  /*08e0*/  SHF.R.U32.HI R10, RZ, 0x4, R10 ;  /* 0x00000004ff0a7819 */ /* 0x000fe4000001160a */
[----:B------:R-:W-:-:S02]  /*08f0*/  IADD3 R18, PT, PT, R18, -0x10, RZ ;  /* 0xfffffff012127810 */ /* 0x000fc40007ffe0ff */
[----:B------:R-:W-:Y:S02]  /*0900*/  I2FP.F32.S32 R14, R14 ;  /* 0x0000000e000e7245 */ /* 0x000fe40000201400 */
[----:B------:R-:W-:Y:S01]  /*0910*/  I2FP.F32.S32 R18, R18 ;  /* 0x0000001200127245 */ /* 0x000fe20000201400 */
[----:B------:R-:W-:Y:S02]  /*0920*/  UIADD3 UR4, UPT, UPT, UR4, 0x4, URZ ;  /* 0x0000000404047890 */ /* 0x000fe4000fffe0ff */
[C---:B------:R-:W-:Y:S01]  /*0930*/  FMUL R14, R25.reuse, R14 ;  /* 0x0000000e190e7220 */ /* 0x040fe20000400000 */
[----:B------:R-:W-:Y:S02]  /*0940*/  HADD2.F32 R19, -RZ, R19.H0_H0 ;  /* 0x20000013ff137230 */ /* 0x000fe40000004100 */
[----:B------:R-:W-:Y:S01]  /*0950*/  FMUL R25, R25, R18 ;  /* 0x0000001219197220 */ /* 0x000fe20000400000 */
[----:B------:R-:W-:Y:S01]  /*0960*/  UISETP.NE.AND UP0, UPT, UR4, URZ, UPT ;  /* 0x000000ff0400728c */ /* 0x000fe2000bf05270 */
[----:B------:R-:W-:-:S02]  /*0970*/  VIADD R3, R3, 0x100 ;  /* 0x0000010003037836 */ /* 0x000fc40000000000 */
[----:B------:R-:W-:Y:S01]  /*0980*/  VIADD R8, R8, 0x100 ;  /* 0x0000010008087836 */ /* 0x000fe20000000000 */
[----:B------:R-:W-:Y:S01]  /*0990*/  UIADD3 UR6, UPT, UPT, UR6, 0x100, URZ ;  /* 0x0000010006067890 */ /* 0x000fe2000fffe0ff */
[----:B--2---:R-:W-:Y:S02]  /*09a0*/  IMAD R26, R26, 0x100, R29 ;  /* 0x000001001a1a7824 */ /* 0x004fe400078e021d */
[----:B------:R-:W-:-:S04]  /*09b0*/  IMAD R29, R24, 0x100, R28 ;  /* 0x00000100181d7824 */ /* 0x000fc800078e021c */
[----:B------:R-:W-:-:S05]  /*09c0*/  IMAD.U32 R11, R29, 0x10000, R26 ;  /* 0x000100001d0b7824 */ /* 0x000fca00078e001a */
[----:B------:R-:W-:-:S05]  /*09d0*/  SHF.R.U32.HI R15, RZ, R4, R11 ;  /* 0x00000004ff0f7219 */ /* 0x000fca000001160b */
[----:B------:R-:W-:Y:S01]  /*09e0*/  IMAD.SHL.U32 R15, R15, 0x10, RZ ;  /* 0x000000100f0f7824 */ /* 0x000fe200078e00ff */
[----:B------:R-:W-:-:S04]  /*09f0*/  SHF.R.U32.HI R11, RZ, R6, R11 ;  /* 0x00000006ff0b7219 */ /* 0x000fc8000001160b */
[----:B------:R-:W-:Y:S02]  /*0a00*/  LOP3.LUT R15, R16, 0x10, R15, 0xf8, !PT ;  /* 0x00000010100f7812 */ /* 0x000fe400078ef80f */
[----:B------:R-:W-:-:S03]  /*0a10*/  LOP3.LUT R10, R10, 0x10, R11, 0xf8, !PT ;  /* 0x000000100a0a7812 */ /* 0x000fc600078ef80b */
[----:B------:R-:W-:Y:S01]  /*0a20*/  VIADD R15, R15, 0xfffffff0 ;  /* 0xfffffff00f0f7836 */ /* 0x000fe20000000000 */
[----:B------:R-:W-:-:S04]  /*0a30*/  IADD3 R11, PT, PT, R10, -0x10, RZ ;  /* 0xfffffff00a0b7810 */ /* 0x000fc80007ffe0ff */
[----:B------:R-:W-:Y:S01]  /*0a40*/  I2FP.F32.S32 R10, R15 ;  /* 0x0000000f000a7245 */ /* 0x000fe20000201400 */
[----:B---3--:R-:W-:Y:S01]  /*0a50*/  FFMA R14, R14, R22, R23 ;  /* 0x000000160e0e7223 */ /* 0x008fe20000000017 */
[----:B------:R-:W-:-:S03]  /*0a60*/  I2FP.F32.S32 R16, R11 ;  /* 0x0000000b00107245 */ /* 0x000fc60000201400 */
[----:B------:R-:W-:Y:S01]  /*0a70*/  FMUL R11, R19, R10 ;  /* 0x0000000a130b7220 */ /* 0x000fe20000400000 */
[----:B----4-:R-:W-:Y:S01]  /*0a80*/  FFMA R14, R25, R20, R14 ;  /* 0x00000014190e7223 */ /* 0x010fe2000000000e */
[----:B------:R-:W-:-:S03]  /*0a90*/  FMUL R16, R19, R16 ;  /* 0x0000001013107220 */ /* 0x000fc60000400000 */
[----:B------:R-:W-:-:S04]  /*0aa0*/  FFMA R9, R11, R9, R14 ;  /* 0x000000090b097223 */ /* 0x000fc8000000000e */
[----:B------:R-:W-:Y:S01]  /*0ab0*/  FFMA R23, R16, R21, R9 ;  /* 0x0000001510177223 */ /* 0x000fe20000000009 */
[----:B------:R-:W-:Y:S06]  /*0ac0*/  BRA.U UP0, `(.L_x_32) ;  /* 0xfffffff500d07547 */ /* 0x000fec000b83ffff */
[----:B------:R-:W-:-:S12]  /*0ad0*/  UIADD3 UR4, UPT, UPT, UR6, -0x80, URZ ;  /* 0xffffff8006047890 */ /* 0x000fd8000fffe0ff */
.L_x_31:
[----:B------:R-:W-:-:S09]  /*0ae0*/  ULOP3.LUT UP0, UR5, UR5, 0x3, URZ, 0xc0, !UPT ;  /* 0x0000000305057892 */ /* 0x000fd2000f80c0ff */
[----:B------:R-:W-:Y:S05]  /*0af0*/  BRA.U !UP0, `(.L_x_30) ;  /* 0x0000000508d07547 */ /* 0x000fea000b800000 */
[----:B------:R-:W-:Y:S02]  /*0b00*/  UISETP.NE.AND UP1, UPT, UR5, 0x1, UPT ;  /* 0x000000010500788c */ /* 0x000fe4000bf25270 */
[----:B------:R-:W-:-:S07]  /*0b10*/  ULOP3.LUT UP0, URZ, UR7, 0x40, URZ, 0xc0, !UPT ;  /* 0x0000004007ff7892 */ /* 0x000fce000f80c0ff */
[----:B------:R-:W-:Y:S05]  /*0b20*/  BRA.U !UP1, `(.L_x_33) ;  /* 0x0000000509247547 */ /* 0x000fea000b800000 */
[----:B------:R-:W0:Y:S01]  /*0b30*/  LDCU UR5, c[0x0][0x398] ;  /* 0x00007300ff0577ac */ /* 0x000e220008000800 */
[----:B------:R-:W1:Y:S01]  /*0b40*/  LDC.64 R8, c[0x0][0x380] ;  /* 0x0000e000ff087b82 */ /* 0x000e620000000a00 */
[----:B------:R-:W-:-:S05]  /*0b50*/  IADD3 R25, PT, PT, R5, UR4, RZ ;  /* 0x0000000405197c10 */ /* 0x000fca000fffe0ff */
[----:B0-----:R-:W-:-:S04]  /*0b60*/  IMAD R3, R0, UR5, R25 ;  /* 0x0000000500037c24 */ /* 0x001fc8000f8e0219 */
[----:B------:R-:W-:Y:S01]  /*0b70*/  VIADD R11, R3, 0x40 ;  /* 0x00000040030b7836 */ /* 0x000fe20000000000 */
[----:B------:R-:W-:-:S04]  /*0b80*/  SHF.R.S32.HI R10, RZ, 0x1f, R3 ;  /* 0x0000001fff0a7819 */ /* 0x000fc80000011403 */
[----:B------:R-:W-:Y:S02]  /*0b90*/  LEA.HI R10, R10, R3, RZ, 0x5 ;  /* 0x000000030a0a7211 */ /* 0x000fe400078f28ff */
[----:B------:R-:W-:Y:S02]  /*0ba0*/  SHF.R.S32.HI R14, RZ, 0x1f, R11 ;  /* 0x0000001fff0e7819 */ /* 0x000fe4000001140b */
[----:B------:R-:W-:Y:S02]  /*0bb0*/  SHF.R.S32.HI R17, RZ, 0x5, R10 ;  /* 0x00000005ff117819 */ /* 0x000fe4000001140a */
[----:B------:R-:W-:-:S03]  /*0bc0*/  LEA.HI R14, R14, R11, RZ, 0x5 ;  /* 0x0000000b0e0e7211 */ /* 0x000fc600078f28ff */
[C---:B-1----:R-:W-:Y:S01]  /*0bd0*/  IMAD.WIDE R10, R17.reuse, 0x16, R8 ;  /* 0x00000016110a7825 */ /* 0x042fe200078e0208 */
[----:B------:R-:W-:Y:S02]  /*0be0*/  SHF.R.S32.HI R19, RZ, 0x5, R14 ;  /* 0x00000005ff137819 */ /* 0x000fe4000001140e */
[----:B------:R-:W0:Y:S01]  /*0bf0*/  LDC.64 R14, c[0x0][0x388] ;  /* 0x0000e200ff0e7b82 */ /* 0x000e220000000a00 */
[----:B------:R-:W-:Y:S01]  /*0c00*/  IMAD.WIDE R16, R17, 0x16, R12 ;  /* 0x0000001611107825 */ /* 0x000fe200078e020c */
[----:B------:R-:W2:Y:S03]  /*0c10*/  LDG.E.U8 R22, desc[UR8][R10.64+0x4] ;  /* 0x000004080a167981 */ /* 0x000ea6000c1e1100 */
[C---:B------:R-:W-:Y:S01]  /*0c20*/  IMAD.WIDE R8, R19.reuse, 0x16, R8 ;  /* 0x0000001613087825 */ /* 0x040fe200078e0208 */
[----:B------:R-:W2:Y:S04]  /*0c30*/  LDG.E.U8 R3, desc[UR8][R10.64+0x5] ;  /* 0x000005080a037981 */ /* 0x000ea8000c1e1100 */
[----:B------:R-:W3:Y:S04]  /*0c40*/  LDG.E.U8 R20, desc[UR8][R10.64+0x2] ;  /* 0x000002080a147981 */ /* 0x000ee8000c1e1100 */
[----:B------:R-:W3:Y:S04]  /*0c50*/  LDG.E.U8 R21, desc[UR8][R10.64+0x3] ;  /* 0x000003080a157981 */ /* 0x000ee8000c1e1100 */
[----:B------:R-:W4:Y:S04]  /*0c60*/  LDG.E.U8 R24, desc[UR8][R8.64+0x4] ;  /* 0x0000040808187981 */ /* 0x000f28000c1e1100 */
[----:B------:R-:W4:Y:S04]  /*0c70*/  LDG.E.U8 R27, desc[UR8][R8.64+0x5] ;  /* 0x00000508081b7981 */ /* 0x000f28000c1e1100 */
[----:B------:R-:W5:Y:S04]  /*0c80*/  LDG.E.U8 R26, desc[UR8][R8.64+0x2] ;  /* 0x00000208081a7981 */ /* 0x000f68000c1e1100 */
[----:B------:R-:W5:Y:S04]  /*0c90*/  LDG.E.U8 R29, desc[UR8][R8.64+0x3] ;  /* 0x00000308081d7981 */ /* 0x000f68000c1e1100 */
[----:B------:R-:W5:Y:S01]  /*0ca0*/  LDG.E.U8 R16, desc[UR8][R16.64+0x6] ;  /* 0x0000060810107981 */ /* 0x000f62000c1e1100 */
[----:B------:R-:W-:Y:S01]  /*0cb0*/  IMAD.WIDE R18, R19, 0x16, R12 ;  /* 0x0000001613127825 */ /* 0x000fe200078e020c */
[----:B------:R-:W-:-:S02]  /*0cc0*/  IADD3 R25, PT, PT, R4, R25, -R7 ;  /* 0x0000001904197210 */ /* 0x000fc40007ffe807 */
[----:B------:R-:W5:Y:S04]  /*0cd0*/  LDG.E.U16 R28, desc[UR8][R10.64] ;  /* 0x000000080a1c7981 */ /* 0x000f68000c1e1500 */
[----:B------:R-:W5:Y:S01]  /*0ce0*/  LDG.E.U8 R18, desc[UR8][R18.64+0x6] ;  /* 0x0000060812127981 */ /* 0x000f62000c1e1100 */
[----:B0-----:R-:W-:-:S03]  /*0cf0*/  IMAD.WIDE R14, R25, 0x4, R14 ;  /* 0x00000004190e7825 */ /* 0x001fc600078e020e */
[----:B------:R-:W5:Y:S04]  /*0d00*/  LDG.E.U16 R25, desc[UR8][R8.64] ;  /* 0x0000000808197981 */ /* 0x000f68000c1e1500 */
[----:B------:R-:W5:Y:S04]  /*0d10*/  LDG.E R17, desc[UR8][R14.64] ;  /* 0x000000080e117981 */ /* 0x000f68000c1e1900 */
[----:B------:R-:W5:Y:S04]  /*0d20*/  LDG.E R11, desc[UR8][R14.64+0x40] ;  /* 0x000040080e0b7981 */ /* 0x000f68000c1e1900 */
[----:B------:R-:W5:Y:S04]  /*0d30*/  LDG.E R10, desc[UR8][R14.64+0x100] ;  /* 0x000100080e0a7981 */ /* 0x000f68000c1e1900 */
[----:B------:R0:W5:Y:S01]  /*0d40*/  LDG.E R19, desc[UR8][R14.64+0x140] ;  /* 0x000140080e137981 */ /* 0x000162000c1e1900 */
[----:B------:R-:W-:Y:S01]  /*0d50*/  UIADD3 UR4, UPT, UPT, UR4, 0x80, URZ ;  /* 0x0000008004047890 */ /* 0x000fe2000fffe0ff */
[----:B--2---:R-:W-:Y:S01]  /*0d60*/  LEA R3, R3, R22, 0x8 ;  /* 0x0000001603037211 */ /* 0x004fe200078e40ff */
[----:B---3--:R-:W-:-:S04]  /*0d70*/  IMAD R20, R21, 0x100, R20 ;  /* 0x0000010015147824 */ /* 0x008fc800078e0214 */
[----:B------:R-:W-:Y:S01]  /*0d80*/  IMAD.U32 R3, R3, 0x10000, R20 ;  /* 0x0001000003037824 */ /* 0x000fe200078e0014 */
[----:B----4-:R-:W-:-:S04]  /*0d90*/  LEA R27, R27, R24, 0x8 ;  /* 0x000000181b1b7211 */ /* 0x010fc800078e40ff */
[----:B------:R-:W-:Y:S01]  /*0da0*/  SHF.R.U32.HI R20, RZ, R4, R3 ;  /* 0x00000004ff147219 */ /* 0x000fe20000011603 */
[----:B-----5:R-:W-:-:S04]  /*0db0*/  IMAD R26, R29, 0x100, R26 ;  /* 0x000001001d1a7824 */ /* 0x020fc800078e021a */
[----:B------:R-:W-:Y:S02]  /*0dc0*/  IMAD.SHL.U32 R20, R20, 0x10, RZ ;  /* 0x0000001014147824 */ /* 0x000fe400078e00ff */
[----:B0-----:R-:W-:Y:S01]  /*0dd0*/  IMAD.U32 R15, R27, 0x10000, R26 ;  /* 0x000100001b0f7824 */ /* 0x001fe200078e001a */
[----:B------:R-:W-:Y:S02]  /*0de0*/  LOP3.LUT R9, R16, 0xf, RZ, 0xc0, !PT ;  /* 0x0000000f10097812 */ /* 0x000fe400078ec0ff */
[----:B------:R-:W-:Y:S02]  /*0df0*/  SHF.R.U32.HI R22, RZ, 0x4, R16 ;  /* 0x00000004ff167819 */ /* 0x000fe40000011610 */
[----:B------:R-:W-:Y:S02]  /*0e00*/  SHF.R.U32.HI R3, RZ, R6, R3 ;  /* 0x00000006ff037219 */ /* 0x000fe40000011603 */
[----:B------:R-:W-:Y:S02]  /*0e10*/  LOP3.LUT R9, R9, 0x10, R20, 0xf8, !PT ;  /* 0x0000001009097812 */ /* 0x000fe400078ef814 */
[----:B------:R-:W-:-:S02]  /*0e20*/  SHF.R.U32.HI R8, RZ, R4, R15 ;  /* 0x00000004ff087219 */ /* 0x000fc4000001160f */
[----:B------:R-:W-:Y:S02]  /*0e30*/  LOP3.LUT R3, R22, 0x10, R3, 0xf8, !PT ;  /* 0x0000001016037812 */ /* 0x000fe400078ef803 */
[----:B------:R-:W-:Y:S01]  /*0e40*/  IADD3 R9, PT, PT, R9, -0x10, RZ ;  /* 0xfffffff009097810 */ /* 0x000fe20007ffe0ff */
[----:B------:R-:W-:Y:S01]  /*0e50*/  IMAD.SHL.U32 R8, R8, 0x10, RZ ;  /* 0x0000001008087824 */ /* 0x000fe200078e00ff */
[----:B------:R-:W-:Y:S01]  /*0e60*/  LOP3.LUT R21, R18, 0xf, RZ, 0xc0, !PT ;  /* 0x0000000f12157812 */ /* 0x000fe200078ec0ff */
[----:B------:R-:W-:Y:S01]  /*0e70*/  HADD2.F32 R28, -RZ, R28.H0_H0 ;  /* 0x2000001cff1c7230 */ /* 0x000fe20000004100 */
[----:B------:R-:W-:Y:S01]  /*0e80*/  SHF.R.U32.HI R18, RZ, 0x4, R18 ;  /* 0x00000004ff127819 */ /* 0x000fe20000011612 */
[----:B------:R-:W-:Y:S01]  /*0e90*/  VIADD R3, R3, 0xfffffff0 ;  /* 0xfffffff003037836 */ /* 0x000fe20000000000 */
[----:B------:R-:W-:Y:S02]  /*0ea0*/  I2FP.F32.S32 R9, R9 ;  /* 0x0000000900097245 */ /* 0x000fe40000201400 */
[----:B------:R-:W-:-:S02]  /*0eb0*/  SHF.R.U32.HI R15, RZ, R6, R15 ;  /* 0x00000006ff0f7219 */ /* 0x000fc4000001160f */
[----:B------:R-:W-:Y:S01]  /*0ec0*/  LOP3.LUT R21, R21, 0x10, R8, 0xf8, !PT ;  /* 0x0000001015157812 */ /* 0x000fe200078ef808 */
[----:B------:R-:W-:Y:S01]  /*0ed0*/  FMUL R8, R28, R9 ;  /* 0x000000091c087220 */ /* 0x000fe20000400000 */
[----:B------:R-:W-:Y:S02]  /*0ee0*/  LOP3.LUT R15, R18, 0x10, R15, 0xf8, !PT ;  /* 0x00000010120f7812 */ /* 0x000fe400078ef80f */
[----:B------:R-:W-:Y:S02]  /*0ef0*/  I2FP.F32.S32 R3, R3 ;  /* 0x0000000300037245 */ /* 0x000fe40000201400 */
[----:B------:R-:W-:Y:S01]  /*0f00*/  IADD3 R21, PT, PT, R21, -0x10, RZ ;  /* 0xfffffff015157810 */ /* 0x000fe20007ffe0ff */
[----:B------:R-:W-:Y:S01]  /*0f10*/  FFMA R17, R8, R17, R23 ;  /* 0x0000001108117223 */ /* 0x000fe20000000017 */
[----:B------:R-:W-:Y:S02]  /*0f20*/  VIADD R15, R15, 0xfffffff0 ;  /* 0xfffffff00f0f7836 */ /* 0x000fe40000000000 */
[----:B------:R-:W-:Y:S01]  /*0f30*/  FMUL R28, R28, R3 ;  /* 0x000000031c1c7220 */ /* 0x000fe20000400000 */
[----:B------:R-:W-:Y:S01]  /*0f40*/  HADD2.F32 R25, -RZ, R25.H0_H0 ;  /* 0x20000019ff197230 */ /* 0x000fe20000004100 */
[----:B------:R-:W-:-:S02]  /*0f50*/  I2FP.F32.S32 R8, R21 ;  /* 0x0000001500087245 */ /* 0x000fc40000201400 */
[----:B------:R-:W-:Y:S01]  /*0f60*/  I2FP.F32.S32 R14, R15 ;  /* 0x0000000f000e7245 */ /* 0x000fe20000201400 */
[----:B------:R-:W-:Y:S02]  /*0f70*/  FFMA R11, R28, R11, R17 ;  /* 0x0000000b1c0b7223 */ /* 0x000fe40000000011 */
[C---:B------:R-:W-:Y:S02]  /*0f80*/  FMUL R8, R25.reuse, R8 ;  /* 0x0000000819087220 */ /* 0x040fe40000400000 */
[----:B------:R-:W-:Y:S02]  /*0f90*/  FMUL R14, R25, R14 ;  /* 0x0000000e190e7220 */ /* 0x000fe40000400000 */
[----:B------:R-:W-:-:S04]  /*0fa0*/  FFMA R11, R8, R10, R11 ;  /* 0x0000000a080b7223 */ /* 0x000fc8000000000b */
[----:B------:R-:W-:-:S07]  /*0fb0*/  FFMA R23, R14, R19, R11 ;  /* 0x000000130e177223 */ /* 0x000fce000000000b */
.L_x_33:
[----:B------:R-:W-:Y:S05]  /*0fc0*/  BRA.U UP0, `(.L_x_30) ;  /* 0x00000001009c7547 */ /* 0x000fea000b800000 */
[----:B------:R-:W0:Y:S01]  /*0fd0*/  LDCU UR5, c[0x0][0x398] ;  /* 0x00007300ff0577ac */ /* 0x000e220008000800 */
[----:B------:R-:W1:Y:S01]  /*0fe0*/  LDC.64 R10, c[0x0][0x380] ;  /* 0x0000e000ff0a7b82 */ /* 0x000e620000000a00 */
[----:B------:R-:W-:-:S04]  /*0ff0*/  VIADD R5, R5, UR4 ;  /* 0x0000000405057c36 */ /* 0x000fc80008000000 */
[----:B0-----:R-:W-:-:S05]  /*1000*/  IMAD R3, R0, UR5, R5 ;  /* 0x0000000500037c24 */ /* 0x001fca000f8e0205 */
[----:B------:R-:W-:-:S04]  /*1010*/  SHF.R.S32.HI R8, RZ, 0x1f, R3 ;  /* 0x0000001fff087819 */ /* 0x000fc80000011403 */
[----:B------:R-:W-:-:S04]  /*1020*/  LEA.HI R8, R8, R3, RZ, 0x5 ;  /* 0x0000000308087211 */ /* 0x000fc800078f28ff */
[----:B------:R-:W-:Y:S02]  /*1030*/  SHF.R.S32.HI R3, RZ, 0x5, R8 ;  /* 0x00000005ff037819 */ /* 0x000fe40000011408 */
[----:B------:R-:W0:Y:S03]  /*1040*/  LDC.64 R8, c[0x0][0x388] ;  /* 0x0000e200ff087b82 */ /* 0x000e260000000a00 */
[----:B-1----:R-:W-:-:S05]  /*1050*/  IMAD.WIDE R10, R3, 0x16, R10 ;  /* 0x00000016030a7825 */ /* 0x002fca00078e020a */
[----:B------:R-:W2:Y:S04]  /*1060*/  LDG.E.U8 R16, desc[UR8][R10.64+0x2] ;  /* 0x000002080a107981 */ /* 0x000ea8000c1e1100 */
[----:B------:R-:W2:Y:S04]  /*1070*/  LDG.E.U8 R17, desc[UR8][R10.64+0x3] ;  /* 0x000003080a117981 */ /* 0x000ea8000c1e1100 */
[----:B------:R-:W3:Y:S04]  /*1080*/  LDG.E.U8 R18, desc[UR8][R10.64+0x4] ;  /* 0x000004080a127981 */ /* 0x000ee8000c1e1100 */
[----:B------:R-:W3:Y:S01]  /*1090*/  LDG.E.U8 R19, desc[UR8][R10.64+0x5] ;  /* 0x000005080a137981 */ /* 0x000ee2000c1e1100 */
[----:B------:R-:W-:Y:S01]  /*10a0*/  IMAD.WIDE R12, R3, 0x16, R12 ;  /* 0x00000016030c7825 */ /* 0x000fe200078e020c */
[----:B------:R-:W-:-:S02]  /*10b0*/  IADD3 R15, PT, PT, R4, R5, -R7 ;  /* 0x00000005040f7210 */ /* 0x000fc40007ffe807 */
[----:B------:R-:W4:Y:S04]  /*10c0*/  LDG.E.U16 R3, desc[UR8][R10.64] ;  /* 0x000000080a037981 */ /* 0x000f28000c1e1500 */
[----:B------:R-:W5:Y:S01]  /*10d0*/  LDG.E.U8 R12, desc[UR8][R12.64+0x6] ;  /* 0x000006080c0c7981 */ /* 0x000f62000c1e1100 */
[----:B0-----:R-:W-:-:S05]  /*10e0*/  IMAD.WIDE R14, R15, 0x4, R8 ;  /* 0x000000040f0e7825 */ /* 0x001fca00078e0208 */
[----:B------:R-:W4:Y:S04]  /*10f0*/  LDG.E R8, desc[UR8][R14.64] ;  /* 0x000000080e087981 */ /* 0x000f28000c1e1900 */
[----:B------:R-:W4:Y:S01]  /*1100*/  LDG.E R5, desc[UR8][R14.64+0x40] ;  /* 0x000040080e057981 */ /* 0x000f22000c1e1900 */
[----:B--2---:R-:W-:Y:S01]  /*1110*/  LEA R16, R17, R16, 0x8 ;  /* 0x0000001011107211 */ /* 0x004fe200078e40ff */
[----:B---3--:R-:W-:-:S04]  /*1120*/  IMAD R7, R19, 0x100, R18 ;  /* 0x0000010013077824 */ /* 0x008fc800078e0212 */
[----:B------:R-:W-:-:S05]  /*1130*/  IMAD.U32 R7, R7, 0x10000, R16 ;  /* 0x0001000007077824 */ /* 0x000fca00078e0010 */
[--C-:B------:R-:W-:Y:S02]  /*1140*/  SHF.R.U32.HI R4, RZ, R4, R7.reuse ;  /* 0x00000004ff047219 */ /* 0x100fe40000011607 */
[----:B-----5:R-:W-:Y:S02]  /*1150*/  LOP3.LUT R9, R12, 0xf, RZ, 0xc0, !PT ;  /* 0x0000000f0c097812 */ /* 0x020fe400078ec0ff */
[----:B------:R-:W-:Y:S02]  /*1160*/  SHF.L.U32 R4, R4, 0x4, RZ ;  /* 0x0000000404047819 */ /* 0x000fe400000006ff */
[----:B------:R-:W-:Y:S02]  /*1170*/  SHF.R.U32.HI R6, RZ, R6, R7 ;  /* 0x00000006ff067219 */ /* 0x000fe40000011607 */
[----:B------:R-:W-:Y:S02]  /*1180*/  LOP3.LUT R4, R9, 0x10, R4, 0xf8, !PT ;  /* 0x0000001009047812 */ /* 0x000fe400078ef804 */
[----:B------:R-:W-:-:S03]  /*1190*/  SHF.R.U32.HI R7, RZ, 0x4, R12 ;  /* 0x00000004ff077819 */ /* 0x000fc6000001160c */
[----:B------:R-:W-:Y:S01]  /*11a0*/  VIADD R4, R4, 0xfffffff0 ;  /* 0xfffffff004047836 */ /* 0x000fe20000000000 */
[----:B------:R-:W-:Y:S01]  /*11b0*/  LOP3.LUT R6, R7, 0x10, R6, 0xf8, !PT ;  /* 0x0000001007067812 */ /* 0x000fe200078ef806 */
[----:B----4-:R-:W-:-:S03]  /*11c0*/  HADD2.F32 R3, -RZ, R3.H0_H0 ;  /* 0x20000003ff037230 */ /* 0x010fc60000004100 */
[----:B------:R-:W-:Y:S02]  /*11d0*/  IADD3 R6, PT, PT, R6, -0x10, RZ ;  /* 0xfffffff006067810 */ /* 0x000fe40007ffe0ff */
[----:B------:R-:W-:Y:S02]  /*11e0*/  I2FP.F32.S32 R4, R4 ;  /* 0x0000000400047245 */ /* 0x000fe40000201400 */
[----:B------:R-:W-:-:S03]  /*11f0*/  I2FP.F32.S32 R6, R6 ;  /* 0x0000000600067245 */ /* 0x000fc60000201400 */
[C---:B------:R-:W-:Y:S02]  /*1200*/  FMUL R4, R3.reuse, R4 ;  /* 0x0000000403047220 */ /* 0x040fe40000400000 */
[----:B------:R-:W-:Y:S02]  /*1210*/  FMUL R6, R3, R6 ;  /* 0x0000000603067220 */ /* 0x000fe40000400000 */
[----:B------:R-:W-:-:S04]  /*1220*/  FFMA R23, R4, R8, R23 ;  /* 0x0000000804177223 */ /* 0x000fc80000000017 */
[----:B------:R-:W-:-:S07]  /*1230*/  FFMA R23, R6, R5, R23 ;  /* 0x0000000506177223 */ /* 0x000fce0000000017 */
.L_x_30:
        /* <DEDUP_REMOVED lines=16> */
.L_x_34:
        /* <DEDUP_REMOVED lines=12> */
.L_x_89:


//--------------------- .text.dequantize_mul_mat_vec_q4_1_cuda --------------------------
	.section	.text.dequantize_mul_mat_vec_q4_1_cuda,"ax",@progbits
	.align	128
        .global         dequantize_mul_mat_vec_q4_1_cuda
        .type           dequantize_mul_mat_vec_q4_1_cuda,@function
        .size           dequantize_mul_mat_vec_q4_1_cuda,(.L_x_90 - dequantize_mul_mat_vec_q4_1_cuda)
        .other          dequantize_mul_mat_vec_q4_1_cuda,@"STO_CUDA_ENTRY STV_DEFAULT"
dequantize_mul_mat_vec_q4_1_cuda:
.text.dequantize_mul_mat_vec_q4_1_cuda:
        /* <DEDUP_REMOVED lines=14> */
[----:B------:R-:W0:Y:S01]  /*00e0*/  LDCU.64 UR8, c[0x0][0x380] ;  /* 0x00007000ff0877ac */ /* 0x000e220008000a00 */
[C---:B-1----:R-:W-:Y:S02]  /*00f0*/  LOP3.LUT R17, R25.reuse, 0xf, RZ, 0xc0, !PT ;  /* 0x0000000f19117812 */ /* 0x042fe400078ec0ff */
[----:B------:R-:W-:Y:S01]  /*0100*/  SHF.L.U32 R18, R25, 0x1, RZ ;  /* 0x0000000119127819 */ /* 0x000fe200000006ff */
[----:B------:R-:W-:Y:S01]  /*0110*/  UISETP.GE.U32.AND UP0, UPT, UR6, 0xc1, UPT ;  /* 0x000000c10600788c */ /* 0x000fe2000bf06070 */
[----:B------:R-:W-:Y:S01]  /*0120*/  MOV R13, RZ ;  /* 0x000000ff000d7202 */ /* 0x000fe20000000f00 */
[----:B------:R-:W-:Y:S01]  /*0130*/  UIADD3 UR10, UPT, UPT, UR6, -0x1, URZ ;  /* 0xffffffff060a7890 */ /* 0x000fe2000fffe0ff */
[----:B------:R-:W-:Y:S01]  /*0140*/  LOP3.LUT R20, R18, 0x1e, RZ, 0xc0, !PT ;  /* 0x0000001e12147812 */ /* 0x000fe200078ec0ff */
[----:B------:R-:W-:Y:S02]  /*0150*/  UMOV UR4, URZ ;  /* 0x000000ff00047c82 */ /* 0x000fe40008000000 */
[----:B------:R-:W-:Y:S01]  /*0160*/  ULEA.HI UR5, UR10, 0x1, URZ, 0x1a ;  /* 0x000000010a057891 */ /* 0x000fe2000f8fd0ff */
[----:B0-----:R-:W-:-:S04]  /*0170*/  IADD3 R2, P0, PT, R17, UR8, RZ ;  /* 0x0000000811027c10 */ /* 0x001fc8000ff1e0ff */
[----:B------:R-:W-:Y:S01]  /*0180*/  IADD3.X R3, PT, PT, RZ, UR9, RZ, P0, !PT ;  /* 0x00000009ff037c10 */ /* 0x000fe200087fe4ff */
[----:B------:R-:W-:Y:S08]  /*0190*/  BRA.U !UP0, `(.L_x_36) ;  /* 0x00000005088c7547 */ /* 0x000ff0000b800000 */
[----:B------:R-:W0:Y:S01]  /*01a0*/  LDC.64 R4, c[0x0][0x380] ;  /* 0x0000e000ff047b82 */ /* 0x000e220000000a00 */
[----:B------:R-:W1:Y:S01]  /*01b0*/  LDCU.64 UR8, c[0x0][0x388] ;  /* 0x00007100ff0877ac */ /* 0x000e620008000a00 */
[----:B------:R-:W-:Y:S01]  /*01c0*/  IADD3 R19, PT, PT, R18, -R17, RZ ;  /* 0x8000001112137210 */ /* 0x000fe20007ffe0ff */
[----:B------:R-:W-:Y:S01]  /*01d0*/  IMAD R16, R0, UR6, R18 ;  /* 0x0000000600107c24 */ /* 0x000fe2000f8e0212 */
[----:B------:R-:W-:Y:S01]  /*01e0*/  MOV R13, RZ ;  /* 0x000000ff000d7202 */ /* 0x000fe20000000f00 */
[----:B------:R-:W-:Y:S01]  /*01f0*/  ULOP3.LUT UR4, UR5, 0x7fffffc, URZ, 0xc0, !UPT ;  /* 0x07fffffc05047892 */ /* 0x000fe2000f8ec0ff */
[----:B------:R-:W-:-:S03]  /*0200*/  UMOV UR6, 0x80 ;  /* 0x0000008000067882 */ /* 0x000fc60000000000 */
[----:B------:R-:W-:Y:S02]  /*0210*/  UIADD3 UR4, UPT, UPT, -UR4, URZ, URZ ;  /* 0x000000ff04047290 */ /* 0x000fe4000fffe1ff */
[----:B-1----:R-:W-:-:S04]  /*0220*/  UIADD3 UR7, UP0, UPT, UR8, 0x200, URZ ;  /* 0x0000020008077890 */ /* 0x002fc8000ff1e0ff */
[----:B------:R-:W-:-:S12]  /*0230*/  UIADD3.X UR8, UPT, UPT, URZ, UR9, URZ, UP0, !UPT ;  /* 0x00000009ff087290 */ /* 0x000fd800087fe4ff */
.L_x_37:
[----:B------:R-:W-:-:S04]  /*0240*/  SHF.R.S32.HI R7, RZ, 0x1f, R16 ;  /* 0x0000001fff077819 */ /* 0x000fc80000011410 */
[----:B------:R-:W-:-:S04]  /*0250*/  LEA.HI R7, R7, R16, RZ, 0x5 ;  /* 0x0000001007077211 */ /* 0x000fc800078f28ff */
[----:B------:R-:W-:-:S05]  /*0260*/  SHF.R.S32.HI R7, RZ, 0x5, R7 ;  /* 0x00000005ff077819 */ /* 0x000fca0000011407 */
[----:B------:R-:W-:-:S04]  /*0270*/  IMAD.WIDE R8, R7, 0x14, R2 ;  /* 0x0000001407087825 */ /* 0x000fc800078e0202 */
[----:B0-----:R-:W-:Y:S01]  /*0280*/  IMAD.WIDE R22, R7, 0x14, R4 ;  /* 0x0000001407167825 */ /* 0x001fe200078e0204 */
[----:B------:R0:W2:Y:S01]  /*0290*/  LDG.E.U8 R14, desc[UR12][R8.64+0x4] ;  /* 0x0000040c080e7981 */ /* 0x0000a2000c1e1100 */
[----:B------:R-:W-:-:S03]  /*02a0*/  IADD3 R10, PT, PT, R16, 0x40, RZ ;  /* 0x00000040100a7810 */ /* 0x000fc60007ffe0ff */
[----:B------:R-:W3:Y:S01]  /*02b0*/  LDG.E R15, desc[UR12][R22.64] ;  /* 0x0000000c160f7981 */ /* 0x000ee2000c1e1900 */
[----:B------:R-:W-:Y:S02]  /*02c0*/  SHF.R.S32.HI R11, RZ, 0x1f, R10 ;  /* 0x0000001fff0b7819 */ /* 0x000fe4000001140a */
[----:B------:R-:W-:Y:S02]  /*02d0*/  MOV R6, UR7 ;  /* 0x0000000700067c02 */ /* 0x000fe40008000f00 */
[----:B------:R-:W-:Y:S02]  /*02e0*/  MOV R7, UR8 ;  /* 0x0000000800077c02 */ /* 0x000fe40008000f00 */
[----:B------:R-:W-:Y:S01]  /*02f0*/  LEA.HI R11, R11, R10, RZ, 0x5 ;  /* 0x0000000a0b0b7211 */ /* 0x000fe200078f28ff */
[----:B------:R-:W-:-:S03]  /*0300*/  IMAD.WIDE R6, R19, 0x4, R6 ;  /* 0x0000000413067825 */ /* 0x000fc600078e0206 */
[----:B------:R-:W-:Y:S02]  /*0310*/  SHF.R.S32.HI R21, RZ, 0x5, R11 ;  /* 0x00000005ff157819 */ /* 0x000fe4000001140b */
[----:B------:R-:W4:Y:S03]  /*0320*/  LDG.E R12, desc[UR12][R6.64+-0x200] ;  /* 0xfffe000c060c7981 */ /* 0x000f26000c1e1900 */
[----:B------:R-:W-:-:S04]  /*0330*/  IMAD.WIDE R10, R21, 0x14, R2 ;  /* 0x00000014150a7825 */ /* 0x000fc800078e0202 */
[----:B0-----:R-:W-:Y:S01]  /*0340*/  IMAD.WIDE R8, R21, 0x14, R4 ;  /* 0x0000001415087825 */ /* 0x001fe200078e0204 */
[----:B------:R0:W5:Y:S04]  /*0350*/  LDG.E.U8 R22, desc[UR12][R10.64+0x4] ;  /* 0x0000040c0a167981 */ /* 0x000168000c1e1100 */
[----:B------:R1:W5:Y:S04]  /*0360*/  LDG.E R23, desc[UR12][R8.64] ;  /* 0x0000000c08177981 */ /* 0x000368000c1e1900 */
[----:B------:R-:W5:Y:S01]  /*0370*/  LDG.E R21, desc[UR12][R6.64+-0x1c0] ;  /* 0xfffe400c06157981 */ /* 0x000f62000c1e1900 */
[----:B------:R-:W-:-:S04]  /*0380*/  IADD3 R24, PT, PT, R16, 0x80, RZ ;  /* 0x0000008010187810 */ /* 0x000fc80007ffe0ff */
[----:B------:R-:W-:-:S04]  /*0390*/  SHF.R.S32.HI R27, RZ, 0x1f, R24 ;  /* 0x0000001fff1b7819 */ /* 0x000fc80000011418 */
[----:B0-----:R-:W-:Y:S02]  /*03a0*/  LEA.HI R11, R27, R24, RZ, 0x5 ;  /* 0x000000181b0b7211 */ /* 0x001fe400078f28ff */
[----:B------:R-:W-:Y:S02]  /*03b0*/  IADD3 R26, PT, PT, R16, 0xc0, RZ ;  /* 0x000000c0101a7810 */ /* 0x000fe40007ffe0ff */
[----:B------:R-:W-:Y:S02]  /*03c0*/  SHF.R.S32.HI R11, RZ, 0x5, R11 ;  /* 0x00000005ff0b7819 */ /* 0x000fe4000001140b */
[----:B--2---:R-:W-:Y:S02]  /*03d0*/  LOP3.LUT R28, R14, 0xf, RZ, 0xc0, !PT ;  /* 0x0000000f0e1c7812 */ /* 0x004fe400078ec0ff */
[----:B------:R-:W-:Y:S01]  /*03e0*/  SHF.R.U32.HI R29, RZ, 0x4, R14 ;  /* 0x00000004ff1d7819 */ /* 0x000fe2000001160e */
[--C-:B---3--:R-:W-:Y:S01]  /*03f0*/  HADD2.F32 R24, -RZ, R15.reuse.H0_H0 ;  /* 0x2000000fff187230 */ /* 0x108fe20000004100 */
[----:B------:R-:W-:Y:S01]  /*0400*/  I2FP.F32.U32 R14, R28 ;  /* 0x0000001c000e7245 */ /* 0x000fe20000201000 */
[----:B------:R-:W-:Y:S01]  /*0410*/  HADD2.F32 R27, -RZ, R15.H1_H1 ;  /* 0x3000000fff1b7230 */ /* 0x000fe20000004100 */
[----:B-1----:R-:W-:-:S02]  /*0420*/  I2FP.F32.U32 R8, R29 ;  /* 0x0000001d00087245 */ /* 0x002fc40000201000 */
[----:B------:R-:W-:Y:S02]  /*0430*/  SHF.R.S32.HI R15, RZ, 0x1f, R26 ;  /* 0x0000001fff0f7819 */ /* 0x000fe4000001141a */
[C-C-:B------:R-:W-:Y:S01]  /*0440*/  FFMA R14, R24.reuse, R14, R27.reuse ;  /* 0x0000000e180e7223 */ /* 0x140fe2000000001b */
[----:B------:R-:W-:Y:S01]  /*0450*/  FFMA R24, R24, R8, R27 ;  /* 0x0000000818187223 */ /* 0x000fe2000000001b */
[----:B------:R-:W-:Y:S01]  /*0460*/  IMAD.WIDE R8, R11, 0x14, R4 ;  /* 0x000000140b087825 */ /* 0x000fe200078e0204 */
[----:B------:R-:W-:Y:S01]  /*0470*/  LEA.HI R15, R15, R26, RZ, 0x5 ;  /* 0x0000001a0f0f7211 */ /* 0x000fe200078f28ff */
[----:B------:R-:W2:Y:S02]  /*0480*/  LDG.E R27, desc[UR12][R6.64+-0xc0] ;  /* 0xffff400c061b7981 */ /* 0x000ea4000c1e1900 */
[----:B------:R-:W-:Y:S01]  /*0490*/  IMAD.WIDE R10, R11, 0x14, R2 ;  /* 0x000000140b0a7825 */ /* 0x000fe200078e0202 */
[----:B------:R-:W-:-:S03]  /*04a0*/  SHF.R.S32.HI R15, RZ, 0x5, R15 ;  /* 0x00000005ff0f7819 */ /* 0x000fc6000001140f */
[----:B----4-:R-:W-:Y:S01]  /*04b0*/  FFMA R29, R14, R12, R13 ;  /* 0x0000000c0e1d7223 */ /* 0x010fe2000000000d */
[----:B------:R5:W3:Y:S04]  /*04c0*/  LDG.E R8, desc[UR12][R8.64] ;  /* 0x0000000c08087981 */ /* 0x000ae8000c1e1900 */
[----:B------:R0:W4:Y:S01]  /*04d0*/  LDG.E.U8 R10, desc[UR12][R10.64+0x4] ;  /* 0x0000040c0a0a7981 */ /* 0x000122000c1e1100 */
[----:B------:R-:W-:-:S03]  /*04e0*/  IMAD.WIDE R12, R15, 0x14, R4 ;  /* 0x000000140f0c7825 */ /* 0x000fc600078e0204 */
[----:B------:R-:W2:Y:S01]  /*04f0*/  LDG.E R26, desc[UR12][R6.64+-0x100] ;  /* 0xffff000c061a7981 */ /* 0x000ea2000c1e1900 */
[----:B------:R-:W-:Y:S01]  /*0500*/  IMAD.WIDE R14, R15, 0x14, R2 ;  /* 0x000000140f0e7825 */ /* 0x000fe200078e0202 */
[----:B-----5:R-:W-:Y:S02]  /*0510*/  LOP3.LUT R9, R22, 0xf, RZ, 0xc0, !PT ;  /* 0x0000000f16097812 */ /* 0x020fe400078ec0ff */
[----:B------:R-:W5:Y:S01]  /*0520*/  LDG.E R12, desc[UR12][R12.64] ;  /* 0x0000000c0c0c7981 */ /* 0x000f62000c1e1900 */
[----:B0-----:R-:W-:Y:S01]  /*0530*/  SHF.R.U32.HI R11, RZ, 0x4, R22 ;  /* 0x00000004ff0b7819 */ /* 0x001fe20000011616 */
[--C-:B------:R-:W-:Y:S02]  /*0540*/  HADD2.F32 R22, -RZ, R23.reuse.H0_H0 ;  /* 0x20000017ff167230 */ /* 0x100fe40000004100 */
[----:B------:R3:W5:Y:S01]  /*0550*/  LDG.E.U8 R14, desc[UR12][R14.64+0x4] ;  /* 0x0000040c0e0e7981 */ /* 0x000762000c1e1100 */
[----:B------:R-:W-:Y:S01]  /*0560*/  HADD2.F32 R23, -RZ, R23.H1_H1 ;  /* 0x30000017ff177230 */ /* 0x000fe20000004100 */
[----:B------:R-:W-:Y:S01]  /*0570*/  I2FP.F32.U32 R9, R9 ;  /* 0x0000000900097245 */ /* 0x000fe20000201000 */
[----:B------:R-:W-:-:S02]  /*0580*/  FFMA R29, R24, R21, R29 ;  /* 0x00000015181d7223 */ /* 0x000fc4000000001d */
[----:B------:R-:W5:Y:S02]  /*0590*/  LDG.E R21, desc[UR12][R6.64] ;  /* 0x0000000c06157981 */ /* 0x000f64000c1e1900 */
[----:B------:R-:W-:Y:S02]  /*05a0*/  FFMA R28, R22, R9, R23 ;  /* 0x00000009161c7223 */ /* 0x000fe40000000017 */
[----:B------:R-:W5:Y:S01]  /*05b0*/  LDG.E R9, desc[UR12][R6.64+0x40] ;  /* 0x0000400c06097981 */ /* 0x000f62000c1e1900 */
[----:B------:R-:W-:-:S03]  /*05c0*/  I2FP.F32.U32 R24, R11 ;  /* 0x0000000b00187245 */ /* 0x000fc60000201000 */
[----:B------:R-:W5:Y:S04]  /*05d0*/  LDG.E R11, desc[UR12][R6.64+0x100] ;  /* 0x0001000c060b7981 */ /* 0x000f68000c1e1900 */
[----:B------:R0:W5:Y:S01]  /*05e0*/  LDG.E R13, desc[UR12][R6.64+0x140] ;  /* 0x0001400c060d7981 */ /* 0x000162000c1e1900 */
[----:B------:R-:W-:Y:S01]  /*05f0*/  FFMA R22, R22, R24, R23 ;  /* 0x0000001816167223 */ /* 0x000fe20000000017 */
[----:B------:R-:W-:-:S04]  /*0600*/  UIADD3 UR4, UPT, UPT, UR4, 0x4, URZ ;  /* 0x0000000404047890 */ /* 0x000fc8000fffe0ff */
[----:B------:R-:W-:Y:S01]  /*0610*/  UISETP.NE.AND UP0, UPT, UR4, URZ, UPT ;  /* 0x000000ff0400728c */ /* 0x000fe2000bf05270 */
[----:B------:R-:W-:Y:S02]  /*0620*/  IADD3 R16, PT, PT, R16, 0x100, RZ ;  /* 0x0000010010107810 */ /* 0x000fe40007ffe0ff */
[----:B------:R-:W-:Y:S01]  /*0630*/  IADD3 R19, PT, PT, R19, 0x100, RZ ;  /* 0x0000010013137810 */ /* 0x000fe20007ffe0ff */
[----:B------:R-:W-:Y:S01]  /*0640*/  UIADD3 UR6, UPT, UPT, UR6, 0x100, URZ ;  /* 0x0000010006067890 */ /* 0x000fe2000fffe0ff */
[--C-:B---3--:R-:W-:Y:S01]  /*0650*/  HADD2.F32 R15, -RZ, R8.reuse.H0_H0 ;  /* 0x20000008ff0f7230 */ /* 0x108fe20000004100 */
[----:B----4-:R-:W-:Y:S02]  /*0660*/  LOP3.LUT R23, R10, 0xf, RZ, 0xc0, !PT ;  /* 0x0000000f0a177812 */ /* 0x010fe400078ec0ff */
[----:B------:R-:W-:Y:S01]  /*0670*/  SHF.R.U32.HI R10, RZ, 0x4, R10 ;  /* 0x00000004ff0a7819 */ /* 0x000fe2000001160a */
[----:B------:R-:W-:Y:S01]  /*0680*/  HADD2.F32 R8, -RZ, R8.H1_H1 ;  /* 0x30000008ff087230 */ /* 0x000fe20000004100 */
[----:B------:R-:W-:-:S02]  /*0690*/  I2FP.F32.U32 R23, R23 ;  /* 0x0000001700177245 */ /* 0x000fc40000201000 */
[----:B------:R-:W-:Y:S01]  /*06a0*/  I2FP.F32.U32 R10, R10 ;  /* 0x0000000a000a7245 */ /* 0x000fe20000201000 */
[----:B--2---:R-:W-:Y:S02]  /*06b0*/  FFMA R29, R28, R26, R29 ;  /* 0x0000001a1c1d7223 */ /* 0x004fe4000000001d */
[C-C-:B------:R-:W-:Y:S02]  /*06c0*/  FFMA R23, R15.reuse, R23, R8.reuse ;  /* 0x000000170f177223 */ /* 0x140fe40000000008 */
[----:B------:R-:W-:Y:S01]  /*06d0*/  FFMA R10, R15, R10, R8 ;  /* 0x0000000a0f0a7223 */ /* 0x000fe20000000008 */
[----:B------:R-:W-:Y:S01]  /*06e0*/  FFMA R22, R22, R27, R29 ;  /* 0x0000001b16167223 */ /* 0x000fe2000000001d */
[----:B-----5:R-:W-:Y:S01]  /*06f0*/  LOP3.LUT R8, R14, 0xf, RZ, 0xc0, !PT ;  /* 0x0000000f0e087812 */ /* 0x020fe200078ec0ff */
[--C-:B0-----:R-:W-:Y:S01]  /*0700*/  HADD2.F32 R6, -RZ, R12.reuse.H0_H0 ;  /* 0x2000000cff067230 */ /* 0x101fe20000004100 */
[----:B------:R-:W-:Y:S01]  /*0710*/  SHF.R.U32.HI R14, RZ, 0x4, R14 ;  /* 0x00000004ff0e7819 */ /* 0x000fe2000001160e */
[----:B------:R-:W-:-:S02]  /*0720*/  HADD2.F32 R7, -RZ, R12.H1_H1 ;  /* 0x3000000cff077230 */ /* 0x000fc40000004100 */
[----:B------:R-:W-:Y:S01]  /*0730*/  FFMA R21, R23, R21, R22 ;  /* 0x0000001517157223 */ /* 0x000fe20000000016 */
[----:B------:R-:W-:Y:S02]  /*0740*/  I2FP.F32.U32 R8, R8 ;  /* 0x0000000800087245 */ /* 0x000fe40000201000 */
[----:B------:R-:W-:Y:S01]  /*0750*/  I2FP.F32.U32 R14, R14 ;  /* 0x0000000e000e7245 */ /* 0x000fe20000201000 */
[----:B------:R-:W-:Y:S02]  /*0760*/  FFMA R10, R10, R9, R21 ;  /* 0x000000090a0a7223 */ /* 0x000fe40000000015 */
[C-C-:B------:R-:W-:Y:S02]  /*0770*/  FFMA R9, R6.reuse, R8, R7.reuse ;  /* 0x0000000806097223 */ /* 0x140fe40000000007 */
[----:B------:R-:W-:Y:S02]  /*0780*/  FFMA R14, R6, R14, R7 ;  /* 0x0000000e060e7223 */ /* 0x000fe40000000007 */
[----:B------:R-:W-:-:S04]  /*0790*/  FFMA R9, R9, R11, R10 ;  /* 0x0000000b09097223 */ /* 0x000fc8000000000a */
[----:B------:R-:W-:Y:S01]  /*07a0*/  FFMA R13, R14, R13, R9 ;  /* 0x0000000d0e0d7223 */ /* 0x000fe20000000009 */
[----:B------:R-:W-:Y:S06]  /*07b0*/  BRA.U UP0, `(.L_x_37) ;  /* 0xfffffff900a07547 */ /* 0x000fec000b83ffff */
[----:B------:R-:W-:-:S12]  /*07c0*/  UIADD3 UR4, UPT, UPT, UR6, -0x80, URZ ;  /* 0xffffff8006047890 */ /* 0x000fd8000fffe0ff */
.L_x_36:
[----:B------:R-:W-:-:S09]  /*07d0*/  ULOP3.LUT UP0, UR5, UR5, 0x3, URZ, 0xc0, !UPT ;  /* 0x0000000305057892 */ /* 0x000fd2000f80c0ff */
[----:B------:R-:W-:Y:S05]  /*07e0*/  BRA.U !UP0, `(.L_x_35) ;  /* 0x0000000508347547 */ /* 0x000fea000b800000 */
[----:B------:R-:W-:Y:S02]  /*07f0*/  UISETP.NE.AND UP1, UPT, UR5, 0x1, UPT ;  /* 0x000000010500788c */ /* 0x000fe4000bf25270 */
[----:B------:R-:W-:-:S07]  /*0800*/  ULOP3.LUT UP0, URZ, UR10, 0x40, URZ, 0xc0, !UPT ;  /* 0x000000400aff7892 */ /* 0x000fce000f80c0ff */
[----:B------:R-:W-:Y:S05]  /*0810*/  BRA.U !UP1, `(.L_x_38) ;  /* 0x0000000109bc7547 */ /* 0x000fea000b800000 */
[----:B------:R-:W0:Y:S01]  /*0820*/  LDCU UR5, c[0x0][0x398] ;  /* 0x00007300ff0577ac */ /* 0x000e220008000800 */
[----:B------:R-:W-:Y:S01]  /*0830*/  IADD3 R19, PT, PT, R18, UR4, RZ ;  /* 0x0000000412137c10 */ /* 0x000fe2000fffe0ff */
[----:B------:R-:W1:Y:S08]  /*0840*/  LDC.64 R4, c[0x0][0x380] ;  /* 0x0000e000ff047b82 */ /* 0x000e700000000a00 */
[----:B------:R-:W2:Y:S01]  /*0850*/  LDC.64 R6, c[0x0][0x388] ;  /* 0x0000e200ff067b82 */ /* 0x000ea20000000a00 */
[----:B0-----:R-:W-:-:S05]  /*0860*/  IMAD R8, R0, UR5, R19 ;  /* 0x0000000500087c24 */ /* 0x001fca000f8e0213 */
[----:B------:R-:W-:-:S04]  /*0870*/  SHF.R.S32.HI R9, RZ, 0x1f, R8 ;  /* 0x0000001fff097819 */ /* 0x000fc80000011408 */
[----:B------:R-:W-:Y:S02]  /*0880*/  LEA.HI R9, R9, R8, RZ, 0x5 ;  /* 0x0000000809097211 */ /* 0x000fe400078f28ff */
[----:B------:R-:W-:Y:S02]  /*0890*/  IADD3 R8, PT, PT, R8, 0x40, RZ ;  /* 0x0000004008087810 */ /* 0x000fe40007ffe0ff */
[----:B------:R-:W-:Y:S02]  /*08a0*/  SHF.R.S32.HI R9, RZ, 0x5, R9 ;  /* 0x00000005ff097819 */ /* 0x000fe40000011409 */
[----:B------:R-:W-:-:S03]  /*08b0*/  SHF.R.S32.HI R21, RZ, 0x1f, R8 ;  /* 0x0000001fff157819 */ /* 0x000fc60000011408 */
[----:B------:R-:W-:Y:S01]  /*08c0*/  IMAD.WIDE R10, R9, 0x14, R2 ;  /* 0x00000014090a7825 */ /* 0x000fe200078e0202 */
[----:B------:R-:W-:-:S03]  /*08d0*/  LEA.HI R21, R21, R8, RZ, 0x5 ;  /* 0x0000000815157211 */ /* 0x000fc600078f28ff */
[----:B-1----:R-:W-:Y:S01]  /*08e0*/  IMAD.WIDE R14, R9, 0x14, R4 ;  /* 0x00000014090e7825 */ /* 0x002fe200078e0204 */
[----:B------:R-:W3:Y:S01]  /*08f0*/  LDG.E.U8 R8, desc[UR12][R10.64+0x4] ;  /* 0x0000040c0a087981 */ /* 0x000ee2000c1e1100 */
[----:B------:R-:W-:Y:S02]  /*0900*/  IADD3 R19, PT, PT, R17, R19, -R20 ;  /* 0x0000001311137210 */ /* 0x000fe40007ffe814 */
[----:B------:R-:W-:Y:S01]  /*0910*/  SHF.R.S32.HI R21, RZ, 0x5, R21 ;  /* 0x00000005ff157819 */ /* 0x000fe20000011415 */
[----:B------:R3:W4:Y:S02]  /*0920*/  LDG.E R9, desc[UR12][R14.64] ;  /* 0x0000000c0e097981 */ /* 0x000724000c1e1900 */
[----:B--2---:R-:W-:-:S04]  /*0930*/  IMAD.WIDE R6, R19, 0x4, R6 ;  /* 0x0000000413067825 */ /* 0x004fc800078e0206 */
[C---:B------:R-:W-:Y:S01]  /*0940*/  IMAD.WIDE R22, R21.reuse, 0x14, R2 ;  /* 0x0000001415167825 */ /* 0x040fe200078e0202 */
[----:B------:R-:W2:Y:S03]  /*0950*/  LDG.E R12, desc[UR12][R6.64+0x40] ;  /* 0x0000400c060c7981 */ /* 0x000ea6000c1e1900 */
[----:B------:R-:W-:Y:S01]  /*0960*/  IMAD.WIDE R26, R21, 0x14, R4 ;  /* 0x00000014151a7825 */ /* 0x000fe200078e0204 */
[----:B------:R-:W5:Y:S04]  /*0970*/  LDG.E R10, desc[UR12][R6.64+0x140] ;  /* 0x0001400c060a7981 */ /* 0x000f68000c1e1900 */
[----:B------:R-:W2:Y:S04]  /*0980*/  LDG.E R4, desc[UR12][R6.64] ;  /* 0x0000000c06047981 */ /* 0x000ea8000c1e1900 */
[----:B------:R-:W5:Y:S04]  /*0990*/  LDG.E.U8 R22, desc[UR12][R22.64+0x4] ;  /* 0x0000040c16167981 */ /* 0x000f68000c1e1100 */
[----:B------:R-:W5:Y:S04]  /*09a0*/  LDG.E R16, desc[UR12][R26.64] ;  /* 0x0000000c1a107981 */ /* 0x000f68000c1e1900 */
[----:B------:R0:W5:Y:S01]  /*09b0*/  LDG.E R5, desc[UR12][R6.64+0x100] ;  /* 0x0001000c06057981 */ /* 0x000162000c1e1900 */
[----:B------:R-:W-:Y:S01]  /*09c0*/  UIADD3 UR4, UPT, UPT, UR4, 0x80, URZ ;  /* 0x0000008004047890 */ /* 0x000fe2000fffe0ff */
[----:B---3--:R-:W-:-:S02]  /*09d0*/  LOP3.LUT R15, R8, 0xf, RZ, 0xc0, !PT ;  /* 0x0000000f080f7812 */ /* 0x008fc400078ec0ff */
[----:B------:R-:W-:Y:S01]  /*09e0*/  SHF.R.U32.HI R8, RZ, 0x4, R8 ;  /* 0x00000004ff087819 */ /* 0x000fe20000011608 */
[--C-:B----4-:R-:W-:Y:S01]  /*09f0*/  HADD2.F32 R11, -RZ, R9.reuse.H0_H0 ;  /* 0x20000009ff0b7230 */ /* 0x110fe20000004100 */
[----:B------:R-:W-:Y:S01]  /*0a00*/  I2FP.F32.U32 R15, R15 ;  /* 0x0000000f000f7245 */ /* 0x000fe20000201000 */
[----:B------:R-:W-:Y:S01]  /*0a10*/  HADD2.F32 R14, -RZ, R9.H1_H1 ;  /* 0x30000009ff0e7230 */ /* 0x000fe20000004100 */
[----:B------:R-:W-:-:S04]  /*0a20*/  I2FP.F32.U32 R9, R8 ;  /* 0x0000000800097245 */ /* 0x000fc80000201000 */
[C-C-:B------:R-:W-:Y:S01]  /*0a30*/  FFMA R8, R11.reuse, R15, R14.reuse ;  /* 0x0000000f0b087223 */ /* 0x140fe2000000000e */
[----:B------:R-:W-:-:S03]  /*0a40*/  FFMA R9, R11, R9, R14 ;  /* 0x000000090b097223 */ /* 0x000fc6000000000e */
[----:B--2---:R-:W-:Y:S01]  /*0a50*/  FFMA R4, R8, R4, R13 ;  /* 0x0000000408047223 */ /* 0x004fe2000000000d */
[----:B-----5:R-:W-:Y:S02]  /*0a60*/  LOP3.LUT R8, R22, 0xf, RZ, 0xc0, !PT ;  /* 0x0000000f16087812 */ /* 0x020fe400078ec0ff */
[----:B------:R-:W-:Y:S01]  /*0a70*/  SHF.R.U32.HI R22, RZ, 0x4, R22 ;  /* 0x00000004ff167819 */ /* 0x000fe20000011616 */
[--C-:B0-----:R-:W-:Y:S01]  /*0a80*/  HADD2.F32 R6, -RZ, R16.reuse.H0_H0 ;  /* 0x20000010ff067230 */ /* 0x101fe20000004100 */
[----:B------:R-:W-:Y:S01]  /*0a90*/  I2FP.F32.U32 R8, R8 ;  /* 0x0000000800087245 */ /* 0x000fe20000201000 */
[----:B------:R-:W-:Y:S01]  /*0aa0*/  HADD2.F32 R7, -RZ, R16.H1_H1 ;  /* 0x30000010ff077230 */ /* 0x000fe20000004100 */
[----:B------:R-:W-:Y:S01]  /*0ab0*/  I2FP.F32.U32 R22, R22 ;  /* 0x0000001600167245 */ /* 0x000fe20000201000 */
[----:B------:R-:W-:-:S03]  /*0ac0*/  FFMA R4, R9, R12, R4 ;  /* 0x0000000c09047223 */ /* 0x000fc60000000004 */
[C-C-:B------:R-:W-:Y:S01]  /*0ad0*/  FFMA R9, R6.reuse, R8, R7.reuse ;  /* 0x0000000806097223 */ /* 0x140fe20000000007 */
[----:B------:R-:W-:-:S03]  /*0ae0*/  FFMA R7, R6, R22, R7 ;  /* 0x0000001606077223 */ /* 0x000fc60000000007 */
[----:B------:R-:W-:-:S04]  /*0af0*/  FFMA R4, R9, R5, R4 ;  /* 0x0000000509047223 */ /* 0x000fc80000000004 */
[----:B------:R-:W-:-:S07]  /*0b00*/  FFMA R13, R7, R10, R4 ;  /* 0x0000000a070d7223 */ /* 0x000fce0000000004 */
.L_x_38:
[----:B------:R-:W-:Y:S05]  /*0b10*/  BRA.U UP0, `(.L_x_35) ;  /* 0x0000000100687547 */ /* 0x000fea000b800000 */
[----:B------:R-:W0:Y:S01]  /*0b20*/  LDCU UR5, c[0x0][0x398] ;  /* 0x00007300ff0577ac */ /* 0x000e220008000800 */
[----:B------:R-:W-:Y:S01]  /*0b30*/  IADD3 R11, PT, PT, R18, UR4, RZ ;  /* 0x00000004120b7c10 */ /* 0x000fe2000fffe0ff */
[----:B------:R-:W1:Y:S08]  /*0b40*/  LDC.64 R8, c[0x0][0x380] ;  /* 0x0000e000ff087b82 */ /* 0x000e700000000a00 */
[----:B------:R-:W2:Y:S01]  /*0b50*/  LDC.64 R4, c[0x0][0x388] ;  /* 0x0000e200ff047b82 */ /* 0x000ea20000000a00 */
[----:B0-----:R-:W-:-:S05]  /*0b60*/  IMAD R6, R0, UR5, R11 ;  /* 0x0000000500067c24 */ /* 0x001fca000f8e020b */
[----:B------:R-:W-:-:S04]  /*0b70*/  SHF.R.S32.HI R7, RZ, 0x1f, R6 ;  /* 0x0000001fff077819 */ /* 0x000fc80000011406 */
[----:B------:R-:W-:-:S04]  /*0b80*/  LEA.HI R7, R7, R6, RZ, 0x5 ;  /* 0x0000000607077211 */ /* 0x000fc800078f28ff */
[----:B------:R-:W-:-:S05]  /*0b90*/  SHF.R.S32.HI R15, RZ, 0x5, R7 ;  /* 0x00000005ff0f7819 */ /* 0x000fca0000011407 */
[----:B------:R-:W-:-:S04]  /*0ba0*/  IMAD.WIDE R6, R15, 0x14, R2 ;  /* 0x000000140f067825 */ /* 0x000fc800078e0202 */
[----:B-1----:R-:W-:Y:S02]  /*0bb0*/  IMAD.WIDE R2, R15, 0x14, R8 ;  /* 0x000000140f027825 */ /* 0x002fe400078e0208 */
[----:B------:R-:W3:Y:S01]  /*0bc0*/  LDG.E.U8 R6, desc[UR12][R6.64+0x4] ;  /* 0x0000040c06067981 */ /* 0x000ee2000c1e1100 */
[----:B------:R-:W-:-:S03]  /*0bd0*/  IADD3 R11, PT, PT, R17, R11, -R20 ;  /* 0x0000000b110b7210 */ /* 0x000fc60007ffe814 */
[----:B------:R-:W4:Y:S02]  /*0be0*/  LDG.E R2, desc[UR12][R2.64] ;  /* 0x0000000c02027981 */ /* 0x000f24000c1e1900 */
[----:B--2---:R-:W-:-:S05]  /*0bf0*/  IMAD.WIDE R4, R11, 0x4, R4 ;  /* 0x000000040b047825 */ /* 0x004fca00078e0204 */
[----:B------:R-:W2:Y:S04]  /*0c00*/  LDG.E R12, desc[UR12][R4.64] ;  /* 0x0000000c040c7981 */ /* 0x000ea8000c1e1900 */
[----:B------:R-:W5:Y:S01]  /*0c10*/  LDG.E R14, desc[UR12][R4.64+0x40] ;  /* 0x0000400c040e7981 */ /* 0x000f62000c1e1900 */
[----:B---3--:R-:W-:Y:S02]  /*0c20*/  LOP3.LUT R10, R6, 0xf, RZ, 0xc0, !PT ;  /* 0x0000000f060a7812 */ /* 0x008fe400078ec0ff */
[----:B------:R-:W-:Y:S01]  /*0c30*/  SHF.R.U32.HI R11, RZ, 0x4, R6 ;  /* 0x00000004ff0b7819 */ /* 0x000fe20000011606 */
[--C-:B----4-:R-:W-:Y:S01]  /*0c40*/  HADD2.F32 R8, -RZ, R2.reuse.H0_H0 ;  /* 0x20000002ff087230 */ /* 0x110fe20000004100 */
[----:B------:R-:W-:Y:S01]  /*0c50*/  I2FP.F32.U32 R10, R10 ;  /* 0x0000000a000a7245 */ /* 0x000fe20000201000 */
[----:B------:R-:W-:Y:S01]  /*0c60*/  HADD2.F32 R9, -RZ, R2.H1_H1 ;  /* 0x30000002ff097230 */ /* 0x000fe20000004100 */
[----:B------:R-:W-:-:S04]  /*0c70*/  I2FP.F32.U32 R6, R11 ;  /* 0x0000000b00067245 */ /* 0x000fc80000201000 */
[C-C-:B------:R-:W-:Y:S01]  /*0c80*/  FFMA R10, R8.reuse, R10, R9.reuse ;  /* 0x0000000a080a7223 */ /* 0x140fe20000000009 */
[----:B------:R-:W-:-:S03]  /*0c90*/  FFMA R6, R8, R6, R9 ;  /* 0x0000000608067223 */ /* 0x000fc60000000009 */
[----:B--2---:R-:W-:-:S04]  /*0ca0*/  FFMA R13, R10, R12, R13 ;  /* 0x0000000c0a0d7223 */ /* 0x004fc8000000000d */
[----:B-----5:R-:W-:-:S07]  /*0cb0*/  FFMA R13, R6, R14, R13 ;  /* 0x0000000e060d7223 */ /* 0x020fce000000000d */
.L_x_35:
        /* <DEDUP_REMOVED lines=16> */
.L_x_39:
        /* <DEDUP_REMOVED lines=12> */
.L_x_90:


//--------------------- .text.dequantize_mul_mat_vec_q4_0_cuda --------------------------
	.section	.text.dequantize_mul_mat_vec_q4_0_cuda,"ax",@progbits
	.align	128
        .global         dequantize_mul_mat_vec_q4_0_cuda
        .type           dequantize_mul_mat_vec_q4_0_cuda,@function
        .size           dequantize_mul_mat_vec_q4_0_cuda,(.L_x_91 - dequantize_mul_mat_vec_q4_0_cuda)
        .other          dequantize_mul_mat_vec_q4_0_cuda,@"STO_CUDA_ENTRY STV_DEFAULT"
dequantize_mul_mat_vec_q4_0_cuda:
.text.dequantize_mul_mat_vec_q4_0_cuda:
        /* <DEDUP_REMOVED lines=15> */
[C---:B-1----:R-:W-:Y:S01]  /*00f0*/  LOP3.LUT R17, R27.reuse, 0xf, RZ, 0xc0, !PT ;  /* 0x0000000f1b117812 */ /* 0x042fe200078ec0ff */
[----:B------:R-:W-:Y:S01]  /*0100*/  IMAD.SHL.U32 R18, R27, 0x2, RZ ;  /* 0x000000021b127824 */ /* 0x000fe200078e00ff */
[----:B------:R-:W-:Y:S01]  /*0110*/  UISETP.GE.U32.AND UP0, UPT, UR6, 0xc1, UPT ;  /* 0x000000c10600788c */ /* 0x000fe2000bf06070 */
[----:B------:R-:W-:Y:S01]  /*0120*/  IMAD.MOV.U32 R26, RZ, RZ, RZ ;  /* 0x000000ffff1a7224 */ /* 0x000fe200078e00ff */
[----:B------:R-:W-:Y:S02]  /*0130*/  UIADD3 UR10, UPT, UPT, UR6, -0x1, URZ ;  /* 0xffffffff060a7890 */ /* 0x000fe4000fffe0ff */
[----:B------:R-:W-:Y:S01]  /*0140*/  LOP3.LUT R20, R18, 0x1e, RZ, 0xc0, !PT ;  /* 0x0000001e12147812 */ /* 0x000fe200078ec0ff */
[----:B------:R-:W-:Y:S01]  /*0150*/  UMOV UR4, URZ ;  /* 0x000000ff00047c82 */ /* 0x000fe20008000000 */
[----:B------:R-:W-:Y:S01]  /*0160*/  ULEA.HI UR5, UR10, 0x1, URZ, 0x1a ;  /* 0x000000010a057891 */ /* 0x000fe2000f8fd0ff */
[----:B0-----:R-:W-:-:S04]  /*0170*/  IADD3 R2, P0, PT, R17, UR8, RZ ;  /* 0x0000000811027c10 */ /* 0x001fc8000ff1e0ff */
[----:B------:R-:W-:Y:S01]  /*0180*/  IADD3.X R3, PT, PT, RZ, UR9, RZ, P0, !PT ;  /* 0x00000009ff037c10 */ /* 0x000fe200087fe4ff */
[----:B------:R-:W-:Y:S08]  /*0190*/  BRA.U !UP0, `(.L_x_41) ;  /* 0x00000005088c7547 */ /* 0x000ff0000b800000 */
[----:B------:R-:W0:Y:S01]  /*01a0*/  LDC.64 R4, c[0x0][0x380] ;  /* 0x0000e000ff047b82 */ /* 0x000e220000000a00 */
[----:B------:R-:W1:Y:S01]  /*01b0*/  LDCU.64 UR8, c[0x0][0x388] ;  /* 0x00007100ff0877ac */ /* 0x000e620008000a00 */
[----:B------:R-:W-:Y:S01]  /*01c0*/  IADD3 R19, PT, PT, R18, -R17, RZ ;  /* 0x8000001112137210 */ /* 0x000fe20007ffe0ff */
[----:B------:R-:W-:Y:S01]  /*01d0*/  IMAD.MOV.U32 R26, RZ, RZ, RZ ;  /* 0x000000ffff1a7224 */ /* 0x000fe200078e00ff */
[----:B------:R-:W-:Y:S01]  /*01e0*/  ULOP3.LUT UR4, UR5, 0x7fffffc, URZ, 0xc0, !UPT ;  /* 0x07fffffc05047892 */ /* 0x000fe2000f8ec0ff */
[----:B------:R-:W-:Y:S01]  /*01f0*/  IMAD R16, R0, UR6, R18 ;  /* 0x0000000600107c24 */ /* 0x000fe2000f8e0212 */
[----:B------:R-:W-:Y:S02]  /*0200*/  UMOV UR6, 0x80 ;  /* 0x0000008000067882 */ /* 0x000fe40000000000 */
[----:B------:R-:W-:Y:S02]  /*0210*/  UIADD3 UR4, UPT, UPT, -UR4, URZ, URZ ;  /* 0x000000ff04047290 */ /* 0x000fe4000fffe1ff */
[----:B-1----:R-:W-:-:S04]  /*0220*/  UIADD3 UR7, UP0, UPT, UR8, 0x200, URZ ;  /* 0x0000020008077890 */ /* 0x002fc8000ff1e0ff */
[----:B------:R-:W-:-:S12]  /*0230*/  UIADD3.X UR8, UPT, UPT, URZ, UR9, URZ, UP0, !UPT ;  /* 0x00000009ff087290 */ /* 0x000fd800087fe4ff */
.L_x_42:
[----:B------:R-:W-:-:S04]  /*0240*/  SHF.R.S32.HI R7, RZ, 0x1f, R16 ;  /* 0x0000001fff077819 */ /* 0x000fc80000011410 */
[----:B------:R-:W-:-:S04]  /*0250*/  LEA.HI R7, R7, R16, RZ, 0x5 ;  /* 0x0000001007077211 */ /* 0x000fc800078f28ff */
[----:B------:R-:W-:-:S05]  /*0260*/  SHF.R.S32.HI R7, RZ, 0x5, R7 ;  /* 0x00000005ff077819 */ /* 0x000fca0000011407 */
[----:B------:R-:W-:-:S05]  /*0270*/  IMAD.WIDE R10, R7, 0x12, R2 ;  /* 0x00000012070a7825 */ /* 0x000fca00078e0202 */
[----:B------:R1:W2:Y:S01]  /*0280*/  LDG.E.U8 R8, desc[UR12][R10.64+0x2] ;  /* 0x0000020c0a087981 */ /* 0x0002a2000c1e1100 */
[----:B0-----:R-:W-:Y:S01]  /*0290*/  IMAD.WIDE R14, R7, 0x12, R4 ;  /* 0x00000012070e7825 */ /* 0x001fe200078e0204 */
[----:B------:R-:W-:Y:S02]  /*02a0*/  MOV R6, UR7 ;  /* 0x0000000700067c02 */ /* 0x000fe40008000f00 */
[----:B------:R-:W-:-:S03]  /*02b0*/  MOV R7, UR8 ;  /* 0x0000000800077c02 */ /* 0x000fc60008000f00 */
[----:B------:R0:W3:Y:S01]  /*02c0*/  LDG.E.U16 R14, desc[UR12][R14.64] ;  /* 0x0000000c0e0e7981 */ /* 0x0000e2000c1e1500 */
[----:B------:R-:W-:-:S05]  /*02d0*/  IMAD.WIDE R6, R19, 0x4, R6 ;  /* 0x0000000413067825 */ /* 0x000fca00078e0206 */
[----:B------:R-:W4:Y:S04]  /*02e0*/  LDG.E R9, desc[UR12][R6.64+-0x200] ;  /* 0xfffe000c06097981 */ /* 0x000f28000c1e1900 */
[----:B------:R-:W5:Y:S01]  /*02f0*/  LDG.E R21, desc[UR12][R6.64+-0x1c0] ;  /* 0xfffe400c06157981 */ /* 0x000f62000c1e1900 */
[C---:B------:R-:W-:Y:S01]  /*0300*/  VIADD R12, R16.reuse, 0x40 ;  /* 0x00000040100c7836 */ /* 0x040fe20000000000 */
[----:B-1----:R-:W-:Y:S02]  /*0310*/  IADD3 R10, PT, PT, R16, 0x80, RZ ;  /* 0x00000080100a7810 */ /* 0x002fe40007ffe0ff */
[----:B------:R-:W5:Y:S02]  /*0320*/  LDG.E R28, desc[UR12][R6.64] ;  /* 0x0000000c061c7981 */ /* 0x000f64000c1e1900 */
[----:B------:R-:W-:-:S02]  /*0330*/  SHF.R.S32.HI R13, RZ, 0x1f, R12 ;  /* 0x0000001fff0d7819 */ /* 0x000fc4000001140c */
[----:B------:R-:W-:Y:S02]  /*0340*/  SHF.R.S32.HI R25, RZ, 0x1f, R10 ;  /* 0x0000001fff197819 */ /* 0x000fe4000001140a */
[----:B------:R-:W-:Y:S02]  /*0350*/  LEA.HI R13, R13, R12, RZ, 0x5 ;  /* 0x0000000c0d0d7211 */ /* 0x000fe400078f28ff */
[----:B------:R-:W-:Y:S02]  /*0360*/  LEA.HI R10, R25, R10, RZ, 0x5 ;  /* 0x0000000a190a7211 */ /* 0x000fe400078f28ff */
[----:B------:R-:W-:Y:S01]  /*0370*/  SHF.R.S32.HI R13, RZ, 0x5, R13 ;  /* 0x00000005ff0d7819 */ /* 0x000fe2000001140d */
[----:B------:R-:W-:-:S04]  /*0380*/  VIADD R12, R16, 0xc0 ;  /* 0x000000c0100c7836 */ /* 0x000fc80000000000 */
[----:B------:R-:W-:-:S04]  /*0390*/  IMAD.WIDE R22, R13, 0x12, R2 ;  /* 0x000000120d167825 */ /* 0x000fc800078e0202 */
[----:B------:R-:W-:Y:S01]  /*03a0*/  IMAD.WIDE R24, R13, 0x12, R4 ;  /* 0x000000120d187825 */ /* 0x000fe200078e0204 */
[----:B0-----:R-:W-:Y:S01]  /*03b0*/  SHF.R.S32.HI R15, RZ, 0x1f, R12 ;  /* 0x0000001fff0f7819 */ /* 0x001fe2000001140c */
[----:B------:R-:W5:Y:S03]  /*03c0*/  LDG.E.U8 R22, desc[UR12][R22.64+0x2] ;  /* 0x0000020c16167981 */ /* 0x000f66000c1e1100 */
[----:B------:R-:W-:Y:S01]  /*03d0*/  LEA.HI R15, R15, R12, RZ, 0x5 ;  /* 0x0000000c0f0f7211 */ /* 0x000fe200078f28ff */
[----:B------:R0:W5:Y:S03]  /*03e0*/  LDG.E.U16 R24, desc[UR12][R24.64] ;  /* 0x0000000c18187981 */ /* 0x000166000c1e1500 */
[----:B------:R-:W-:Y:S01]  /*03f0*/  SHF.R.S32.HI R15, RZ, 0x5, R15 ;  /* 0x00000005ff0f7819 */ /* 0x000fe2000001140f */
[----:B------:R-:W5:Y:S01]  /*0400*/  LDG.E R23, desc[UR12][R6.64+-0x100] ;  /* 0xffff000c06177981 */ /* 0x000f62000c1e1900 */
[----:B--2---:R-:W-:-:S04]  /*0410*/  LOP3.LUT R11, R8, 0xf, RZ, 0xc0, !PT ;  /* 0x0000000f080b7812 */ /* 0x004fc800078ec0ff */
[----:B------:R-:W-:Y:S01]  /*0420*/  IADD3 R11, PT, PT, R11, -0x8, RZ ;  /* 0xfffffff80b0b7810 */ /* 0x000fe20007ffe0ff */
[----:B---3--:R-:W-:-:S03]  /*0430*/  HADD2.F32 R14, -RZ, R14.H0_H0 ;  /* 0x2000000eff0e7230 */ /* 0x008fc60000004100 */
[----:B------:R-:W-:Y:S02]  /*0440*/  I2FP.F32.S32 R13, R11 ;  /* 0x0000000b000d7245 */ /* 0x000fe40000201400 */
[----:B------:R-:W-:-:S03]  /*0450*/  SHF.R.S32.HI R11, RZ, 0x5, R10 ;  /* 0x00000005ff0b7819 */ /* 0x000fc6000001140a */
[----:B------:R-:W-:Y:S01]  /*0460*/  FMUL R13, R14, R13 ;  /* 0x0000000d0e0d7220 */ /* 0x000fe20000400000 */
[----:B------:R-:W-:-:S03]  /*0470*/  LEA.HI R10, R8, 0xfffffff8, RZ, 0x1c ;  /* 0xfffffff8080a7811 */ /* 0x000fc600078fe0ff */
[----:B----4-:R-:W-:Y:S01]  /*0480*/  FFMA R26, R13, R9, R26 ;  /* 0x000000090d1a7223 */ /* 0x010fe2000000001a */
[----:B------:R-:W-:Y:S01]  /*0490*/  IMAD.WIDE R12, R11, 0x12, R2 ;  /* 0x000000120b0c7825 */ /* 0x000fe200078e0202 */
[----:B0-----:R-:W-:-:S03]  /*04a0*/  I2FP.F32.S32 R25, R10 ;  /* 0x0000000a00197245 */ /* 0x001fc60000201400 */
[----:B------:R-:W-:Y:S02]  /*04b0*/  IMAD.WIDE R8, R11, 0x12, R4 ;  /* 0x000000120b087825 */ /* 0x000fe400078e0204 */
[----:B------:R-:W2:Y:S02]  /*04c0*/  LDG.E.U8 R12, desc[UR12][R12.64+0x2] ;  /* 0x0000020c0c0c7981 */ /* 0x000ea4000c1e1100 */
[----:B------:R-:W-:-:S04]  /*04d0*/  IMAD.WIDE R10, R15, 0x12, R2 ;  /* 0x000000120f0a7825 */ /* 0x000fc800078e0202 */
[----:B------:R-:W-:Y:S01]  /*04e0*/  FMUL R29, R14, R25 ;  /* 0x000000190e1d7220 */ /* 0x000fe20000400000 */
[----:B------:R0:W3:Y:S04]  /*04f0*/  LDG.E.U16 R8, desc[UR12][R8.64] ;  /* 0x0000000c08087981 */ /* 0x0000e8000c1e1500 */
[----:B------:R2:W4:Y:S01]  /*0500*/  LDG.E.U8 R10, desc[UR12][R10.64+0x2] ;  /* 0x0000020c0a0a7981 */ /* 0x000522000c1e1100 */
[----:B------:R-:W-:-:S03]  /*0510*/  IMAD.WIDE R14, R15, 0x12, R4 ;  /* 0x000000120f0e7825 */ /* 0x000fc600078e0204 */
[----:B------:R-:W3:Y:S04]  /*0520*/  LDG.E R25, desc[UR12][R6.64+-0xc0] ;  /* 0xffff400c06197981 */ /* 0x000ee8000c1e1900 */
[----:B------:R-:W3:Y:S01]  /*0530*/  LDG.E.U16 R14, desc[UR12][R14.64] ;  /* 0x0000000c0e0e7981 */ /* 0x000ee2000c1e1500 */
[----:B-----5:R-:W-:-:S03]  /*0540*/  FFMA R26, R29, R21, R26 ;  /* 0x000000151d1a7223 */ /* 0x020fc6000000001a */
[----:B------:R-:W5:Y:S04]  /*0550*/  LDG.E R21, desc[UR12][R6.64+0x40] ;  /* 0x0000400c06157981 */ /* 0x000f68000c1e1900 */
[----:B------:R-:W5:Y:S04]  /*0560*/  LDG.E R13, desc[UR12][R6.64+0x100] ;  /* 0x0001000c060d7981 */ /* 0x000f68000c1e1900 */
[----:B------:R1:W5:Y:S01]  /*0570*/  LDG.E R29, desc[UR12][R6.64+0x140] ;  /* 0x0001400c061d7981 */ /* 0x000362000c1e1900 */
[----:B0-----:R-:W-:-:S04]  /*0580*/  LOP3.LUT R9, R22, 0xf, RZ, 0xc0, !PT ;  /* 0x0000000f16097812 */ /* 0x001fc800078ec0ff */
[----:B------:R-:W-:Y:S01]  /*0590*/  IADD3 R9, PT, PT, R9, -0x8, RZ ;  /* 0xfffffff809097810 */ /* 0x000fe20007ffe0ff */
[----:B------:R-:W-:-:S03]  /*05a0*/  HADD2.F32 R24, -RZ, R24.H0_H0 ;  /* 0x20000018ff187230 */ /* 0x000fc60000004100 */
[----:B------:R-:W-:Y:S02]  /*05b0*/  I2FP.F32.S32 R9, R9 ;  /* 0x0000000900097245 */ /* 0x000fe40000201400 */
[----:B------:R-:W-:-:S03]  /*05c0*/  LEA.HI R22, R22, 0xfffffff8, RZ, 0x1c ;  /* 0xfffffff816167811 */ /* 0x000fc600078fe0ff */
[----:B------:R-:W-:-:S04]  /*05d0*/  FMUL R9, R24, R9 ;  /* 0x0000000918097220 */ /* 0x000fc80000400000 */
[----:B------:R-:W-:Y:S01]  /*05e0*/  FFMA R26, R9, R23, R26 ;  /* 0x00000017091a7223 */ /* 0x000fe2000000001a */
[----:B------:R-:W-:-:S05]  /*05f0*/  I2FP.F32.S32 R9, R22 ;  /* 0x0000001600097245 */ /* 0x000fca0000201400 */
[----:B------:R-:W-:Y:S01]  /*0600*/  FMUL R9, R24, R9 ;  /* 0x0000000918097220 */ /* 0x000fe20000400000 */
[----:B------:R-:W-:-:S04]  /*0610*/  UIADD3 UR4, UPT, UPT, UR4, 0x4, URZ ;  /* 0x0000000404047890 */ /* 0x000fc8000fffe0ff */
[----:B------:R-:W-:Y:S01]  /*0620*/  UISETP.NE.AND UP0, UPT, UR4, URZ, UPT ;  /* 0x000000ff0400728c */ /* 0x000fe2000bf05270 */
[----:B------:R-:W-:Y:S02]  /*0630*/  IADD3 R16, PT, PT, R16, 0x100, RZ ;  /* 0x0000010010107810 */ /* 0x000fe40007ffe0ff */
[----:B------:R-:W-:Y:S01]  /*0640*/  IADD3 R19, PT, PT, R19, 0x100, RZ ;  /* 0x0000010013137810 */ /* 0x000fe20007ffe0ff */
[----:B------:R-:W-:Y:S01]  /*0650*/  UIADD3 UR6, UPT, UPT, UR6, 0x100, URZ ;  /* 0x0000010006067890 */ /* 0x000fe2000fffe0ff */
[C---:B--2---:R-:W-:Y:S02]  /*0660*/  LOP3.LUT R11, R12.reuse, 0xf, RZ, 0xc0, !PT ;  /* 0x0000000f0c0b7812 */ /* 0x044fe400078ec0ff */
[----:B------:R-:W-:Y:S02]  /*0670*/  LEA.HI R12, R12, 0xfffffff8, RZ, 0x1c ;  /* 0xfffffff80c0c7811 */ /* 0x000fe400078fe0ff */
[----:B------:R-:W-:Y:S02]  /*0680*/  IADD3 R11, PT, PT, R11, -0x8, RZ ;  /* 0xfffffff80b0b7810 */ /* 0x000fe40007ffe0ff */
[----:B-1----:R-:W-:-:S02]  /*0690*/  I2FP.F32.S32 R7, R12 ;  /* 0x0000000c00077245 */ /* 0x002fc40000201400 */
[----:B----4-:R-:W-:Y:S01]  /*06a0*/  LOP3.LUT R12, R10, 0xf, RZ, 0xc0, !PT ;  /* 0x0000000f0a0c7812 */ /* 0x010fe200078ec0ff */
[----:B---3--:R-:W-:Y:S01]  /*06b0*/  HADD2.F32 R8, -RZ, R8.H0_H0 ;  /* 0x20000008ff087230 */ /* 0x008fe20000004100 */
[----:B------:R-:W-:-:S03]  /*06c0*/  I2FP.F32.S32 R11, R11 ;  /* 0x0000000b000b7245 */ /* 0x000fc60000201400 */
[----:B------:R-:W-:Y:S02]  /*06d0*/  VIADD R12, R12, 0xfffffff8 ;  /* 0xfffffff80c0c7836 */ /* 0x000fe40000000000 */
[----:B------:R-:W-:Y:S01]  /*06e0*/  FFMA R9, R9, R25, R26 ;  /* 0x0000001909097223 */ /* 0x000fe2000000001a */
[C---:B------:R-:W-:Y:S01]  /*06f0*/  FMUL R6, R8.reuse, R11 ;  /* 0x0000000b08067220 */ /* 0x040fe20000400000 */
[----:B------:R-:W-:Y:S01]  /*0700*/  FMUL R8, R8, R7 ;  /* 0x0000000708087220 */ /* 0x000fe20000400000 */
[----:B------:R-:W-:Y:S01]  /*0710*/  HADD2.F32 R14, -RZ, R14.H0_H0 ;  /* 0x2000000eff0e7230 */ /* 0x000fe20000004100 */
[----:B------:R-:W-:Y:S01]  /*0720*/  LEA.HI R10, R10, 0xfffffff8, RZ, 0x1c ;  /* 0xfffffff80a0a7811 */ /* 0x000fe200078fe0ff */
[----:B------:R-:W-:Y:S01]  /*0730*/  FFMA R9, R6, R28, R9 ;  /* 0x0000001c06097223 */ /* 0x000fe20000000009 */
[----:B------:R-:W-:Y:S02]  /*0740*/  I2FP.F32.S32 R7, R12 ;  /* 0x0000000c00077245 */ /* 0x000fe40000201400 */
[----:B------:R-:W-:Y:S01]  /*0750*/  I2FP.F32.S32 R11, R10 ;  /* 0x0000000a000b7245 */ /* 0x000fe20000201400 */
[----:B-----5:R-:W-:-:S02]  /*0760*/  FFMA R8, R8, R21, R9 ;  /* 0x0000001508087223 */ /* 0x020fc40000000009 */
[C---:B------:R-:W-:Y:S02]  /*0770*/  FMUL R7, R14.reuse, R7 ;  /* 0x000000070e077220 */ /* 0x040fe40000400000 */
[----:B------:R-:W-:Y:S02]  /*0780*/  FMUL R14, R14, R11 ;  /* 0x0000000b0e0e7220 */ /* 0x000fe40000400000 */
[----:B------:R-:W-:-:S04]  /*0790*/  FFMA R7, R7, R13, R8 ;  /* 0x0000000d07077223 */ /* 0x000fc80000000008 */
[----:B------:R-:W-:Y:S01]  /*07a0*/  FFMA R26, R14, R29, R7 ;  /* 0x0000001d0e1a7223 */ /* 0x000fe20000000007 */
[----:B------:R-:W-:Y:S06]  /*07b0*/  BRA.U UP0, `(.L_x_42) ;  /* 0xfffffff900a07547 */ /* 0x000fec000b83ffff */
[----:B------:R-:W-:-:S12]  /*07c0*/  UIADD3 UR4, UPT, UPT, UR6, -0x80, URZ ;  /* 0xffffff8006047890 */ /* 0x000fd8000fffe0ff */
.L_x_41:
[----:B------:R-:W-:-:S09]  /*07d0*/  ULOP3.LUT UP0, UR5, UR5, 0x3, URZ, 0xc0, !UPT ;  /* 0x0000000305057892 */ /* 0x000fd2000f80c0ff */
[----:B------:R-:W-:Y:S05]  /*07e0*/  BRA.U !UP0, `(.L_x_40) ;  /* 0x0000000508347547 */ /* 0x000fea000b800000 */
[----:B------:R-:W-:Y:S02]  /*07f0*/  UISETP.NE.AND UP1, UPT, UR5, 0x1, UPT ;  /* 0x000000010500788c */ /* 0x000fe4000bf25270 */
[----:B------:R-:W-:-:S07]  /*0800*/  ULOP3.LUT UP0, URZ, UR10, 0x40, URZ, 0xc0, !UPT ;  /* 0x000000400aff7892 */ /* 0x000fce000f80c0ff */
[----:B------:R-:W-:Y:S05]  /*0810*/  BRA.U !UP1, `(.L_x_43) ;  /* 0x0000000109bc7547 */ /* 0x000fea000b800000 */
[----:B------:R-:W0:Y:S01]  /*0820*/  LDCU UR5, c[0x0][0x398] ;  /* 0x00007300ff0577ac */ /* 0x000e220008000800 */
[----:B------:R-:W-:Y:S01]  /*0830*/  VIADD R9, R18, UR4 ;  /* 0x0000000412097c36 */ /* 0x000fe20008000000 */
[----:B------:R-:W1:Y:S03]  /*0840*/  LDC.64 R4, c[0x0][0x380] ;  /* 0x0000e000ff047b82 */ /* 0x000e660000000a00 */
[----:B0-----:R-:W-:-:S05]  /*0850*/  IMAD R8, R0, UR5, R9 ;  /* 0x0000000500087c24 */ /* 0x001fca000f8e0209 */
[----:B------:R-:W-:-:S04]  /*0860*/  SHF.R.S32.HI R7, RZ, 0x1f, R8 ;  /* 0x0000001fff077819 */ /* 0x000fc80000011408 */
[----:B------:R-:W-:Y:S02]  /*0870*/  LEA.HI R10, R7, R8, RZ, 0x5 ;  /* 0x00000008070a7211 */ /* 0x000fe400078f28ff */
[----:B------:R-:W-:Y:S01]  /*0880*/  IADD3 R8, PT, PT, R8, 0x40, RZ ;  /* 0x0000004008087810 */ /* 0x000fe20007ffe0ff */
[----:B------:R-:W0:Y:S01]  /*0890*/  LDC.64 R6, c[0x0][0x388] ;  /* 0x0000e200ff067b82 */ /* 0x000e220000000a00 */
[----:B------:R-:W-:Y:S02]  /*08a0*/  SHF.R.S32.HI R23, RZ, 0x5, R10 ;  /* 0x00000005ff177819 */ /* 0x000fe4000001140a */
[----:B------:R-:W-:-:S03]  /*08b0*/  SHF.R.S32.HI R11, RZ, 0x1f, R8 ;  /* 0x0000001fff0b7819 */ /* 0x000fc60000011408 */
[----:B------:R-:W-:Y:S01]  /*08c0*/  IMAD.WIDE R12, R23, 0x12, R2 ;  /* 0x00000012170c7825 */ /* 0x000fe200078e0202 */
[----:B------:R-:W-:-:S04]  /*08d0*/  LEA.HI R11, R11, R8, RZ, 0x5 ;  /* 0x000000080b0b7211 */ /* 0x000fc800078f28ff */
[----:B------:R-:W-:Y:S01]  /*08e0*/  SHF.R.S32.HI R25, RZ, 0x5, R11 ;  /* 0x00000005ff197819 */ /* 0x000fe2000001140b */
[----:B------:R-:W2:Y:S01]  /*08f0*/  LDG.E.U8 R8, desc[UR12][R12.64+0x2] ;  /* 0x0000020c0c087981 */ /* 0x000ea2000c1e1100 */
[----:B-1----:R-:W-:-:S04]  /*0900*/  IMAD.WIDE R22, R23, 0x12, R4 ;  /* 0x0000001217167825 */ /* 0x002fc800078e0204 */
[----:B------:R-:W-:Y:S01]  /*0910*/  IMAD.WIDE R14, R25, 0x12, R2 ;  /* 0x00000012190e7825 */ /* 0x000fe200078e0202 */
[----:B------:R-:W-:Y:S01]  /*0920*/  IADD3 R11, PT, PT, R17, R9, -R20 ;  /* 0x00000009110b7210 */ /* 0x000fe20007ffe814 */
[----:B------:R-:W3:Y:S04]  /*0930*/  LDG.E.U16 R10, desc[UR12][R22.64] ;  /* 0x0000000c160a7981 */ /* 0x000ee8000c1e1500 */
[----:B------:R1:W4:Y:S01]  /*0940*/  LDG.E.U8 R9, desc[UR12][R14.64+0x2] ;  /* 0x0000020c0e097981 */ /* 0x000322000c1e1100 */
[----:B------:R-:W-:-:S04]  /*0950*/  IMAD.WIDE R24, R25, 0x12, R4 ;  /* 0x0000001219187825 */ /* 0x000fc800078e0204 */
[----:B0-----:R-:W-:Y:S01]  /*0960*/  IMAD.WIDE R6, R11, 0x4, R6 ;  /* 0x000000040b067825 */ /* 0x001fe200078e0206 */
[----:B------:R-:W5:Y:S04]  /*0970*/  LDG.E.U16 R16, desc[UR12][R24.64] ;  /* 0x0000000c18107981 */ /* 0x000f68000c1e1500 */
[----:B------:R-:W5:Y:S04]  /*0980*/  LDG.E R11, desc[UR12][R6.64] ;  /* 0x0000000c060b7981 */ /* 0x000f68000c1e1900 */
[----:B------:R-:W5:Y:S04]  /*0990*/  LDG.E R5, desc[UR12][R6.64+0x40] ;  /* 0x0000400c06057981 */ /* 0x000f68000c1e1900 */
[----:B------:R-:W5:Y:S04]  /*09a0*/  LDG.E R4, desc[UR12][R6.64+0x100] ;  /* 0x0001000c06047981 */ /* 0x000f68000c1e1900 */
[----:B------:R0:W5:Y:S01]  /*09b0*/  LDG.E R12, desc[UR12][R6.64+0x140] ;  /* 0x0001400c060c7981 */ /* 0x000162000c1e1900 */
[----:B------:R-:W-:Y:S01]  /*09c0*/  UIADD3 UR4, UPT, UPT, UR4, 0x80, URZ ;  /* 0x0000008004047890 */ /* 0x000fe2000fffe0ff */
[----:B--2---:R-:W-:-:S02]  /*09d0*/  LOP3.LUT R13, R8, 0xf, RZ, 0xc0, !PT ;  /* 0x0000000f080d7812 */ /* 0x004fc400078ec0ff */
[----:B------:R-:W-:Y:S02]  /*09e0*/  LEA.HI R8, R8, 0xfffffff8, RZ, 0x1c ;  /* 0xfffffff808087811 */ /* 0x000fe400078fe0ff */
[----:B------:R-:W-:Y:S02]  /*09f0*/  IADD3 R13, PT, PT, R13, -0x8, RZ ;  /* 0xfffffff80d0d7810 */ /* 0x000fe40007ffe0ff */
[----:B-1----:R-:W-:Y:S01]  /*0a00*/  I2FP.F32.S32 R15, R8 ;  /* 0x00000008000f7245 */ /* 0x002fe20000201400 */
[----:B---3--:R-:W-:Y:S01]  /*0a10*/  HADD2.F32 R10, -RZ, R10.H0_H0 ;  /* 0x2000000aff0a7230 */ /* 0x008fe20000004100 */
[----:B------:R-:W-:Y:S02]  /*0a20*/  I2FP.F32.S32 R13, R13 ;  /* 0x0000000d000d7245 */ /* 0x000fe40000201400 */
[----:B----4-:R-:W-:-:S03]  /*0a30*/  LOP3.LUT R8, R9, 0xf, RZ, 0xc0, !PT ;  /* 0x0000000f09087812 */ /* 0x010fc600078ec0ff */
[----:B------:R-:W-:Y:S02]  /*0a40*/  FMUL R13, R10, R13 ;  /* 0x0000000d0a0d7220 */ /* 0x000fe40000400000 */
[----:B------:R-:W-:Y:S01]  /*0a50*/  VIADD R8, R8, 0xfffffff8 ;  /* 0xfffffff808087836 */ /* 0x000fe20000000000 */
[----:B------:R-:W-:Y:S01]  /*0a60*/  LEA.HI R9, R9, 0xfffffff8, RZ, 0x1c ;  /* 0xfffffff809097811 */ /* 0x000fe200078fe0ff */
[----:B-----5:R-:W-:Y:S02]  /*0a70*/  HADD2.F32 R16, -RZ, R16.H0_H0 ;  /* 0x20000010ff107230 */ /* 0x020fe40000004100 */
[----:B------:R-:W-:Y:S01]  /*0a80*/  FMUL R10, R10, R15 ;  /* 0x0000000f0a0a7220 */ /* 0x000fe20000400000 */
[----:B0-----:R-:W-:Y:S01]  /*0a90*/  I2FP.F32.S32 R7, R8 ;  /* 0x0000000800077245 */ /* 0x001fe20000201400 */
[----:B------:R-:W-:Y:S01]  /*0aa0*/  FFMA R11, R13, R11, R26 ;  /* 0x0000000b0d0b7223 */ /* 0x000fe2000000001a */
[----:B------:R-:W-:-:S03]  /*0ab0*/  I2FP.F32.S32 R9, R9 ;  /* 0x0000000900097245 */ /* 0x000fc60000201400 */
[----:B------:R-:W-:Y:S01]  /*0ac0*/  FFMA R5, R10, R5, R11 ;  /* 0x000000050a057223 */ /* 0x000fe2000000000b */
[C---:B------:R-:W-:Y:S01]  /*0ad0*/  FMUL R6, R16.reuse, R7 ;  /* 0x0000000710067220 */ /* 0x040fe20000400000 */
[----:B------:R-:W-:-:S03]  /*0ae0*/  FMUL R9, R16, R9 ;  /* 0x0000000910097220 */ /* 0x000fc60000400000 */
[----:B------:R-:W-:-:S04]  /*0af0*/  FFMA R4, R6, R4, R5 ;  /* 0x0000000406047223 */ /* 0x000fc80000000005 */
[----:B------:R-:W-:-:S07]  /*0b00*/  FFMA R26, R9, R12, R4 ;  /* 0x0000000c091a7223 */ /* 0x000fce0000000004 */
.L_x_43:
[----:B------:R-:W-:Y:S05]  /*0b10*/  BRA.U UP0, `(.L_x_40) ;  /* 0x0000000100687547 */ /* 0x000fea000b800000 */
[----:B------:R-:W0:Y:S01]  /*0b20*/  LDCU UR5, c[0x0][0x398] ;  /* 0x00007300ff0577ac */ /* 0x000e220008000800 */
[----:B------:R-:W-:Y:S01]  /*0b30*/  IADD3 R9, PT, PT, R18, UR4, RZ ;  /* 0x0000000412097c10 */ /* 0x000fe2000fffe0ff */
[----:B------:R-:W1:Y:S04]  /*0b40*/  LDC.64 R6, c[0x0][0x380] ;  /* 0x0000e000ff067b82 */ /* 0x000e680000000a00 */
[----:B0-----:R-:W-:-:S05]  /*0b50*/  IMAD R4, R0, UR5, R9 ;  /* 0x0000000500047c24 */ /* 0x001fca000f8e0209 */
[----:B------:R-:W-:-:S04]  /*0b60*/  SHF.R.S32.HI R5, RZ, 0x1f, R4 ;  /* 0x0000001fff057819 */ /* 0x000fc80000011404 */
[----:B------:R-:W-:Y:S02]  /*0b70*/  LEA.HI R8, R5, R4, RZ, 0x5 ;  /* 0x0000000405087211 */ /* 0x000fe400078f28ff */
[----:B------:R-:W0:Y:S02]  /*0b80*/  LDC.64 R4, c[0x0][0x388] ;  /* 0x0000e200ff047b82 */ /* 0x000e240000000a00 */
[----:B------:R-:W-:-:S05]  /*0b90*/  SHF.R.S32.HI R11, RZ, 0x5, R8 ;  /* 0x00000005ff0b7819 */ /* 0x000fca0000011408 */
[----:B------:R-:W-:-:S04]  /*0ba0*/  IMAD.WIDE R2, R11, 0x12, R2 ;  /* 0x000000120b027825 */ /* 0x000fc800078e0202 */
[----:B-1----:R-:W-:Y:S02]  /*0bb0*/  IMAD.WIDE R6, R11, 0x12, R6 ;  /* 0x000000120b067825 */ /* 0x002fe400078e0206 */
[----:B------:R-:W2:Y:S01]  /*0bc0*/  LDG.E.U8 R2, desc[UR12][R2.64+0x2] ;  /* 0x0000020c02027981 */ /* 0x000ea2000c1e1100 */
[----:B------:R-:W-:-:S03]  /*0bd0*/  IADD3 R9, PT, PT, R17, R9, -R20 ;  /* 0x0000000911097210 */ /* 0x000fc60007ffe814 */
[----:B------:R-:W3:Y:S02]  /*0be0*/  LDG.E.U16 R6, desc[UR12][R6.64] ;  /* 0x0000000c06067981 */ /* 0x000ee4000c1e1500 */
[----:B0-----:R-:W-:-:S05]  /*0bf0*/  IMAD.WIDE R4, R9, 0x4, R4 ;  /* 0x0000000409047825 */ /* 0x001fca00078e0204 */
[----:B------:R-:W4:Y:S04]  /*0c00*/  LDG.E R11, desc[UR12][R4.64] ;  /* 0x0000000c040b7981 */ /* 0x000f28000c1e1900 */
[----:B------:R-:W5:Y:S01]  /*0c10*/  LDG.E R12, desc[UR12][R4.64+0x40] ;  /* 0x0000400c040c7981 */ /* 0x000f62000c1e1900 */
[C---:B--2---:R-:W-:Y:S02]  /*0c20*/  LOP3.LUT R8, R2.reuse, 0xf, RZ, 0xc0, !PT ;  /* 0x0000000f02087812 */ /* 0x044fe400078ec0ff */
[----:B------:R-:W-:Y:S02]  /*0c30*/  LEA.HI R10, R2, 0xfffffff8, RZ, 0x1c ;  /* 0xfffffff8020a7811 */ /* 0x000fe400078fe0ff */
[----:B------:R-:W-:Y:S01]  /*0c40*/  IADD3 R9, PT, PT, R8, -0x8, RZ ;  /* 0xfffffff808097810 */ /* 0x000fe20007ffe0ff */
[----:B---3--:R-:W-:Y:S01]  /*0c50*/  HADD2.F32 R8, -RZ, R6.H0_H0 ;  /* 0x20000006ff087230 */ /* 0x008fe20000004100 */
[----:B------:R-:W-:-:S02]  /*0c60*/  I2FP.F32.S32 R3, R10 ;  /* 0x0000000a00037245 */ /* 0x000fc40000201400 */
[----:B------:R-:W-:-:S03]  /*0c70*/  I2FP.F32.S32 R9, R9 ;  /* 0x0000000900097245 */ /* 0x000fc60000201400 */
[C---:B------:R-:W-:Y:S02]  /*0c80*/  FMUL R3, R8.reuse, R3 ;  /* 0x0000000308037220 */ /* 0x040fe40000400000 */
[----:B------:R-:W-:-:S04]  /*0c90*/  FMUL R9, R8, R9 ;  /* 0x0000000908097220 */ /* 0x000fc80000400000 */
[----:B----4-:R-:W-:-:S04]  /*0ca0*/  FFMA R26, R9, R11, R26 ;  /* 0x0000000b091a7223 */ /* 0x010fc8000000001a */
[----:B-----5:R-:W-:-:S07]  /*0cb0*/  FFMA R26, R3, R12, R26 ;  /* 0x0000000c031a7223 */ /* 0x020fce000000001a */
.L_x_40:
        /* <DEDUP_REMOVED lines=16> */
.L_x_44:
        /* <DEDUP_REMOVED lines=12> */
.L_x_91:


//--------------------- .text.dequantize_block_q5_1 --------------------------
	.section	.text.dequantize_block_q5_1,"ax",@progbits
	.align	128
        .global         dequantize_block_q5_1
        .type           dequantize_block_q5_1,@function
        .size           dequantize_block_q5_1,(.L_x_92 - dequantize_block_q5_1)
        .other          dequantize_block_q5_1,@"STO_CUDA_ENTRY STV_DEFAULT"
dequantize_block_q5_1:
.text.dequantize_block_q5_1:
[----:B------:R-:W-:Y:S01]  /*0000*/  LDC R1, c[0x0][0x37c] ;  /* 0x0000df00ff017b82 */ /* 0x000fe20000000800 */
[----:B------:R-:W0:Y:S01]  /*0010*/  S2R R0, SR_CTAID.X ;  /* 0x0000000000007919 */ /* 0x000e220000002500 */
[----:B------:R-:W0:Y:S01]  /*0020*/  LDCU UR4, c[0x0][0x360] ;  /* 0x00006c00ff0477ac */ /* 0x000e220008000800 */
[----:B------:R-:W0:Y:S01]  /*0030*/  S2R R3, SR_TID.X ;  /* 0x0000000000037919 */ /* 0x000e220000002100 */
[----:B------:R-:W1:Y:S01]  /*0040*/  LDCU UR5, c[0x0][0x390] ;  /* 0x00007200ff0577ac */ /* 0x000e620008000800 */
[----:B0-----:R-:W-:-:S04]  /*0050*/  IMAD R0, R0, UR4, R3 ;  /* 0x0000000400007c24 */ /* 0x001fc8000f8e0203 */
[----:B------:R-:W-:-:S05]  /*0060*/  IMAD.SHL.U32 R0, R0, 0x2, RZ ;  /* 0x0000000200007824 */ /* 0x000fca00078e00ff */
[----:B-1----:R-:W-:-:S13]  /*0070*/  ISETP.GE.AND P0, PT, R0, UR5, PT ;  /* 0x0000000500007c0c */ /* 0x002fda000bf06270 */
[----:B------:R-:W-:Y:S05]  /*0080*/  @P0 EXIT ;  /* 0x000000000000094d */ /* 0x000fea0003800000 */
[----:B------:R-:W0:Y:S01]  /*0090*/  LDC.64 R4, c[0x0][0x380] ;  /* 0x0000e000ff047b82 */ /* 0x000e220000000a00 */
[----:B------:R-:W-:Y:S01]  /*00a0*/  SHF.R.S32.HI R3, RZ, 0x1f, R0 ;  /* 0x0000001fff037819 */ /* 0x000fe20000011400 */
[----:B------:R-:W1:Y:S03]  /*00b0*/  LDCU.64 UR4, c[0x0][0x358] ;  /* 0x00006b00ff0477ac */ /* 0x000e660008000a00 */
[----:B------:R-:W-:-:S04]  /*00c0*/  LEA.HI R3, R3, R0, RZ, 0x5 ;  /* 0x0000000003037211 */ /* 0x000fc800078f28ff */
[----:B------:R-:W-:Y:S02]  /*00d0*/  LOP3.LUT R9, R3, 0xffffffe0, RZ, 0xc0, !PT ;  /* 0xffffffe003097812 */ /* 0x000fe400078ec0ff */
[----:B------:R-:W-:-:S03]  /*00e0*/  SHF.R.S32.HI R3, RZ, 0x5, R3 ;  /* 0x00000005ff037819 */ /* 0x000fc60000011403 */
[----:B------:R-:W-:-:S05]  /*00f0*/  IMAD.IADD R0, R0, 0x1, -R9 ;  /* 0x0000000100007824 */ /* 0x000fca00078e0a09 */
[----:B------:R-:W-:Y:S01]  /*0100*/  SHF.R.S32.HI R0, RZ, 0x1, R0 ;  /* 0x00000001ff007819 */ /* 0x000fe20000011400 */
[----:B0-----:R-:W-:-:S04]  /*0110*/  IMAD.WIDE R4, R3, 0x18, R4 ;  /* 0x0000001803047825 */ /* 0x001fc800078e0204 */
[----:B------:R-:W-:Y:S01]  /*0120*/  VIADD R3, R0, 0x8 ;  /* 0x0000000800037836 */ /* 0x000fe20000000000 */
[----:B-1----:R-:W2:Y:S04]  /*0130*/  LDG.E.CONSTANT R11, desc[UR4][R4.64+0x4] ;  /* 0x00000404040b7981 */ /* 0x002ea8000c1e9900 */
[----:B------:R-:W-:Y:S01]  /*0140*/  IADD3 R6, P0, PT, R4, R3, RZ ;  /* 0x0000000304067210 */ /* 0x000fe20007f1e0ff */
[----:B------:R-:W3:Y:S03]  /*0150*/  LDG.E.CONSTANT R8, desc[UR4][R4.64] ;  /* 0x0000000404087981 */ /* 0x000ee6000c1e9900 */
[----:B------:R-:W-:Y:S02]  /*0160*/  LEA.HI.X.SX32 R7, R3, R5, 0x1, P0 ;  /* 0x0000000503077211 */ /* 0x000fe400000f0eff */
[----:B------:R-:W0:Y:S04]  /*0170*/  LDC.64 R2, c[0x0][0x388] ;  /* 0x0000e200ff027b82 */ /* 0x000e280000000a00 */
[----:B------:R-:W4:Y:S01]  /*0180*/  LDG.E.U8.CONSTANT R7, desc[UR4][R6.64] ;  /* 0x0000000406077981 */ /* 0x000f22000c1e9100 */
[----:B------:R-:W-:-:S02]  /*0190*/  VIADD R12, R0, 0xc ;  /* 0x0000000c000c7836 */ /* 0x000fc40000000000 */
[----:B------:R-:W-:-:S04]  /*01a0*/  IMAD.IADD R9, R9, 0x1, R0 ;  /* 0x0000000109097824 */ /* 0x000fc800078e0200 */
[----:B0-----:R-:W-:Y:S01]  /*01b0*/  IMAD.WIDE R2, R9, 0x4, R2 ;  /* 0x0000000409027825 */ /* 0x001fe200078e0202 */
[----:B--2---:R-:W-:-:S05]  /*01c0*/  SHF.R.U32.HI R10, RZ, R0, R11 ;  /* 0x00000000ff0a7219 */ /* 0x004fca000001160b */
[----:B------:R-:W-:Y:S01]  /*01d0*/  IMAD.SHL.U32 R10, R10, 0x10, RZ ;  /* 0x000000100a0a7824 */ /* 0x000fe200078e00ff */
[----:B------:R-:W-:-:S04]  /*01e0*/  SHF.R.U32.HI R12, RZ, R12, R11 ;  /* 0x0000000cff0c7219 */ /* 0x000fc8000001160b */
[----:B------:R-:W-:Y:S02]  /*01f0*/  LOP3.LUT R10, R10, 0x10, RZ, 0xc0, !PT ;  /* 0x000000100a0a7812 */ /* 0x000fe400078ec0ff */
[--C-:B----4-:R-:W-:Y:S02]  /*0200*/  SHF.R.U32.HI R11, RZ, 0x4, R7.reuse ;  /* 0x00000004ff0b7819 */ /* 0x110fe40000011607 */
[----:B------:R-:W-:Y:S02]  /*0210*/  LOP3.LUT R10, R10, 0xf, R7, 0xf8, !PT ;  /* 0x0000000f0a0a7812 */ /* 0x000fe400078ef807 */
[----:B------:R-:W-:Y:S01]  /*0220*/  LOP3.LUT R11, R11, 0x10, R12, 0xf8, !PT ;  /* 0x000000100b0b7812 */ /* 0x000fe200078ef80c */
[--C-:B---3--:R-:W-:Y:S01]  /*0230*/  HADD2.F32 R0, -RZ, R8.reuse.H0_H0 ;  /* 0x20000008ff007230 */ /* 0x108fe20000004100 */
[----:B------:R-:W-:Y:S01]  /*0240*/  I2FP.F32.U32 R10, R10 ;  /* 0x0000000a000a7245 */ /* 0x000fe20000201000 */
[----:B------:R-:W-:Y:S01]  /*0250*/  HADD2.F32 R5, -RZ, R8.H1_H1 ;  /* 0x30000008ff057230 */ /* 0x000fe20000004100 */
[----:B------:R-:W-:-:S04]  /*0260*/  I2FP.F32.U32 R4, R11 ;  /* 0x0000000b00047245 */ /* 0x000fc80000201000 */
[C-C-:B------:R-:W-:Y:S01]  /*0270*/  FFMA R7, R0.reuse, R10, R5.reuse ;  /* 0x0000000a00077223 */ /* 0x140fe20000000005 */
[----:B------:R-:W-:-:S04]  /*0280*/  FFMA R5, R0, R4, R5 ;  /* 0x0000000400057223 */ /* 0x000fc80000000005 */
[----:B------:R-:W-:Y:S04]  /*0290*/  STG.E desc[UR4][R2.64], R7 ;  /* 0x0000000702007986 */ /* 0x000fe8000c101904 */
[----:B------:R-:W-:Y:S01]  /*02a0*/  STG.E desc[UR4][R2.64+0x40], R5 ;  /* 0x0000400502007986 */ /* 0x000fe2000c101904 */
[----:B------:R-:W-:Y:S05]  /*02b0*/  EXIT ;  /* 0x000000000000794d */ /* 0x000fea0003800000 */
.L_x_45:
        /* <DEDUP_REMOVED lines=12> */
.L_x_92:


//--------------------- .text.dequantize_block_q5_0 --------------------------
	.section	.text.dequantize_block_q5_0,"ax",@progbits
	.align	128
        .global         dequantize_block_q5_0
        .type           dequantize_block_q5_0,@function
        .size           dequantize_block_q5_0,(.L_x_93 - dequantize_block_q5_0)
        .other          dequantize_block_q5_0,@"STO_CUDA_ENTRY STV_DEFAULT"
dequantize_block_q5_0:
.text.dequantize_block_q5_0:
        /* <DEDUP_REMOVED lines=13> */
[----:B------:R-:W-:Y:S02]  /*00d0*/  SHF.R.S32.HI R7, RZ, 0x5, R0 ;  /* 0x00000005ff077819 */ /* 0x000fe40000011400 */
[----:B------:R-:W-:-:S05]  /*00e0*/  LOP3.LUT R0, R0, 0xffffffe0, RZ, 0xc0, !PT ;  /* 0xffffffe000007812 */ /* 0x000fca00078ec0ff */
[----:B------:R-:W-:-:S05]  /*00f0*/  IMAD.IADD R3, R3, 0x1, -R0 ;  /* 0x0000000103037824 */ /* 0x000fca00078e0a00 */
[----:B------:R-:W-:Y:S01]  /*0100*/  SHF.R.S32.HI R9, RZ, 0x1, R3 ;  /* 0x00000001ff097819 */ /* 0x000fe20000011403 */
[----:B0-----:R-:W-:-:S04]  /*0110*/  IMAD.WIDE R4, R7, 0x16, R4 ;  /* 0x0000001607047825 */ /* 0x001fc800078e0204 */
[----:B------:R-:W-:Y:S01]  /*0120*/  VIADD R7, R9, 0x6 ;  /* 0x0000000609077836 */ /* 0x000fe20000000000 */
[----:B-1----:R-:W2:Y:S04]  /*0130*/  LDG.E.U8.CONSTANT R2, desc[UR4][R4.64+0x2] ;  /* 0x0000020404027981 */ /* 0x002ea8000c1e9100 */
[----:B------:R-:W2:Y:S04]  /*0140*/  LDG.E.U8.CONSTANT R3, desc[UR4][R4.64+0x3] ;  /* 0x0000030404037981 */ /* 0x000ea8000c1e9100 */
[----:B------:R-:W3:Y:S04]  /*0150*/  LDG.E.U8.CONSTANT R10, desc[UR4][R4.64+0x4] ;  /* 0x00000404040a7981 */ /* 0x000ee8000c1e9100 */
[----:B------:R-:W3:Y:S01]  /*0160*/  LDG.E.U8.CONSTANT R11, desc[UR4][R4.64+0x5] ;  /* 0x00000504040b7981 */ /* 0x000ee2000c1e9100 */
[----:B------:R-:W-:-:S03]  /*0170*/  IADD3 R6, P0, PT, R4, R7, RZ ;  /* 0x0000000704067210 */ /* 0x000fc60007f1e0ff */
[----:B------:R-:W4:Y:S01]  /*0180*/  LDG.E.U16.CONSTANT R8, desc[UR4][R4.64] ;  /* 0x0000000404087981 */ /* 0x000f22000c1e9500 */
[----:B------:R-:W-:-:S05]  /*0190*/  LEA.HI.X.SX32 R7, R7, R5, 0x1, P0 ;  /* 0x0000000507077211 */ /* 0x000fca00000f0eff */
[----:B------:R-:W5:Y:S01]  /*01a0*/  LDG.E.U8.CONSTANT R6, desc[UR4][R6.64] ;  /* 0x0000000406067981 */ /* 0x000f62000c1e9100 */
[----:B------:R-:W-:Y:S02]  /*01b0*/  VIADD R13, R9, 0xc ;  /* 0x0000000c090d7836 */ /* 0x000fe40000000000 */
[----:B--2---:R-:W-:Y:S02]  /*01c0*/  IMAD R2, R3, 0x100, R2 ;  /* 0x0000010003027824 */ /* 0x004fe400078e0202 */
[----:B---3--:R-:W-:-:S05]  /*01d0*/  IMAD R11, R11, 0x100, R10 ;  /* 0x000001000b0b7824 */ /* 0x008fca00078e020a */
[----:B------:R-:W-:Y:S02]  /*01e0*/  LEA R10, R11, R2, 0x10 ;  /* 0x000000020b0a7211 */ /* 0x000fe400078e80ff */
[----:B------:R-:W0:Y:S02]  /*01f0*/  LDC.64 R2, c[0x0][0x388] ;  /* 0x0000e200ff027b82 */ /* 0x000e240000000a00 */
[--C-:B------:R-:W-:Y:S02]  /*0200*/  SHF.R.U32.HI R11, RZ, R9, R10.reuse ;  /* 0x00000009ff0b7219 */ /* 0x100fe4000001160a */
[----:B------:R-:W-:Y:S02]  /*0210*/  SHF.R.U32.HI R13, RZ, R13, R10 ;  /* 0x0000000dff0d7219 */ /* 0x000fe4000001160a */
[----:B-----5:R-:W-:Y:S01]  /*0220*/  LOP3.LUT R10, R6, 0xf, RZ, 0xc0, !PT ;  /* 0x0000000f060a7812 */ /* 0x020fe200078ec0ff */
[----:B------:R-:W-:Y:S01]  /*0230*/  IMAD.SHL.U32 R11, R11, 0x10, RZ ;  /* 0x000000100b0b7824 */ /* 0x000fe200078e00ff */
[----:B------:R-:W-:-:S04]  /*0240*/  SHF.R.U32.HI R6, RZ, 0x4, R6 ;  /* 0x00000004ff067819 */ /* 0x000fc80000011606 */
[----:B------:R-:W-:Y:S02]  /*0250*/  LOP3.LUT R10, R10, 0x10, R11, 0xf8, !PT ;  /* 0x000000100a0a7812 */ /* 0x000fe400078ef80b */
[----:B------:R-:W-:-:S03]  /*0260*/  LOP3.LUT R6, R6, 0x10, R13, 0xf8, !PT ;  /* 0x0000001006067812 */ /* 0x000fc600078ef80d */
[----:B------:R-:W-:Y:S01]  /*0270*/  VIADD R10, R10, 0xfffffff0 ;  /* 0xfffffff00a0a7836 */ /* 0x000fe20000000000 */
[----:B------:R-:W-:Y:S01]  /*0280*/  IADD3 R6, PT, PT, R6, -0x10, RZ ;  /* 0xfffffff006067810 */ /* 0x000fe20007ffe0ff */
[----:B----4-:R-:W-:Y:S02]  /*0290*/  HADD2.F32 R8, -RZ, R8.H0_H0 ;  /* 0x20000008ff087230 */ /* 0x010fe40000004100 */
[----:B------:R-:W-:Y:S01]  /*02a0*/  IMAD.IADD R9, R0, 0x1, R9 ;  /* 0x0000000100097824 */ /* 0x000fe200078e0209 */
[----:B------:R-:W-:Y:S02]  /*02b0*/  I2FP.F32.S32 R5, R10 ;  /* 0x0000000a00057245 */ /* 0x000fe40000201400 */
[----:B------:R-:W-:Y:S01]  /*02c0*/  I2FP.F32.S32 R7, R6 ;  /* 0x0000000600077245 */ /* 0x000fe20000201400 */
[----:B0-----:R-:W-:-:S04]  /*02d0*/  IMAD.WIDE R2, R9, 0x4, R2 ;  /* 0x0000000409027825 */ /* 0x001fc800078e0202 */
[C---:B------:R-:W-:Y:S01]  /*02e0*/  FMUL R5, R8.reuse, R5 ;  /* 0x0000000508057220 */ /* 0x040fe20000400000 */
[----:B------:R-:W-:-:S04]  /*02f0*/  FMUL R7, R8, R7 ;  /* 0x0000000708077220 */ /* 0x000fc80000400000 */
[----:B------:R-:W-:Y:S04]  /*0300*/  STG.E desc[UR4][R2.64], R5 ;  /* 0x0000000502007986 */ /* 0x000fe8000c101904 */
[----:B------:R-:W-:Y:S01]  /*0310*/  STG.E desc[UR4][R2.64+0x40], R7 ;  /* 0x0000400702007986 */ /* 0x000fe2000c101904 */
[----:B------:R-:W-:Y:S05]  /*0320*/  EXIT ;  /* 0x000000000000794d */ /* 0x000fea0003800000 */
.L_x_46:
        /* <DEDUP_REMOVED lines=13> */
.L_x_93:


//--------------------- .text.dequantize_block_q8_K --------------------------
	.section	.text.dequantize_block_q8_K,"ax",@progbits
	.align	128
        .global         dequantize_block_q8_K
        .type           dequantize_block_q8_K,@function
        .size           dequantize_block_q8_K,(.L_x_94 - dequantize_block_q8_K)
        .other          dequantize_block_q8_K,@"STO_CUDA_ENTRY STV_DEFAULT"
dequantize_block_q8_K:
.text.dequantize_block_q8_K:
[----:B------:R-:W-:Y:S01]  /*0000*/  LDC R1, c[0x0][0x37c] ;  /* 0x0000df00ff017b82 */ /* 0x000fe20000000800 */
[----:B------:R-:W0:Y:S07]  /*0010*/  S2R R25, SR_CTAID.X ;  /* 0x0000000000197919 */ /* 0x000e2e0000002500 */
[----:B------:R-:W0:Y:S01]  /*0020*/  LDC.64 R4, c[0x0][0x380] ;  /* 0x0000e000ff047b82 */ /* 0x000e220000000a00 */
[----:B------:R-:W1:Y:S01]  /*0030*/  LDCU.64 UR4, c[0x0][0x358] ;  /* 0x00006b00ff0477ac */ /* 0x000e620008000a00 */
[----:B------:R-:W2:Y:S06]  /*0040*/  S2R R9, SR_TID.X ;  /* 0x0000000000097919 */ /* 0x000eac0000002100 */
[----:B------:R-:W3:Y:S01]  /*0050*/  LDC.64 R2, c[0x0][0x388] ;  /* 0x0000e200ff027b82 */ /* 0x000ee20000000a00 */
[----:B0-----:R-:W-:Y:S01]  /*0060*/  IMAD.WIDE.U32 R4, R25, 0x124, R4 ;  /* 0x0000012419047825 */ /* 0x001fe200078e0004 */
[----:B--2---:R-:W-:-:S04]  /*0070*/  SHF.L.U32 R9, R9, 0x3, RZ ;  /* 0x0000000309097819 */ /* 0x004fc800000006ff */
[----:B-1----:R-:W2:Y:S01]  /*0080*/  LDG.E.CONSTANT R0, desc[UR4][R4.64] ;  /* 0x0000000404007981 */ /* 0x002ea2000c1e9900 */
[----:B------:R-:W-:-:S04]  /*0090*/  IADD3 R6, P0, PT, R9, R4, RZ ;  /* 0x0000000409067210 */ /* 0x000fc80007f1e0ff */
[----:B------:R-:W-:-:S05]  /*00a0*/  IADD3.X R7, PT, PT, RZ, R5, RZ, P0, !PT ;  /* 0x00000005ff077210 */ /* 0x000fca00007fe4ff */
[----:B------:R-:W4:Y:S04]  /*00b0*/  LDG.E.U8.CONSTANT R10, desc[UR4][R6.64+0x4] ;  /* 0x00000404060a7981 */ /* 0x000f28000c1e9100 */
[----:B------:R-:W5:Y:S04]  /*00c0*/  LDG.E.U8.CONSTANT R12, desc[UR4][R6.64+0x5] ;  /* 0x00000504060c7981 */ /* 0x000f68000c1e9100 */
[----:B------:R-:W2:Y:S04]  /*00d0*/  LDG.E.U8.CONSTANT R14, desc[UR4][R6.64+0x6] ;  /* 0x00000604060e7981 */ /* 0x000ea8000c1e9100 */
[----:B------:R-:W2:Y:S04]  /*00e0*/  LDG.E.U8.CONSTANT R16, desc[UR4][R6.64+0x7] ;  /* 0x0000070406107981 */ /* 0x000ea8000c1e9100 */
[----:B------:R-:W2:Y:S04]  /*00f0*/  LDG.E.U8.CONSTANT R18, desc[UR4][R6.64+0x8] ;  /* 0x0000080406127981 */ /* 0x000ea8000c1e9100 */
[----:B------:R-:W2:Y:S04]  /*0100*/  LDG.E.U8.CONSTANT R20, desc[UR4][R6.64+0x9] ;  /* 0x0000090406147981 */ /* 0x000ea8000c1e9100 */
[----:B------:R-:W2:Y:S04]  /*0110*/  LDG.E.U8.CONSTANT R22, desc[UR4][R6.64+0xa] ;  /* 0x00000a0406167981 */ /* 0x000ea8000c1e9100 */
[----:B------:R0:W2:Y:S01]  /*0120*/  LDG.E.U8.CONSTANT R23, desc[UR4][R6.64+0xb] ;  /* 0x00000b0406177981 */ /* 0x0000a2000c1e9100 */
[----:B------:R-:W-:-:S02]  /*0130*/  LOP3.LUT R8, R9, 0x1fc0, RZ, 0xc0, !PT ;  /* 0x00001fc009087812 */ /* 0x000fc400078ec0ff */
[----:B------:R-:W-:Y:S02]  /*0140*/  LOP3.LUT R9, R9, 0x38, RZ, 0xc0, !PT ;  /* 0x0000003809097812 */ /* 0x000fe400078ec0ff */
[----:B------:R-:W-:-:S04]  /*0150*/  LEA R8, R25, R8, 0x8 ;  /* 0x0000000819087211 */ /* 0x000fc800078e40ff */
[----:B------:R-:W-:-:S05]  /*0160*/  IADD3 R9, PT, PT, R8, R9, RZ ;  /* 0x0000000908097210 */ /* 0x000fca0007ffe0ff */
[----:B---3--:R-:W-:Y:S01]  /*0170*/  IMAD.WIDE.U32 R2, R9, 0x4, R2 ;  /* 0x0000000409027825 */ /* 0x008fe200078e0002 */
[----:B----4-:R-:W1:Y:S08]  /*0180*/  I2F.S8 R11, R10 ;  /* 0x0000000a000b7306 */ /* 0x010e700000001400 */
[----:B-----5:R-:W3:Y:S08]  /*0190*/  I2F.S8 R13, R12 ;  /* 0x0000000c000d7306 */ /* 0x020ef00000001400 */
[----:B--2---:R-:W2:Y:S08]  /*01a0*/  I2F.S8 R15, R14 ;  /* 0x0000000e000f7306 */ /* 0x004eb00000001400 */
[----:B------:R-:W4:Y:S08]  /*01b0*/  I2F.S8 R17, R16 ;  /* 0x0000001000117306 */ /* 0x000f300000001400 */
[----:B------:R-:W5:Y:S08]  /*01c0*/  I2F.S8 R19, R18 ;  /* 0x0000001200137306 */ /* 0x000f700000001400 */
[----:B------:R-:W5:Y:S08]  /*01d0*/  I2F.S8 R21, R20 ;  /* 0x0000001400157306 */ /* 0x000f700000001400 */
[----:B0-----:R-:W0:Y:S08]  /*01e0*/  I2F.S8 R7, R22 ;  /* 0x0000001600077306 */ /* 0x001e300000001400 */
[----:B------:R-:W0:Y:S01]  /*01f0*/  I2F.S8 R23, R23 ;  /* 0x0000001700177306 */ /* 0x000e220000001400 */
[C---:B-1----:R-:W-:Y:S01]  /*0200*/  FMUL R11, R0.reuse, R11 ;  /* 0x0000000b000b7220 */ /* 0x042fe20000400000 */
[C---:B---3--:R-:W-:Y:S01]  /*0210*/  FMUL R13, R0.reuse, R13 ;  /* 0x0000000d000d7220 */ /* 0x048fe20000400000 */
[C---:B--2---:R-:W-:Y:S01]  /*0220*/  FMUL R15, R0.reuse, R15 ;  /* 0x0000000f000f7220 */ /* 0x044fe20000400000 */
[C---:B----4-:R-:W-:Y:S01]  /*0230*/  FMUL R17, R0.reuse, R17 ;  /* 0x0000001100117220 */ /* 0x050fe20000400000 */
[C---:B-----5:R-:W-:Y:S01]  /*0240*/  FMUL R19, R0.reuse, R19 ;  /* 0x0000001300137220 */ /* 0x060fe20000400000 */
[C---:B------:R-:W-:Y:S01]  /*0250*/  FMUL R21, R0.reuse, R21 ;  /* 0x0000001500157220 */ /* 0x040fe20000400000 */
[C---:B0-----:R-:W-:Y:S01]  /*0260*/  FMUL R7, R0.reuse, R7 ;  /* 0x0000000700077220 */ /* 0x041fe20000400000 */
[----:B------:R-:W-:Y:S01]  /*0270*/  STG.E desc[UR4][R2.64], R11 ;  /* 0x0000000b02007986 */ /* 0x000fe2000c101904 */
[----:B------:R-:W-:-:S03]  /*0280*/  FMUL R23, R0, R23 ;  /* 0x0000001700177220 */ /* 0x000fc60000400000 */
[----:B------:R-:W-:Y:S04]  /*0290*/  STG.E desc[UR4][R2.64+0x4], R13 ;  /* 0x0000040d02007986 */ /* 0x000fe8000c101904 */
[----:B------:R-:W-:Y:S04]  /*02a0*/  STG.E desc[UR4][R2.64+0x8], R15 ;  /* 0x0000080f02007986 */ /* 0x000fe8000c101904 */
[----:B------:R-:W-:Y:S04]  /*02b0*/  STG.E desc[UR4][R2.64+0xc], R17 ;  /* 0x00000c1102007986 */ /* 0x000fe8000c101904 */
[----:B------:R-:W-:Y:S04]  /*02c0*/  STG.E desc[UR4][R2.64+0x10], R19 ;  /* 0x0000101302007986 */ /* 0x000fe8000c101904 */
[----:B------:R-:W-:Y:S04]  /*02d0*/  STG.E desc[UR4][R2.64+0x14], R21 ;  /* 0x0000141502007986 */ /* 0x000fe8000c101904 */
[----:B------:R-:W-:Y:S04]  /*02e0*/  STG.E desc[UR4][R2.64+0x18], R7 ;  /* 0x0000180702007986 */ /* 0x000fe8000c101904 */
[----:B------:R-:W-:Y:S01]  /*02f0*/  STG.E desc[UR4][R2.64+0x1c], R23 ;  /* 0x00001c1702007986 */ /* 0x000fe2000c101904 */
[----:B------:R-:W-:Y:S05]  /*0300*/  EXIT ;  /* 0x000000000000794d */ /* 0x000fea0003800000 */
.L_x_47:
        /* <DEDUP_REMOVED lines=15> */
.L_x_94:


//--------------------- .text.dequantize_block_q8_0 --------------------------
	.section	.text.dequantize_block_q8_0,"ax",@progbits
	.align	128
        .global         dequantize_block_q8_0
        .type           dequantize_block_q8_0,@function
        .size           dequantize_block_q8_0,(.L_x_95 - dequantize_block_q8_0)
        .other          dequantize_block_q8_0,@"STO_CUDA_ENTRY STV_DEFAULT"
dequantize_block_q8_0:
.text.dequantize_block_q8_0:
[----:B------:R-:W-:Y:S01]  /*0000*/  LDC R1, c[0x0][0x37c] ;  /* 0x0000df00ff017b82 */ /* 0x000fe20000000800 */
[----:B------:R-:W0:Y:S01]  /*0010*/  S2R R9, SR_TID.X ;  /* 0x0000000000097919 */ /* 0x000e220000002100 */
[----:B------:R-:W1:Y:S01]  /*0020*/  LDCU UR4, c[0x0][0x390] ;  /* 0x00007200ff0477ac */ /* 0x000e620008000800 */
[----:B------:R-:W2:Y:S01]  /*0030*/  S2R R24, SR_CTAID.X ;  /* 0x0000000000187919 */ /* 0x000ea20000002500 */
[----:B0-----:R-:W-:-:S04]  /*0040*/  LOP3.LUT R0, R9, 0x7, RZ, 0xc0, !PT ;  /* 0x0000000709007812 */ /* 0x001fc800078ec0ff */
[----:B--2---:R-:W-:-:S04]  /*0050*/  LEA R3, R24, R0, 0x3 ;  /* 0x0000000018037211 */ /* 0x004fc800078e18ff */
[----:B-1----:R-:W-:-:S13]  /*0060*/  ISETP.GE.AND P0, PT, R3, UR4, PT ;  /* 0x0000000403007c0c */ /* 0x002fda000bf06270 */
[----:B------:R-:W-:Y:S05]  /*0070*/  @P0 EXIT ;  /* 0x000000000000094d */ /* 0x000fea0003800000 */
[----:B------:R-:W0:Y:S01]  /*0080*/  LDC.64 R4, c[0x0][0x380] ;  /* 0x0000e000ff047b82 */ /* 0x000e220000000a00 */
[----:B------:R-:W1:Y:S01]  /*0090*/  LDCU.64 UR4, c[0x0][0x358] ;  /* 0x00006b00ff0477ac */ /* 0x000e620008000a00 */
[----:B------:R-:W-:Y:S01]  /*00a0*/  LOP3.LUT R9, R9, 0x3f8, RZ, 0xc0, !PT ;  /* 0x000003f809097812 */ /* 0x000fe200078ec0ff */
[----:B0-----:R-:W-:-:S05]  /*00b0*/  IMAD.WIDE.U32 R4, R3, 0x22, R4 ;  /* 0x0000002203047825 */ /* 0x001fca00078e0004 */
[----:B------:R-:W0:Y:S01]  /*00c0*/  LDC.64 R2, c[0x0][0x388] ;  /* 0x0000e200ff027b82 */ /* 0x000e220000000a00 */
[----:B------:R-:W-:Y:S02]  /*00d0*/  IADD3 R6, P0, PT, R9, R4, RZ ;  /* 0x0000000409067210 */ /* 0x000fe40007f1e0ff */
[----:B-1----:R1:W2:Y:S02]  /*00e0*/  LDG.E.U16.CONSTANT R4, desc[UR4][R4.64] ;  /* 0x0000000404047981 */ /* 0x0022a4000c1e9500 */
[----:B------:R-:W-:-:S05]  /*00f0*/  IADD3.X R7, PT, PT, RZ, R5, RZ, P0, !PT ;  /* 0x00000005ff077210 */ /* 0x000fca00007fe4ff */
[----:B------:R-:W3:Y:S04]  /*0100*/  LDG.E.U8.CONSTANT R8, desc[UR4][R6.64+0x2] ;  /* 0x0000020406087981 */ /* 0x000ee8000c1e9100 */
[----:B------:R-:W4:Y:S04]  /*0110*/  LDG.E.U8.CONSTANT R10, desc[UR4][R6.64+0x3] ;  /* 0x00000304060a7981 */ /* 0x000f28000c1e9100 */
[----:B------:R-:W5:Y:S04]  /*0120*/  LDG.E.U8.CONSTANT R12, desc[UR4][R6.64+0x4] ;  /* 0x00000404060c7981 */ /* 0x000f68000c1e9100 */
[----:B------:R-:W2:Y:S04]  /*0130*/  LDG.E.U8.CONSTANT R14, desc[UR4][R6.64+0x5] ;  /* 0x00000504060e7981 */ /* 0x000ea8000c1e9100 */
[----:B------:R-:W2:Y:S04]  /*0140*/  LDG.E.U8.CONSTANT R16, desc[UR4][R6.64+0x6] ;  /* 0x0000060406107981 */ /* 0x000ea8000c1e9100 */
[----:B------:R-:W2:Y:S04]  /*0150*/  LDG.E.U8.CONSTANT R18, desc[UR4][R6.64+0x7] ;  /* 0x0000070406127981 */ /* 0x000ea8000c1e9100 */
[----:B------:R-:W2:Y:S04]  /*0160*/  LDG.E.U8.CONSTANT R20, desc[UR4][R6.64+0x8] ;  /* 0x0000080406147981 */ /* 0x000ea8000c1e9100 */
[----:B------:R-:W1:Y:S01]  /*0170*/  LDG.E.U8.CONSTANT R22, desc[UR4][R6.64+0x9] ;  /* 0x0000090406167981 */ /* 0x000e62000c1e9100 */
[----:B------:R-:W-:-:S04]  /*0180*/  LEA R9, R24, R9, 0x8 ;  /* 0x0000000918097211 */ /* 0x000fc800078e40ff */
[----:B------:R-:W-:-:S05]  /*0190*/  LEA R9, R0, R9, 0x5 ;  /* 0x0000000900097211 */ /* 0x000fca00078e28ff */
[----:B0-----:R-:W-:Y:S01]  /*01a0*/  IMAD.WIDE.U32 R2, R9, 0x4, R2 ;  /* 0x0000000409027825 */ /* 0x001fe200078e0002 */
[----:B---3--:R-:W0:Y:S08]  /*01b0*/  I2F.S8 R11, R8 ;  /* 0x00000008000b7306 */ /* 0x008e300000001400 */
[----:B----4-:R-:W3:Y:S08]  /*01c0*/  I2F.S8 R13, R10 ;  /* 0x0000000a000d7306 */ /* 0x010ef00000001400 */
[----:B-----5:R-:W4:Y:S08]  /*01d0*/  I2F.S8 R15, R12 ;  /* 0x0000000c000f7306 */ /* 0x020f300000001400 */
[----:B--2---:R-:W2:Y:S08]  /*01e0*/  I2F.S8 R17, R14 ;  /* 0x0000000e00117306 */ /* 0x004eb00000001400 */
[----:B------:R-:W5:Y:S08]  /*01f0*/  I2F.S8 R19, R16 ;  /* 0x0000001000137306 */ /* 0x000f700000001400 */
[----:B------:R-:W5:Y:S08]  /*0200*/  I2F.S8 R21, R18 ;  /* 0x0000001200157306 */ /* 0x000f700000001400 */
[----:B------:R-:W5:Y:S08]  /*0210*/  I2F.S8 R23, R20 ;  /* 0x0000001400177306 */ /* 0x000f700000001400 */
[----:B-1----:R-:W1:Y:S01]  /*0220*/  I2F.S8 R5, R22 ;  /* 0x0000001600057306 */ /* 0x002e620000001400 */
[----:B------:R-:W-:-:S05]  /*0230*/  HADD2.F32 R4, -RZ, R4.H0_H0 ;  /* 0x20000004ff047230 */ /* 0x000fca0000004100 */
[C---:B0-----:R-:W-:Y:S01]  /*0240*/  FMUL R11, R4.reuse, R11 ;  /* 0x0000000b040b7220 */ /* 0x041fe20000400000 */
[C---:B---3--:R-:W-:Y:S01]  /*0250*/  FMUL R13, R4.reuse, R13 ;  /* 0x0000000d040d7220 */ /* 0x048fe20000400000 */
[C---:B----4-:R-:W-:Y:S01]  /*0260*/  FMUL R15, R4.reuse, R15 ;  /* 0x0000000f040f7220 */ /* 0x050fe20000400000 */
[C---:B--2---:R-:W-:Y:S01]  /*0270*/  FMUL R17, R4.reuse, R17 ;  /* 0x0000001104117220 */ /* 0x044fe20000400000 */
[C---:B-----5:R-:W-:Y:S01]  /*0280*/  FMUL R19, R4.reuse, R19 ;  /* 0x0000001304137220 */ /* 0x060fe20000400000 */
[C---:B------:R-:W-:Y:S01]  /*0290*/  FMUL R21, R4.reuse, R21 ;  /* 0x0000001504157220 */ /* 0x040fe20000400000 */
[C---:B------:R-:W-:Y:S01]  /*02a0*/  FMUL R23, R4.reuse, R23 ;  /* 0x0000001704177220 */ /* 0x040fe20000400000 */
[----:B-1----:R-:W-:Y:S01]  /*02b0*/  FMUL R5, R4, R5 ;  /* 0x0000000504057220 */ /* 0x002fe20000400000 */
[----:B------:R-:W-:Y:S04]  /*02c0*/  STG.E desc[UR4][R2.64], R11 ;  /* 0x0000000b02007986 */ /* 0x000fe8000c101904 */
        /* <DEDUP_REMOVED lines=8> */
.L_x_48:
        /* <DEDUP_REMOVED lines=11> */
.L_x_95:


//--------------------- .text.dequantize_block_q6_K --------------------------
	.section	.text.dequantize_block_q6_K,"ax",@progbits
	.align	128
        .global         dequantize_block_q6_K
        .type           dequantize_block_q6_K,@function
        .size           dequantize_block_q6_K,(.L_x_96 - dequantize_block_q6_K)
        .other          dequantize_block_q6_K,@"STO_CUDA_ENTRY STV_DEFAULT"
dequantize_block_q6_K:
.text.dequantize_block_q6_K:
[----:B------:R-:W-:Y:S01]  /*0000*/  LDC R1, c[0x0][0x37c] ;  /* 0x0000df00ff017b82 */ /* 0x000fe20000000800 */
[----:B------:R-:W0:Y:S07]  /*0010*/  S2R R3, SR_TID.X ;  /* 0x0000000000037919 */ /* 0x000e2e0000002100 */
[----:B------:R-:W1:Y:S01]  /*0020*/  LDC.64 R8, c[0x0][0x380] ;  /* 0x0000e000ff087b82 */ /* 0x000e620000000a00 */
[----:B------:R-:W2:Y:S01]  /*0030*/  LDCU.64 UR4, c[0x0][0x358] ;  /* 0x00006b00ff0477ac */ /* 0x000ea20008000a00 */
[----:B------:R-:W1:Y:S01]  /*0040*/  S2R R17, SR_CTAID.X ;  /* 0x0000000000117919 */ /* 0x000e620000002500 */
[----:B0-----:R-:W-:-:S02]  /*0050*/  LOP3.LUT R6, R3, 0x1f, RZ, 0xc0, !PT ;  /* 0x0000001f03067812 */ /* 0x001fc400078ec0ff */
[----:B------:R-:W-:Y:S02]  /*0060*/  SHF.R.U32.HI R5, RZ, 0x5, R3 ;  /* 0x00000005ff057819 */ /* 0x000fe40000011603 */
[----:B------:R-:W-:Y:S01]  /*0070*/  SHF.R.U32.HI R0, RZ, 0x4, R6 ;  /* 0x00000004ff007819 */ /* 0x000fe20000011606 */
[----:B-1----:R-:W-:-:S04]  /*0080*/  IMAD.WIDE.U32 R8, R17, 0xd2, R8 ;  /* 0x000000d211087825 */ /* 0x002fc800078e0008 */
[C---:B------:R-:W-:Y:S01]  /*0090*/  IMAD R11, R5.reuse, 0x8, R0 ;  /* 0x00000008050b7824 */ /* 0x040fe200078e0200 */
[----:B------:R-:W-:Y:S01]  /*00a0*/  IADD3 R2, P0, PT, R8, R3, RZ ;  /* 0x0000000308027210 */ /* 0x000fe20007f1e0ff */
[----:B------:R-:W-:-:S03]  /*00b0*/  IMAD R15, R5, 0x40, R6 ;  /* 0x00000040050f7824 */ /* 0x000fc600078e0206 */
[----:B------:R-:W-:Y:S02]  /*00c0*/  IADD3 R10, P1, PT, R11, R8, RZ ;  /* 0x000000080b0a7210 */ /* 0x000fe40007f3e0ff */
[----:B------:R-:W-:-:S03]  /*00d0*/  IADD3.X R3, PT, PT, RZ, R9, RZ, P0, !PT ;  /* 0x00000009ff037210 */ /* 0x000fc600007fe4ff */
[--C-:B------:R-:W-:Y:S01]  /*00e0*/  IMAD.X R11, RZ, RZ, R9.reuse, P1 ;  /* 0x000000ffff0b7224 */ /* 0x100fe200008e0609 */
[----:B------:R-:W-:Y:S01]  /*00f0*/  IADD3 R14, P1, PT, R8, R15, RZ ;  /* 0x0000000f080e7210 */ /* 0x000fe20007f3e0ff */
[----:B--2---:R0:W2:Y:S04]  /*0100*/  LDG.E.U8.CONSTANT R4, desc[UR4][R2.64+0x80] ;  /* 0x0000800402047981 */ /* 0x0040a8000c1e9100 */
[----:B------:R-:W-:Y:S01]  /*0110*/  IMAD.X R15, RZ, RZ, R9, P1 ;  /* 0x000000ffff0f7224 */ /* 0x000fe200008e0609 */
[----:B------:R-:W3:Y:S04]  /*0120*/  LDG.E.U8.CONSTANT R13, desc[UR4][R10.64+0xc0] ;  /* 0x0000c0040a0d7981 */ /* 0x000ee8000c1e9100 */
[----:B------:R-:W4:Y:S01]  /*0130*/  LDG.E.U8.CONSTANT R0, desc[UR4][R14.64+0x20] ;  /* 0x000020040e007981 */ /* 0x000f22000c1e9100 */
[----:B0-----:R-:W0:Y:S03]  /*0140*/  LDC.64 R2, c[0x0][0x388] ;  /* 0x0000e200ff027b82 */ /* 0x001e260000000a00 */
[----:B------:R-:W5:Y:S04]  /*0150*/  LDG.E.U8.CONSTANT R18, desc[UR4][R10.64+0xc2] ;  /* 0x0000c2040a127981 */ /* 0x000f68000c1e9100 */
[----:B------:R-:W5:Y:S04]  /*0160*/  LDG.E.U8.CONSTANT R7, desc[UR4][R10.64+0xc4] ;  /* 0x0000c4040a077981 */ /* 0x000f68000c1e9100 */
[----:B------:R-:W5:Y:S04]  /*0170*/  LDG.E.U8.CONSTANT R20, desc[UR4][R10.64+0xc6] ;  /* 0x0000c6040a147981 */ /* 0x000f68000c1e9100 */
[----:B------:R-:W5:Y:S04]  /*0180*/  LDG.E.U8.CONSTANT R16, desc[UR4][R14.64] ;  /* 0x000000040e107981 */ /* 0x000f68000c1e9100 */
[----:B------:R1:W5:Y:S01]  /*0190*/  LDG.E.U16.CONSTANT R8, desc[UR4][R8.64+0xd0] ;  /* 0x0000d00408087981 */ /* 0x000362000c1e9500 */
[----:B------:R-:W-:-:S05]  /*01a0*/  IMAD R12, R17, 0x100, R6 ;  /* 0x00000100110c7824 */ /* 0x000fca00078e0206 */
[----:B------:R-:W-:-:S05]  /*01b0*/  LEA R5, R5, R12, 0x7 ;  /* 0x0000000c05057211 */ /* 0x000fca00078e38ff */
[----:B0-----:R-:W-:-:S04]  /*01c0*/  IMAD.WIDE.U32 R2, R5, 0x4, R2 ;  /* 0x0000000405027825 */ /* 0x001fc800078e0002 */
[C---:B--2---:R-:W-:Y:S01]  /*01d0*/  IMAD.SHL.U32 R17, R4.reuse, 0x10, RZ ;  /* 0x0000001004117824 */ /* 0x044fe200078e00ff */
[C---:B------:R-:W-:Y:S01]  /*01e0*/  LOP3.LUT R19, R4.reuse, 0x30, RZ, 0xc0, !PT ;  /* 0x0000003004137812 */ /* 0x040fe200078ec0ff */
[----:B-1----:R-:W-:Y:S01]  /*01f0*/  IMAD.SHL.U32 R9, R4, 0x4, RZ ;  /* 0x0000000404097824 */ /* 0x002fe200078e00ff */
[----:B------:R-:W-:Y:S01]  /*0200*/  SHF.R.U32.HI R10, RZ, 0x2, R4 ;  /* 0x00000002ff0a7819 */ /* 0x000fe20000011604 */
[----:B---3--:R-:W0:Y:S01]  /*0210*/  I2F.S8 R13, R13 ;  /* 0x0000000d000d7306 */ /* 0x008e220000001400 */
[----:B----4-:R-:W-:Y:S02]  /*0220*/  LOP3.LUT R4, R0, 0xf, RZ, 0xc0, !PT ;  /* 0x0000000f00047812 */ /* 0x010fe400078ec0ff */
[----:B------:R-:W-:-:S05]  /*0230*/  LOP3.LUT R15, R10, 0x30, RZ, 0xc0, !PT ;  /* 0x000000300a0f7812 */ /* 0x000fca00078ec0ff */
[----:B-----5:R-:W1:Y:S01]  /*0240*/  I2F.S8 R6, R18 ;  /* 0x0000001200067306 */ /* 0x020e620000001400 */
[----:B------:R-:W-:-:S07]  /*0250*/  LOP3.LUT R4, R4, 0x30, R9, 0xf8, !PT ;  /* 0x0000003004047812 */ /* 0x000fce00078ef809 */
[----:B------:R-:W2:Y:S01]  /*0260*/  I2F.S8 R7, R7 ;  /* 0x0000000700077306 */ /* 0x000ea20000001400 */
[----:B------:R-:W-:-:S07]  /*0270*/  LOP3.LUT R12, R16, 0xf, RZ, 0xc0, !PT ;  /* 0x0000000f100c7812 */ /* 0x000fce00078ec0ff */
[----:B------:R-:W3:Y:S01]  /*0280*/  I2F.S8 R11, R20 ;  /* 0x00000014000b7306 */ /* 0x000ee20000001400 */
[----:B------:R-:W-:Y:S02]  /*0290*/  LEA.HI R19, R16, R19, RZ, 0x1c ;  /* 0x0000001310137211 */ /* 0x000fe400078fe0ff */
[----:B------:R-:W-:Y:S02]  /*02a0*/  LOP3.LUT R12, R12, 0x30, R17, 0xf8, !PT ;  /* 0x000000300c0c7812 */ /* 0x000fe400078ef811 */
[----:B------:R-:W-:Y:S01]  /*02b0*/  LEA.HI R15, R0, R15, RZ, 0x1c ;  /* 0x0000000f000f7211 */ /* 0x000fe200078fe0ff */
[----:B------:R-:W-:Y:S01]  /*02c0*/  VIADD R4, R4, 0xffffffe0 ;  /* 0xffffffe004047836 */ /* 0x000fe20000000000 */
[----:B------:R-:W-:Y:S01]  /*02d0*/  IADD3 R12, PT, PT, R12, -0x20, RZ ;  /* 0xffffffe00c0c7810 */ /* 0x000fe20007ffe0ff */
[----:B------:R-:W-:Y:S01]  /*02e0*/  VIADD R19, R19, 0xffffffe0 ;  /* 0xffffffe013137836 */ /* 0x000fe20000000000 */
[----:B------:R-:W-:Y:S01]  /*02f0*/  IADD3 R15, PT, PT, R15, -0x20, RZ ;  /* 0xffffffe00f0f7810 */ /* 0x000fe20007ffe0ff */
[----:B------:R-:W-:Y:S01]  /*0300*/  HADD2.F32 R8, -RZ, R8.H0_H0 ;  /* 0x20000008ff087230 */ /* 0x000fe20000004100 */
[----:B------:R-:W-:-:S02]  /*0310*/  I2FP.F32.S32 R9, R4 ;  /* 0x0000000400097245 */ /* 0x000fc40000201400 */
[----:B------:R-:W-:Y:S02]  /*0320*/  I2FP.F32.S32 R12, R12 ;  /* 0x0000000c000c7245 */ /* 0x000fe40000201400 */
[----:B------:R-:W-:Y:S01]  /*0330*/  I2FP.F32.S32 R0, R19 ;  /* 0x0000001300007245 */ /* 0x000fe20000201400 */
[C---:B0-----:R-:W-:Y:S01]  /*0340*/  FMUL R13, R8.reuse, R13 ;  /* 0x0000000d080d7220 */ /* 0x041fe20000400000 */
[----:B------:R-:W-:Y:S01]  /*0350*/  I2FP.F32.S32 R4, R15 ;  /* 0x0000000f00047245 */ /* 0x000fe20000201400 */
[C---:B-1----:R-:W-:Y:S01]  /*0360*/  FMUL R6, R8.reuse, R6 ;  /* 0x0000000608067220 */ /* 0x042fe20000400000 */
[C---:B--2---:R-:W-:Y:S01]  /*0370*/  FMUL R7, R8.reuse, R7 ;  /* 0x0000000708077220 */ /* 0x044fe20000400000 */
[----:B---3--:R-:W-:Y:S01]  /*0380*/  FMUL R11, R8, R11 ;  /* 0x0000000b080b7220 */ /* 0x008fe20000400000 */
[----:B------:R-:W-:Y:S01]  /*0390*/  FMUL R13, R13, R12 ;  /* 0x0000000c0d0d7220 */ /* 0x000fe20000400000 */
[----:B------:R-:W-:Y:S01]  /*03a0*/  FMUL R9, R6, R9 ;  /* 0x0000000906097220 */ /* 0x000fe20000400000 */
[----:B------:R-:W-:Y:S01]  /*03b0*/  FMUL R7, R7, R0 ;  /* 0x0000000007077220 */ /* 0x000fe20000400000 */
[----:B------:R-:W-:-:S02]  /*03c0*/  FMUL R11, R11, R4 ;  /* 0x000000040b0b7220 */ /* 0x000fc40000400000 */
[----:B------:R-:W-:Y:S04]  /*03d0*/  STG.E desc[UR4][R2.64], R13 ;  /* 0x0000000d02007986 */ /* 0x000fe8000c101904 */
[----:B------:R-:W-:Y:S04]  /*03e0*/  STG.E desc[UR4][R2.64+0x80], R9 ;  /* 0x0000800902007986 */ /* 0x000fe8000c101904 */
[----:B------:R-:W-:Y:S04]  /*03f0*/  STG.E desc[UR4][R2.64+0x100], R7 ;  /* 0x0001000702007986 */ /* 0x000fe8000c101904 */
[----:B------:R-:W-:Y:S01]  /*0400*/  STG.E desc[UR4][R2.64+0x180], R11 ;  /* 0x0001800b02007986 */ /* 0x000fe2000c101904 */
[----:B------:R-:W-:Y:S05]  /*0410*/  EXIT ;  /* 0x000000000000794d */ /* 0x000fea0003800000 */
.L_x_49:
        /* <DEDUP_REMOVED lines=14> */
.L_x_96:


//--------------------- .text.dequantize_block_q5_K --------------------------
	.section	.text.dequantize_block_q5_K,"ax",@progbits
	.align	128
        .global         dequantize_block_q5_K
        .type           dequantize_block_q5_K,@function
        .size           dequantize_block_q5_K,(.L_x_97 - dequantize_block_q5_K)
        .other          dequantize_block_q5_K,@"STO_CUDA_ENTRY STV_DEFAULT"
dequantize_block_q5_K:
.text.dequantize_block_q5_K:
[----:B------:R-:W-:Y:S01]  /*0000*/  LDC R1, c[0x0][0x37c] ;  /* 0x0000df00ff017b82 */ /* 0x000fe20000000800 */
[----:B------:R-:W0:Y:S07]  /*0010*/  S2R R0, SR_TID.X ;  /* 0x0000000000007919 */ /* 0x000e2e0000002100 */
[----:B------:R-:W1:Y:S01]  /*0020*/  LDC.64 R2, c[0x0][0x380] ;  /* 0x0000e000ff027b82 */ /* 0x000e620000000a00 */
[----:B------:R-:W2:Y:S01]  /*0030*/  LDCU.64 UR4, c[0x0][0x358] ;  /* 0x00006b00ff0477ac */ /* 0x000ea20008000a00 */
[----:B------:R-:W1:Y:S01]  /*0040*/  S2R R11, SR_CTAID.X ;  /* 0x00000000000b7919 */ /* 0x000e620000002500 */
[----:B0-----:R-:W-:-:S02]  /*0050*/  SHF.R.U32.HI R12, RZ, 0x4, R0 ;  /* 0x00000004ff0c7819 */ /* 0x001fc40000011600 */
[----:B------:R-:W-:Y:S01]  /*0060*/  ISETP.GT.U32.AND P0, PT, R0, 0x1f, PT ;  /* 0x0000001f0000780c */ /* 0x000fe20003f04070 */
[----:B-1----:R-:W-:-:S04]  /*0070*/  IMAD.WIDE.U32 R2, R11, 0xb0, R2 ;  /* 0x000000b00b027825 */ /* 0x002fc800078e0002 */
[----:B------:R-:W-:Y:S01]  /*0080*/  IMAD.SHL.U32 R7, R12, 0x2, RZ ;  /* 0x000000020c077824 */ /* 0x000fe200078e00ff */
[----:B--2---:R-:W2:Y:S04]  /*0090*/  LDG.E.CONSTANT R10, desc[UR4][R2.64] ;  /* 0x00000004020a7981 */ /* 0x004ea8000c1e9900 */
[----:B------:R-:W-:-:S05]  /*00a0*/  IADD3 R20, P1, PT, R7, R2, RZ ;  /* 0x0000000207147210 */ /* 0x000fca0007f3e0ff */
[----:B------:R-:W-:Y:S02]  /*00b0*/  IMAD.X R21, RZ, RZ, R3, P1 ;  /* 0x000000ffff157224 */ /* 0x000fe400008e0603 */
[----:B------:R-:W-:-:S03]  /*00c0*/  IMAD.SHL.U32 R0, R0, 0x2, RZ ;  /* 0x0000000200007824 */ /* 0x000fc600078e00ff */
[----:B------:R-:W3:Y:S04]  /*00d0*/  @P0 LDG.E.U8.CONSTANT R23, desc[UR4][R20.64] ;  /* 0x0000000414170981 */ /* 0x000ee8000c1e9100 */
[----:B------:R-:W4:Y:S01]  /*00e0*/  LDG.E.U8.CONSTANT R22, desc[UR4][R20.64+0x4] ;  /* 0x0000040414167981 */ /* 0x000f22000c1e9100 */
[----:B------:R-:W-:-:S03]  /*00f0*/  LOP3.LUT R19, R0, 0x1e, RZ, 0xc0, !PT ;  /* 0x0000001e00137812 */ /* 0x000fc600078ec0ff */
[----:B------:R-:W5:Y:S04]  /*0100*/  @P0 LDG.E.U8.CONSTANT R16, desc[UR4][R20.64+0x1] ;  /* 0x0000010414100981 */ /* 0x000f68000c1e9100 */
[----:B------:R-:W2:Y:S04]  /*0110*/  LDG.E.U8.CONSTANT R14, desc[UR4][R20.64+0x5] ;  /* 0x00000504140e7981 */ /* 0x000ea8000c1e9100 */
[----:B------:R-:W2:Y:S01]  /*0120*/  LDG.E.U8.CONSTANT R17, desc[UR4][R20.64+0x8] ;  /* 0x0000080414117981 */ /* 0x000ea2000c1e9100 */
[----:B------:R-:W-:-:S03]  /*0130*/  IADD3 R4, P1, PT, R19, R2, RZ ;  /* 0x0000000213047210 */ /* 0x000fc60007f3e0ff */
[----:B------:R4:W2:Y:S01]  /*0140*/  LDG.E.U8.CONSTANT R18, desc[UR4][R20.64+0x9] ;  /* 0x0000090414127981 */ /* 0x0008a2000c1e9100 */
[----:B------:R-:W-:Y:S02]  /*0150*/  VIADD R9, R0, 0x30 ;  /* 0x0000003000097836 */ /* 0x000fe40000000000 */
[----:B------:R-:W-:-:S03]  /*0160*/  IMAD.X R5, RZ, RZ, R3, P1 ;  /* 0x000000ffff057224 */ /* 0x000fc600008e0603 */
[----:B------:R-:W-:Y:S02]  /*0170*/  IADD3 R8, P1, PT, R2, R9, RZ ;  /* 0x0000000902087210 */ /* 0x000fe40007f3e0ff */
[----:B------:R-:W2:Y:S04]  /*0180*/  LDG.E.U8.CONSTANT R0, desc[UR4][R4.64+0x10] ;  /* 0x0000100404007981 */ /* 0x000ea8000c1e9100 */
[----:B------:R2:W2:Y:S01]  /*0190*/  LDG.E.U8.CONSTANT R6, desc[UR4][R4.64+0x11] ;  /* 0x0000110404067981 */ /* 0x0004a2000c1e9100 */
[----:B------:R-:W-:-:S05]  /*01a0*/  IMAD.X R9, RZ, RZ, R3, P1 ;  /* 0x000000ffff097224 */ /* 0x000fca00008e0603 */
[----:B------:R-:W2:Y:S04]  /*01b0*/  LDG.E.U8.CONSTANT R13, desc[UR4][R8.64] ;  /* 0x00000004080d7981 */ /* 0x000ea8000c1e9100 */
[----:B------:R0:W2:Y:S01]  /*01c0*/  LDG.E.U8.CONSTANT R15, desc[UR4][R8.64+0x1] ;  /* 0x00000104080f7981 */ /* 0x0000a2000c1e9100 */
[----:B------:R-:W-:-:S04]  /*01d0*/  IMAD R12, R11, 0x4, R12 ;  /* 0x000000040b0c7824 */ /* 0x000fc800078e020c */
[----:B------:R-:W-:Y:S02]  /*01e0*/  IMAD.U32 R19, R12, 0x40, R19 ;  /* 0x000000400c137824 */ /* 0x000fe400078e0013 */
[----:B------:R-:W-:-:S05]  /*01f0*/  IMAD.MOV.U32 R12, RZ, RZ, 0x1 ;  /* 0x00000001ff0c7424 */ /* 0x000fca00078e00ff */
[----:B------:R-:W-:Y:S02]  /*0200*/  SHF.L.U32 R11, R12, R7, RZ ;  /* 0x000000070c0b7219 */ /* 0x000fe400000006ff */
[----:B---3--:R-:W-:Y:S02]  /*0210*/  @P0 SHF.R.U32.HI R23, RZ, 0x2, R23 ;  /* 0x00000002ff170819 */ /* 0x008fe40000011617 */
[----:B----4-:R-:W-:Y:S02]  /*0220*/  @!P0 LOP3.LUT R20, R22, 0x3f, RZ, 0xc0, !PT ;  /* 0x0000003f16148812 */ /* 0x010fe400078ec0ff */
[----:B------:R-:W-:Y:S02]  /*0230*/  @P0 SHF.R.U32.HI R22, RZ, 0x2, R22 ;  /* 0x00000002ff160819 */ /* 0x000fe40000011616 */
[----:B------:R-:W-:Y:S02]  /*0240*/  @P0 LOP3.LUT R2, R23, 0x30, RZ, 0xc0, !PT ;  /* 0x0000003017020812 */ /* 0x000fe400078ec0ff */
[----:B-----5:R-:W-:-:S02]  /*0250*/  @P0 SHF.R.U32.HI R3, RZ, 0x2, R16 ;  /* 0x00000002ff030819 */ /* 0x020fc40000011610 */
[----:B--2---:R-:W-:Y:S02]  /*0260*/  @P0 SHF.R.U32.HI R5, RZ, 0x2, R14 ;  /* 0x00000002ff050819 */ /* 0x004fe4000001160e */
[----:B------:R-:W-:Y:S02]  /*0270*/  @P0 LOP3.LUT R22, R22, 0x30, RZ, 0xc0, !PT ;  /* 0x0000003016160812 */ /* 0x000fe400078ec0ff */
[----:B------:R-:W-:Y:S02]  /*0280*/  @P0 LOP3.LUT R20, R2, 0xf, R17, 0xf8, !PT ;  /* 0x0000000f02140812 */ /* 0x000fe400078ef811 */
[----:B------:R-:W-:Y:S02]  /*0290*/  @!P0 LOP3.LUT R2, R17, 0x3f, RZ, 0xc0, !PT ;  /* 0x0000003f11028812 */ /* 0x000fe400078ec0ff */
[----:B------:R-:W-:Y:S02]  /*02a0*/  @P0 LOP3.LUT R3, R3, 0x30, RZ, 0xc0, !PT ;  /* 0x0000003003030812 */ /* 0x000fe400078ec0ff */
[----:B------:R-:W-:-:S02]  /*02b0*/  @P0 LOP3.LUT R5, R5, 0x30, RZ, 0xc0, !PT ;  /* 0x0000003005050812 */ /* 0x000fc400078ec0ff */
[----:B------:R-:W-:Y:S02]  /*02c0*/  @P0 LEA.HI R2, R17, R22, RZ, 0x1c ;  /* 0x0000001611020211 */ /* 0x000fe400078fe0ff */
[----:B------:R-:W-:Y:S02]  /*02d0*/  @!P0 LOP3.LUT R16, R14, 0x3f, RZ, 0xc0, !PT ;  /* 0x0000003f0e108812 */ /* 0x000fe400078ec0ff */
[C---:B------:R-:W-:Y:S02]  /*02e0*/  @!P0 LOP3.LUT R14, R18.reuse, 0x3f, RZ, 0xc0, !PT ;  /* 0x0000003f120e8812 */ /* 0x040fe400078ec0ff */
[----:B------:R-:W-:Y:S02]  /*02f0*/  @P0 LOP3.LUT R16, R3, 0xf, R18, 0xf8, !PT ;  /* 0x0000000f03100812 */ /* 0x000fe400078ef812 */
[----:B------:R-:W-:Y:S01]  /*0300*/  @P0 LEA.HI R14, R18, R5, RZ, 0x1c ;  /* 0x00000005120e0211 */ /* 0x000fe200078fe0ff */
[----:B------:R-:W-:Y:S01]  /*0310*/  IMAD.MOV.U32 R18, RZ, RZ, 0x2 ;  /* 0x00000002ff127424 */ /* 0x000fe200078e00ff */
[----:B0-----:R0:W-:Y:S01]  /*0320*/  I2F.U16 R8, R2 ;  /* 0x0000000200087306 */ /* 0x0011e20000101000 */
[----:B------:R-:W-:-:S03]  /*0330*/  LOP3.LUT P0, RZ, R11, R0, RZ, 0xc0, !PT ;  /* 0x000000000bff7212 */ /* 0x000fc6000780c0ff */
[----:B------:R-:W-:Y:S01]  /*0340*/  SHF.L.U32 R17, R18, R7, RZ ;  /* 0x0000000712117219 */ /* 0x000fe200000006ff */
[----:B0-----:R-:W0:Y:S03]  /*0350*/  LDC.64 R2, c[0x0][0x388] ;  /* 0x0000e200ff027b82 */ /* 0x001e260000000a00 */
[----:B------:R-:W1:Y:S01]  /*0360*/  I2F.U16 R4, R20 ;  /* 0x0000001400047306 */ /* 0x000e620000101000 */
[----:B------:R-:W-:Y:S02]  /*0370*/  LOP3.LUT P1, RZ, R11, R6, RZ, 0xc0, !PT ;  /* 0x000000060bff7212 */ /* 0x000fe4000782c0ff */
[C---:B------:R-:W-:Y:S02]  /*0380*/  LOP3.LUT P2, RZ, R17.reuse, R0, RZ, 0xc0, !PT ;  /* 0x0000000011ff7212 */ /* 0x040fe4000784c0ff */
[----:B------:R-:W-:-:S03]  /*0390*/  LOP3.LUT P3, RZ, R17, R6, RZ, 0xc0, !PT ;  /* 0x0000000611ff7212 */ /* 0x000fc6000786c0ff */
[----:B------:R-:W2:Y:S01]  /*03a0*/  I2F.U16 R16, R16 ;  /* 0x0000001000107306 */ /* 0x000ea20000101000 */
[--C-:B------:R-:W-:Y:S01]  /*03b0*/  HADD2.F32 R5, -RZ, R10.reuse.H0_H0 ;  /* 0x2000000aff057230 */ /* 0x100fe20000004100 */
[----:B------:R-:W-:Y:S01]  /*03c0*/  SEL R0, RZ, 0x10, !P0 ;  /* 0x00000010ff007807 */ /* 0x000fe20004000000 */
[----:B------:R-:W-:-:S05]  /*03d0*/  HADD2.F32 R9, -RZ, R10.H1_H1 ;  /* 0x3000000aff097230 */ /* 0x000fca0000004100 */
[----:B------:R-:W3:Y:S01]  /*03e0*/  I2F.U16 R14, R14 ;  /* 0x0000000e000e7306 */ /* 0x000ee20000101000 */
[----:B------:R-:W-:Y:S02]  /*03f0*/  SEL R6, RZ, 0x10, !P1 ;  /* 0x00000010ff067807 */ /* 0x000fe40004800000 */
[----:B------:R-:W-:Y:S02]  /*0400*/  SEL R10, RZ, 0x10, !P2 ;  /* 0x00000010ff0a7807 */ /* 0x000fe40005000000 */
[----:B------:R-:W-:Y:S02]  /*0410*/  SEL R12, RZ, 0x10, !P3 ;  /* 0x00000010ff0c7807 */ /* 0x000fe40005800000 */
[----:B------:R-:W-:Y:S02]  /*0420*/  LOP3.LUT R0, R0, 0xf, R13, 0xf8, !PT ;  /* 0x0000000f00007812 */ /* 0x000fe400078ef80d */
[----:B------:R-:W-:Y:S02]  /*0430*/  LOP3.LUT R6, R6, 0xf, R15, 0xf8, !PT ;  /* 0x0000000f06067812 */ /* 0x000fe400078ef80f */
[----:B------:R-:W-:-:S02]  /*0440*/  LEA.HI R10, R13, R10, RZ, 0x1c ;  /* 0x0000000a0d0a7211 */ /* 0x000fc400078fe0ff */
[----:B------:R-:W-:Y:S01]  /*0450*/  LEA.HI R12, R15, R12, RZ, 0x1c ;  /* 0x0000000c0f0c7211 */ /* 0x000fe200078fe0ff */
[----:B-1----:R-:W-:Y:S01]  /*0460*/  FMUL R4, R5, R4 ;  /* 0x0000000405047220 */ /* 0x002fe20000400000 */
[----:B------:R-:W-:Y:S01]  /*0470*/  I2FP.F32.U32 R0, R0 ;  /* 0x0000000000007245 */ /* 0x000fe20000201000 */
[----:B------:R-:W-:Y:S01]  /*0480*/  FMUL R7, R9, R8 ;  /* 0x0000000809077220 */ /* 0x000fe20000400000 */
[----:B------:R-:W-:Y:S01]  /*0490*/  I2FP.F32.U32 R6, R6 ;  /* 0x0000000600067245 */ /* 0x000fe20000201000 */
[----:B--2---:R-:W-:Y:S01]  /*04a0*/  FMUL R5, R5, R16 ;  /* 0x0000001005057220 */ /* 0x004fe20000400000 */
[----:B------:R-:W-:Y:S01]  /*04b0*/  I2FP.F32.U32 R10, R10 ;  /* 0x0000000a000a7245 */ /* 0x000fe20000201000 */
[----:B---3--:R-:W-:Y:S01]  /*04c0*/  FMUL R8, R9, R14 ;  /* 0x0000000e09087220 */ /* 0x008fe20000400000 */
[----:B------:R-:W-:Y:S01]  /*04d0*/  I2FP.F32.U32 R13, R12 ;  /* 0x0000000c000d7245 */ /* 0x000fe20000201000 */
[----:B------:R-:W-:Y:S01]  /*04e0*/  FFMA R9, R4, R0, -R7 ;  /* 0x0000000004097223 */ /* 0x000fe20000000807 */
[----:B0-----:R-:W-:-:S04]  /*04f0*/  IMAD.WIDE.U32 R2, R19, 0x4, R2 ;  /* 0x0000000413027825 */ /* 0x001fc800078e0002 */
[----:B------:R-:W-:Y:S01]  /*0500*/  FFMA R7, R4, R6, -R7 ;  /* 0x0000000604077223 */ /* 0x000fe20000000807 */
[C-C-:B------:R-:W-:Y:S01]  /*0510*/  FFMA R11, R5.reuse, R10, -R8.reuse ;  /* 0x0000000a050b7223 */ /* 0x140fe20000000808 */
[----:B------:R-:W-:Y:S01]  /*0520*/  FFMA R13, R5, R13, -R8 ;  /* 0x0000000d050d7223 */ /* 0x000fe20000000808 */
[----:B------:R-:W-:Y:S04]  /*0530*/  STG.E desc[UR4][R2.64], R9 ;  /* 0x0000000902007986 */ /* 0x000fe8000c101904 */
[----:B------:R-:W-:Y:S04]  /*0540*/  STG.E desc[UR4][R2.64+0x4], R7 ;  /* 0x0000040702007986 */ /* 0x000fe8000c101904 */
[----:B------:R-:W-:Y:S04]  /*0550*/  STG.E desc[UR4][R2.64+0x80], R11 ;  /* 0x0000800b02007986 */ /* 0x000fe8000c101904 */
[----:B------:R-:W-:Y:S01]  /*0560*/  STG.E desc[UR4][R2.64+0x84], R13 ;  /* 0x0000840d02007986 */ /* 0x000fe2000c101904 */
[----:B------:R-:W-:Y:S05]  /*0570*/  EXIT ;  /* 0x000000000000794d */ /* 0x000fea0003800000 */
.L_x_50:
        /* <DEDUP_REMOVED lines=16> */
.L_x_97:


//--------------------- .text.dequantize_block_q4_K --------------------------
	.section	.text.dequantize_block_q4_K,"ax",@progbits
	.align	128
        .global         dequantize_block_q4_K
        .type           dequantize_block_q4_K,@function
        .size           dequantize_block_q4_K,(.L_x_98 - dequantize_block_q4_K)
        .other          dequantize_block_q4_K,@"STO_CUDA_ENTRY STV_DEFAULT"
dequantize_block_q4_K:
.text.dequantize_block_q4_K:
[----:B------:R-:W-:Y:S01]  /*0000*/  LDC R1, c[0x0][0x37c] ;  /* 0x0000df00ff017b82 */ /* 0x000fe20000000800 */
[----:B------:R-:W0:Y:S07]  /*0010*/  S2R R9, SR_CTAID.X ;  /* 0x0000000000097919 */ /* 0x000e2e0000002500 */
[----:B------:R-:W0:Y:S01]  /*0020*/  LDC.64 R18, c[0x0][0x380] ;  /* 0x0000e000ff127b82 */ /* 0x000e220000000a00 */
[----:B------:R-:W1:Y:S01]  /*0030*/  LDCU.64 UR4, c[0x0][0x358] ;  /* 0x00006b00ff0477ac */ /* 0x000e620008000a00 */
[----:B------:R-:W2:Y:S01]  /*0040*/  S2R R0, SR_TID.X ;  /* 0x0000000000007919 */ /* 0x000ea20000002100 */
[----:B0-----:R-:W-:Y:S01]  /*0050*/  IMAD.WIDE.U32 R18, R9, 0x90, R18 ;  /* 0x0000009009127825 */ /* 0x001fe200078e0012 */
[----:B--2---:R-:W-:-:S03]  /*0060*/  SHF.R.U32.HI R10, RZ, 0x3, R0 ;  /* 0x00000003ff0a7819 */ /* 0x004fc60000011600 */
[C---:B------:R-:W-:Y:S01]  /*0070*/  IMAD.SHL.U32 R8, R0.reuse, 0x4, RZ ;  /* 0x0000000400087824 */ /* 0x040fe200078e00ff */
[----:B------:R-:W-:Y:S01]  /*0080*/  ISETP.GT.U32.AND P0, PT, R0, 0xf, PT ;  /* 0x0000000f0000780c */ /* 0x000fe20003f04070 */
[----:B-1----:R-:W2:Y:S01]  /*0090*/  LDG.E.CONSTANT R12, desc[UR4][R18.64] ;  /* 0x00000004120c7981 */ /* 0x002ea2000c1e9900 */
[----:B------:R-:W-:Y:S01]  /*00a0*/  LEA R20, P1, R10, R18, 0x1 ;  /* 0x000000120a147211 */ /* 0x000fe200078208ff */
[----:B------:R-:W-:-:S04]  /*00b0*/  VIADD R3, R8, 0x10 ;  /* 0x0000001008037836 */ /* 0x000fc80000000000 */
[----:B------:R-:W-:Y:S01]  /*00c0*/  IMAD.X R21, RZ, RZ, R19, P1 ;  /* 0x000000ffff157224 */ /* 0x000fe200008e0613 */
[----:B------:R-:W-:-:S04]  /*00d0*/  IADD3 R2, P2, PT, R18, R3, RZ ;  /* 0x0000000312027210 */ /* 0x000fc80007f5e0ff */
[----:B------:R-:W3:Y:S01]  /*00e0*/  LDG.E.U8.CONSTANT R15, desc[UR4][R20.64+0x4] ;  /* 0x00000404140f7981 */ /* 0x000ee2000c1e9100 */
[----:B------:R-:W-:-:S03]  /*00f0*/  IMAD.X R3, RZ, RZ, R19, P2 ;  /* 0x000000ffff037224 */ /* 0x000fc600010e0613 */
[----:B------:R-:W4:Y:S04]  /*0100*/  @P0 LDG.E.U8.CONSTANT R7, desc[UR4][R20.64] ;  /* 0x0000000414070981 */ /* 0x000f28000c1e9100 */
[----:B------:R-:W5:Y:S04]  /*0110*/  @P0 LDG.E.U8.CONSTANT R14, desc[UR4][R20.64+0x1] ;  /* 0x00000104140e0981 */ /* 0x000f68000c1e9100 */
[----:B------:R-:W2:Y:S04]  /*0120*/  LDG.E.U8.CONSTANT R13, desc[UR4][R20.64+0x5] ;  /* 0x00000504140d7981 */ /* 0x000ea8000c1e9100 */
[----:B------:R-:W2:Y:S04]  /*0130*/  LDG.E.U8.CONSTANT R16, desc[UR4][R20.64+0x8] ;  /* 0x0000080414107981 */ /* 0x000ea8000c1e9100 */
[----:B------:R-:W2:Y:S04]  /*0140*/  LDG.E.U8.CONSTANT R11, desc[UR4][R20.64+0x9] ;  /* 0x00000904140b7981 */ /* 0x000ea8000c1e9100 */
[----:B------:R-:W2:Y:S04]  /*0150*/  LDG.E.U8.CONSTANT R0, desc[UR4][R2.64] ;  /* 0x0000000402007981 */ /* 0x000ea8000c1e9100 */
[----:B------:R-:W2:Y:S04]  /*0160*/  LDG.E.U8.CONSTANT R4, desc[UR4][R2.64+0x1] ;  /* 0x0000010402047981 */ /* 0x000ea8000c1e9100 */
[----:B------:R-:W2:Y:S04]  /*0170*/  LDG.E.U8.CONSTANT R6, desc[UR4][R2.64+0x3] ;  /* 0x0000030402067981 */ /* 0x000ea8000c1e9100 */
[----:B------:R0:W2:Y:S02]  /*0180*/  LDG.E.U8.CONSTANT R5, desc[UR4][R2.64+0x2] ;  /* 0x0000020402057981 */ /* 0x0000a4000c1e9100 */
[----:B0-----:R-:W0:Y:S01]  /*0190*/  LDC.64 R2, c[0x0][0x388] ;  /* 0x0000e200ff027b82 */ /* 0x001e220000000a00 */
[----:B------:R-:W-:-:S02]  /*01a0*/  LOP3.LUT R8, R8, 0x1c, RZ, 0xc0, !PT ;  /* 0x0000001c08087812 */ /* 0x000fc400078ec0ff */
[----:B---3--:R-:W-:Y:S02]  /*01b0*/  @!P0 LOP3.LUT R17, R15, 0x3f, RZ, 0xc0, !PT ;  /* 0x0000003f0f118812 */ /* 0x008fe400078ec0ff */
[----:B------:R-:W-:Y:S02]  /*01c0*/  @P0 SHF.R.U32.HI R15, RZ, 0x2, R15 ;  /* 0x00000002ff0f0819 */ /* 0x000fe4000001160f */
[----:B----4-:R-:W-:Y:S02]  /*01d0*/  @P0 SHF.R.U32.HI R7, RZ, 0x2, R7 ;  /* 0x00000002ff070819 */ /* 0x010fe40000011607 */
[----:B------:R-:W-:Y:S02]  /*01e0*/  @P0 LOP3.LUT R19, R15, 0x30, RZ, 0xc0, !PT ;  /* 0x000000300f130812 */ /* 0x000fe400078ec0ff */
[----:B-----5:R-:W-:Y:S02]  /*01f0*/  @P0 SHF.R.U32.HI R14, RZ, 0x2, R14 ;  /* 0x00000002ff0e0819 */ /* 0x020fe4000001160e */
[----:B------:R-:W-:-:S02]  /*0200*/  @P0 LOP3.LUT R23, R7, 0x30, RZ, 0xc0, !PT ;  /* 0x0000003007170812 */ /* 0x000fc400078ec0ff */
[----:B--2---:R-:W-:Y:S02]  /*0210*/  @P0 SHF.R.U32.HI R21, RZ, 0x2, R13 ;  /* 0x00000002ff150819 */ /* 0x004fe4000001160d */
[----:B------:R-:W-:Y:S02]  /*0220*/  @P0 LOP3.LUT R14, R14, 0x30, RZ, 0xc0, !PT ;  /* 0x000000300e0e0812 */ /* 0x000fe400078ec0ff */
[C---:B------:R-:W-:Y:S02]  /*0230*/  @!P0 LOP3.LUT R18, R16.reuse, 0x3f, RZ, 0xc0, !PT ;  /* 0x0000003f10128812 */ /* 0x040fe400078ec0ff */
[----:B------:R-:W-:Y:S02]  /*0240*/  @P0 LEA.HI R18, R16, R19, RZ, 0x1c ;  /* 0x0000001310120211 */ /* 0x000fe400078fe0ff */
[----:B------:R-:W-:Y:S02]  /*0250*/  @P0 LOP3.LUT R22, R21, 0x30, RZ, 0xc0, !PT ;  /* 0x0000003015160812 */ /* 0x000fe400078ec0ff */
[----:B------:R-:W-:-:S02]  /*0260*/  @!P0 LOP3.LUT R19, R13, 0x3f, RZ, 0xc0, !PT ;  /* 0x0000003f0d138812 */ /* 0x000fc400078ec0ff */
[----:B------:R-:W-:Y:S02]  /*0270*/  @P0 LOP3.LUT R17, R23, 0xf, R16, 0xf8, !PT ;  /* 0x0000000f17110812 */ /* 0x000fe400078ef810 */
[----:B------:R-:W-:Y:S01]  /*0280*/  @P0 LOP3.LUT R19, R14, 0xf, R11, 0xf8, !PT ;  /* 0x0000000f0e130812 */ /* 0x000fe200078ef80b */
[----:B------:R-:W1:Y:S01]  /*0290*/  I2F.U16 R16, R18 ;  /* 0x0000001200107306 */ /* 0x000e620000101000 */
[C---:B------:R-:W-:Y:S02]  /*02a0*/  @!P0 LOP3.LUT R20, R11.reuse, 0x3f, RZ, 0xc0, !PT ;  /* 0x0000003f0b148812 */ /* 0x040fe400078ec0ff */
[----:B------:R-:W-:Y:S02]  /*02b0*/  @P0 LEA.HI R20, R11, R22, RZ, 0x1c ;  /* 0x000000160b140211 */ /* 0x000fe400078fe0ff */
[----:B------:R-:W-:-:S03]  /*02c0*/  LOP3.LUT R24, R0, 0xf, RZ, 0xc0, !PT ;  /* 0x0000000f00187812 */ /* 0x000fc600078ec0ff */
[----:B------:R2:W3:Y:S01]  /*02d0*/  I2F.U16 R15, R17 ;  /* 0x00000011000f7306 */ /* 0x0004e20000101000 */
[----:B------:R-:W-:-:S07]  /*02e0*/  HADD2.F32 R14, -RZ, R12.H0_H0 ;  /* 0x2000000cff0e7230 */ /* 0x000fce0000004100 */
[----:B------:R-:W4:Y:S01]  /*02f0*/  I2F.U16 R11, R19 ;  /* 0x00000013000b7306 */ /* 0x000f220000101000 */
[----:B--2---:R-:W-:Y:S01]  /*0300*/  IMAD R17, R9, 0x4, R10 ;  /* 0x0000000409117824 */ /* 0x004fe200078e020a */
[----:B------:R-:W-:Y:S01]  /*0310*/  LOP3.LUT R10, R4, 0xf, RZ, 0xc0, !PT ;  /* 0x0000000f040a7812 */ /* 0x000fe200078ec0ff */
[----:B------:R-:W-:-:S05]  /*0320*/  HADD2.F32 R12, -RZ, R12.H1_H1 ;  /* 0x3000000cff0c7230 */ /* 0x000fca0000004100 */
[----:B------:R-:W2:Y:S01]  /*0330*/  I2F.U16 R7, R24 ;  /* 0x0000001800077306 */ /* 0x000ea20000101000 */
[----:B------:R-:W-:Y:S02]  /*0340*/  IMAD.U32 R17, R17, 0x40, R8 ;  /* 0x0000004011117824 */ /* 0x000fe400078e0008 */
[----:B-1----:R-:W-:-:S05]  /*0350*/  FMUL R9, R12, R16 ;  /* 0x000000100c097220 */ /* 0x002fca0000400000 */
[----:B------:R-:W1:Y:S01]  /*0360*/  I2F.U16 R13, R20 ;  /* 0x00000014000d7306 */ /* 0x000e620000101000 */
[----:B------:R-:W-:Y:S01]  /*0370*/  SHF.R.U32.HI R16, RZ, 0x4, R0 ;  /* 0x00000004ff107819 */ /* 0x000fe20000011600 */
[C---:B---3--:R-:W-:Y:S01]  /*0380*/  FMUL R8, R14.reuse, R15 ;  /* 0x0000000f0e087220 */ /* 0x048fe20000400000 */
[----:B----4-:R-:W-:Y:S01]  /*0390*/  FMUL R0, R14, R11 ;  /* 0x0000000b0e007220 */ /* 0x010fe20000400000 */
[----:B0-----:R-:W-:-:S04]  /*03a0*/  IMAD.WIDE.U32 R2, R17, 0x4, R2 ;  /* 0x0000000411027825 */ /* 0x001fc800078e0002 */
[----:B------:R-:W0:Y:S01]  /*03b0*/  I2F.U16 R10, R10 ;  /* 0x0000000a000a7306 */ /* 0x000e220000101000 */
[----:B------:R-:W-:Y:S02]  /*03c0*/  LOP3.LUT R14, R6, 0xf, RZ, 0xc0, !PT ;  /* 0x0000000f060e7812 */ /* 0x000fe400078ec0ff */
[----:B------:R-:W-:Y:S01]  /*03d0*/  LOP3.LUT R17, R5, 0xf, RZ, 0xc0, !PT ;  /* 0x0000000f05117812 */ /* 0x000fe200078ec0ff */
[----:B--2---:R-:W-:Y:S01]  /*03e0*/  FFMA R15, R8, R7, -R9 ;  /* 0x00000007080f7223 */ /* 0x004fe20000000809 */
[----:B------:R-:W-:Y:S01]  /*03f0*/  LOP3.LUT R16, R16, 0xffff, RZ, 0xc0, !PT ;  /* 0x0000ffff10107812 */ /* 0x000fe200078ec0ff */
[----:B-1----:R-:W-:Y:S02]  /*0400*/  FMUL R13, R12, R13 ;  /* 0x0000000d0c0d7220 */ /* 0x002fe40000400000 */
[----:B------:R-:W1:Y:S01]  /*0410*/  I2F.U16 R7, R17 ;  /* 0x0000001100077306 */ /* 0x000e620000101000 */
[----:B------:R-:W-:Y:S02]  /*0420*/  SHF.R.U32.HI R11, RZ, 0x4, R4 ;  /* 0x00000004ff0b7819 */ /* 0x000fe40000011604 */
[----:B------:R-:W-:-:S02]  /*0430*/  SHF.R.U32.HI R12, RZ, 0x4, R5 ;  /* 0x00000004ff0c7819 */ /* 0x000fc40000011605 */
[----:B------:R-:W-:-:S03]  /*0440*/  SHF.R.U32.HI R6, RZ, 0x4, R6 ;  /* 0x00000004ff067819 */ /* 0x000fc60000011606 */
[----:B------:R-:W2:Y:S01]  /*0450*/  I2F.U16 R14, R14 ;  /* 0x0000000e000e7306 */ /* 0x000ea20000101000 */
[----:B------:R-:W-:Y:S02]  /*0460*/  I2FP.F32.U32 R4, R16 ;  /* 0x0000001000047245 */ /* 0x000fe40000201000 */
[----:B------:R-:W-:Y:S01]  /*0470*/  LOP3.LUT R16, R11, 0xffff, RZ, 0xc0, !PT ;  /* 0x0000ffff0b107812 */ /* 0x000fe200078ec0ff */
[----:B0-----:R-:W-:Y:S01]  /*0480*/  FFMA R11, R8, R10, -R9 ;  /* 0x0000000a080b7223 */ /* 0x001fe20000000809 */
[----:B------:R-:W-:Y:S02]  /*0490*/  LOP3.LUT R12, R12, 0xffff, RZ, 0xc0, !PT ;  /* 0x0000ffff0c0c7812 */ /* 0x000fe400078ec0ff */
[----:B------:R-:W-:Y:S01]  /*04a0*/  LOP3.LUT R10, R6, 0xffff, RZ, 0xc0, !PT ;  /* 0x0000ffff060a7812 */ /* 0x000fe200078ec0ff */
[----:B------:R-:W-:Y:S01]  /*04b0*/  FFMA R5, R0, R4, -R13 ;  /* 0x0000000400057223 */ /* 0x000fe2000000080d */
[----:B------:R-:W-:Y:S02]  /*04c0*/  I2FP.F32.U32 R4, R16 ;  /* 0x0000001000047245 */ /* 0x000fe40000201000 */
[----:B------:R-:W-:-:S02]  /*04d0*/  I2FP.F32.U32 R6, R12 ;  /* 0x0000000c00067245 */ /* 0x000fc40000201000 */
[----:B------:R-:W-:Y:S01]  /*04e0*/  I2FP.F32.U32 R10, R10 ;  /* 0x0000000a000a7245 */ /* 0x000fe20000201000 */
[----:B------:R0:W-:Y:S01]  /*04f0*/  STG.E desc[UR4][R2.64], R15 ;  /* 0x0000000f02007986 */ /* 0x0001e2000c101904 */
[----:B-1----:R-:W-:Y:S01]  /*0500*/  FFMA R7, R8, R7, -R9 ;  /* 0x0000000708077223 */ /* 0x002fe20000000809 */
[----:B------:R-:W-:Y:S01]  /*0510*/  FFMA R17, R0, R6, -R13 ;  /* 0x0000000600117223 */ /* 0x000fe2000000080d */
[----:B--2---:R-:W-:Y:S01]  /*0520*/  FFMA R9, R8, R14, -R9 ;  /* 0x0000000e08097223 */ /* 0x004fe20000000809 */
[----:B------:R-:W-:Y:S01]  /*0530*/  STG.E desc[UR4][R2.64+0x80], R5 ;  /* 0x0000800502007986 */ /* 0x000fe2000c101904 */
[C-C-:B0-----:R-:W-:Y:S01]  /*0540*/  FFMA R15, R0.reuse, R4, -R13.reuse ;  /* 0x00000004000f7223 */ /* 0x141fe2000000080d */
[----:B------:R-:W-:Y:S02]  /*0550*/  FFMA R13, R0, R10, -R13 ;  /* 0x0000000a000d7223 */ /* 0x000fe4000000080d */
[----:B------:R-:W-:Y:S04]  /*0560*/  STG.E desc[UR4][R2.64+0x4], R11 ;  /* 0x0000040b02007986 */ /* 0x000fe8000c101904 */
[----:B------:R-:W-:Y:S04]  /*0570*/  STG.E desc[UR4][R2.64+0x84], R15 ;  /* 0x0000840f02007986 */ /* 0x000fe8000c101904 */
[----:B------:R-:W-:Y:S04]  /*0580*/  STG.E desc[UR4][R2.64+0x8], R7 ;  /* 0x0000080702007986 */ /* 0x000fe8000c101904 */
[----:B------:R-:W-:Y:S04]  /*0590*/  STG.E desc[UR4][R2.64+0x88], R17 ;  /* 0x0000881102007986 */ /* 0x000fe8000c101904 */
[----:B------:R-:W-:Y:S04]  /*05a0*/  STG.E desc[UR4][R2.64+0xc], R9 ;  /* 0x00000c0902007986 */ /* 0x000fe8000c101904 */
[----:B------:R-:W-:Y:S01]  /*05b0*/  STG.E desc[UR4][R2.64+0x8c], R13 ;  /* 0x00008c0d02007986 */ /* 0x000fe2000c101904 */
[----:B------:R-:W-:Y:S05]  /*05c0*/  EXIT ;  /* 0x000000000000794d */ /* 0x000fea0003800000 */
.L_x_51:
        /* <DEDUP_REMOVED lines=11> */
.L_x_98:


//--------------------- .text.dequantize_block_q3_K --------------------------
	.section	.text.dequantize_block_q3_K,"ax",@progbits
	.align	128
        .global         dequantize_block_q3_K
        .type           dequantize_block_q3_K,@function
        .size           dequantize_block_q3_K,(.L_x_99 - dequantize_block_q3_K)
        .other          dequantize_block_q3_K,@"STO_CUDA_ENTRY STV_DEFAULT"
dequantize_block_q3_K:
.text.dequantize_block_q3_K:
[----:B------:R-:W-:Y:S01]  /*0000*/  LDC R1, c[0x0][0x37c] ;  /* 0x0000df00ff017b82 */ /* 0x000fe20000000800 */
[----:B------:R-:W0:Y:S07]  /*0010*/  S2R R2, SR_TID.X ;  /* 0x0000000000027919 */ /* 0x000e2e0000002100 */
[----:B------:R-:W1:Y:S01]  /*0020*/  LDC.64 R4, c[0x0][0x380] ;  /* 0x0000e000ff047b82 */ /* 0x000e620000000a00 */
[----:B------:R-:W2:Y:S01]  /*0030*/  LDCU.64 UR4, c[0x0][0x358] ;  /* 0x00006b00ff0477ac */ /* 0x000ea20008000a00 */
[----:B------:R-:W-:Y:S01]  /*0040*/  BSSY.RECONVERGENT B0, `(.L_x_52) ;  /* 0x0000034000007945 */ /* 0x000fe20003800200 */
[----:B------:R-:W1:Y:S01]  /*0050*/  S2R R6, SR_CTAID.X ;  /* 0x0000000000067919 */ /* 0x000e620000002500 */
[----:B0-----:R-:W-:-:S02]  /*0060*/  SHF.R.U32.HI R0, RZ, 0x2, R2 ;  /* 0x00000002ff007819 */ /* 0x001fc40000011602 */
[--C-:B------:R-:W-:Y:S02]  /*0070*/  SHF.R.U32.HI R7, RZ, 0x5, R2.reuse ;  /* 0x00000005ff077819 */ /* 0x100fe40000011602 */
[----:B------:R-:W-:Y:S01]  /*0080*/  SHF.R.U32.HI R8, RZ, 0x3, R2 ;  /* 0x00000003ff087819 */ /* 0x000fe20000011602 */
[----:B-1----:R-:W-:Y:S01]  /*0090*/  IMAD.WIDE.U32 R4, R6, 0x6e, R4 ;  /* 0x0000006e06047825 */ /* 0x002fe200078e0004 */
[----:B------:R-:W-:-:S03]  /*00a0*/  LOP3.LUT R0, R0, 0x1, RZ, 0xc0, !PT ;  /* 0x0000000100007812 */ /* 0x000fc600078ec0ff */
[C---:B------:R-:W-:Y:S02]  /*00b0*/  IMAD R9, R7.reuse, -0x4, R8 ;  /* 0xfffffffc07097824 */ /* 0x040fe400078e0208 */
[----:B------:R-:W-:Y:S02]  /*00c0*/  IMAD R3, R7, 0x8, R0 ;  /* 0x0000000807037824 */ /* 0x000fe400078e0200 */
[----:B------:R-:W-:-:S04]  /*00d0*/  IMAD.SHL.U32 R0, R9, 0x2, RZ ;  /* 0x0000000209007824 */ /* 0x000fc800078e00ff */
[----:B------:R-:W-:Y:S02]  /*00e0*/  IMAD.IADD R15, R0, 0x1, R3 ;  /* 0x00000001000f7824 */ /* 0x000fe400078e0203 */
[----:B------:R-:W-:-:S03]  /*00f0*/  IMAD.SHL.U32 R3, R2, 0x4, RZ ;  /* 0x0000000402037824 */ /* 0x000fc600078e00ff */
[----:B------:R-:W-:Y:S02]  /*0100*/  ISETP.GT.AND P0, PT, R15, 0x3, PT ;  /* 0x000000030f00780c */ /* 0x000fe40003f04270 */
[----:B------:R-:W-:-:S11]  /*0110*/  LOP3.LUT R10, R3, 0x10, RZ, 0xc0, !PT ;  /* 0x00000010030a7812 */ /* 0x000fd600078ec0ff */
[----:B--2---:R-:W-:Y:S05]  /*0120*/  @P0 BRA `(.L_x_53) ;  /* 0x0000000000200947 */ /* 0x004fea0003800000 */
[----:B------:R-:W-:-:S04]  /*0130*/  IADD3 R14, P0, PT, R15, R4, RZ ;  /* 0x000000040f0e7210 */ /* 0x000fc80007f1e0ff */
[----:B------:R-:W-:-:S05]  /*0140*/  LEA.HI.X.SX32 R15, R15, R5, 0x1, P0 ;  /* 0x000000050f0f7211 */ /* 0x000fca00000f0eff */
[----:B------:R-:W2:Y:S04]  /*0150*/  LDG.E.U8.CONSTANT R12, desc[UR4][R14.64+0x68] ;  /* 0x000068040e0c7981 */ /* 0x000ea8000c1e9100 */
[----:B------:R-:W3:Y:S01]  /*0160*/  LDG.E.U8.CONSTANT R11, desc[UR4][R14.64+0x60] ;  /* 0x000060040e0b7981 */ /* 0x000ee2000c1e9100 */
[----:B--2---:R-:W-:-:S05]  /*0170*/  IMAD.SHL.U32 R12, R12, 0x10, RZ ;  /* 0x000000100c0c7824 */ /* 0x004fca00078e00ff */
[----:B------:R-:W-:-:S04]  /*0180*/  LOP3.LUT R12, R12, 0x30, RZ, 0xc0, !PT ;  /* 0x000000300c0c7812 */ /* 0x000fc800078ec0ff */
[----:B---3--:R-:W-:Y:S01]  /*0190*/  LOP3.LUT R12, R12, 0xf, R11, 0xf8, !PT ;  /* 0x0000000f0c0c7812 */ /* 0x008fe200078ef80b */
[----:B------:R-:W-:Y:S06]  /*01a0*/  BRA `(.L_x_54) ;  /* 0x0000000000747947 */ /* 0x000fec0003800000 */
.L_x_53:
[----:B------:R-:W-:-:S13]  /*01b0*/  ISETP.GT.U32.AND P0, PT, R15, 0x7, PT ;  /* 0x000000070f00780c */ /* 0x000fda0003f04070 */
[----:B------:R-:W-:Y:S05]  /*01c0*/  @P0 BRA `(.L_x_55) ;  /* 0x0000000000200947 */ /* 0x000fea0003800000 */
[----:B------:R-:W-:-:S05]  /*01d0*/  IADD3 R14, P0, PT, R15, R4, RZ ;  /* 0x000000040f0e7210 */ /* 0x000fca0007f1e0ff */
[----:B------:R-:W-:-:S05]  /*01e0*/  IMAD.X R15, RZ, RZ, R5, P0 ;  /* 0x000000ffff0f7224 */ /* 0x000fca00000e0605 */
[----:B------:R-:W2:Y:S04]  /*01f0*/  LDG.E.U8.CONSTANT R12, desc[UR4][R14.64+0x64] ;  /* 0x000064040e0c7981 */ /* 0x000ea8000c1e9100 */
[----:B------:R-:W3:Y:S01]  /*0200*/  LDG.E.U8.CONSTANT R11, desc[UR4][R14.64+0x60] ;  /* 0x000060040e0b7981 */ /* 0x000ee2000c1e9100 */
[----:B--2---:R-:W-:-:S05]  /*0210*/  IMAD.SHL.U32 R12, R12, 0x4, RZ ;  /* 0x000000040c0c7824 */ /* 0x004fca00078e00ff */
[----:B------:R-:W-:-:S04]  /*0220*/  LOP3.LUT R12, R12, 0x30, RZ, 0xc0, !PT ;  /* 0x000000300c0c7812 */ /* 0x000fc800078ec0ff */
[----:B---3--:R-:W-:Y:S01]  /*0230*/  LOP3.LUT R12, R12, 0xf, R11, 0xf8, !PT ;  /* 0x0000000f0c0c7812 */ /* 0x008fe200078ef80b */
[----:B------:R-:W-:Y:S06]  /*0240*/  BRA `(.L_x_54) ;  /* 0x00000000004c7947 */ /* 0x000fec0003800000 */
.L_x_55:
[C---:B------:R-:W-:Y:S01]  /*0250*/  ISETP.GT.U32.AND P0, PT, R15.reuse, 0xb, PT ;  /* 0x0000000b0f00780c */ /* 0x040fe20003f04070 */
[----:B------:R-:W-:-:S05]  /*0260*/  VIADD R11, R15, 0xfffffff8 ;  /* 0xfffffff80f0b7836 */ /* 0x000fca0000000000 */
[----:B------:R-:W-:-:S07]  /*0270*/  IADD3 R14, P1, PT, R4, R11, RZ ;  /* 0x0000000b040e7210 */ /* 0x000fce0007f3e0ff */
[C---:B------:R-:W-:Y:S01]  /*0280*/  @P0 VIADD R17, R15.reuse, 0xfffffffc ;  /* 0xfffffffc0f110836 */ /* 0x040fe20000000000 */
[----:B------:R-:W-:Y:S01]  /*0290*/  @!P0 IADD3 R18, P3, PT, R15, R4, RZ ;  /* 0x000000040f128210 */ /* 0x000fe20007f7e0ff */
[----:B------:R-:W-:-:S03]  /*02a0*/  IMAD.X R15, RZ, RZ, R5, P1 ;  /* 0x000000ffff0f7224 */ /* 0x000fc600008e0605 */
[----:B------:R-:W-:Y:S01]  /*02b0*/  @P0 IADD3 R16, P2, PT, R4, R17, RZ ;  /* 0x0000001104100210 */ /* 0x000fe20007f5e0ff */
[--C-:B------:R-:W-:Y:S01]  /*02c0*/  @!P0 IMAD.X R19, RZ, RZ, R5.reuse, P3 ;  /* 0x000000ffff138224 */ /* 0x100fe200018e0605 */
[----:B------:R-:W2:Y:S03]  /*02d0*/  LDG.E.U8.CONSTANT R14, desc[UR4][R14.64+0x60] ;  /* 0x000060040e0e7981 */ /* 0x000ea6000c1e9100 */
[----:B------:R-:W-:Y:S01]  /*02e0*/  @P0 IMAD.X R17, RZ, RZ, R5, P2 ;  /* 0x000000ffff110224 */ /* 0x000fe200010e0605 */
[----:B------:R-:W3:Y:S04]  /*02f0*/  @!P0 LDG.E.U8.CONSTANT R11, desc[UR4][R18.64+0x60] ;  /* 0x00006004120b8981 */ /* 0x000ee8000c1e9100 */
[----:B------:R-:W4:Y:S01]  /*0300*/  @P0 LDG.E.U8.CONSTANT R16, desc[UR4][R16.64+0x60] ;  /* 0x0000600410100981 */ /* 0x000f22000c1e9100 */
[----:B---3--:R-:W-:-:S02]  /*0310*/  @!P0 LOP3.LUT R11, R11, 0x30, RZ, 0xc0, !PT ;  /* 0x000000300b0b8812 */ /* 0x008fc400078ec0ff */
[----:B----4-:R-:W-:Y:S02]  /*0320*/  @P0 SHF.R.U32.HI R12, RZ, 0x2, R16 ;  /* 0x00000002ff0c0819 */ /* 0x010fe40000011610 */
[----:B--2---:R-:W-:Y:S02]  /*0330*/  @!P0 LEA.HI R11, R14, R11, RZ, 0x1c ;  /* 0x0000000b0e0b8211 */ /* 0x004fe400078fe0ff */
[----:B------:R-:W-:Y:S02]  /*0340*/  @P0 LOP3.LUT R13, R12, 0x30, RZ, 0xc0, !PT ;  /* 0x000000300c0d0812 */ /* 0x000fe400078ec0ff */
[----:B------:R-:W-:Y:S02]  /*0350*/  @!P0 PRMT R12, R11, 0x7610, R12 ;  /* 0x000076100b0c8816 */ /* 0x000fe4000000000c */
[----:B------:R-:W-:-:S04]  /*0360*/  @P0 LEA.HI R13, R14, R13, RZ, 0x1c ;  /* 0x0000000d0e0d0211 */ /* 0x000fc800078fe0ff */
[----:B------:R-:W-:-:S07]  /*0370*/  @P0 PRMT R12, R13, 0x7610, R12 ;  /* 0x000076100d0c0816 */ /* 0x000fce000000000c */
.L_x_54:
[----:B------:R-:W-:Y:S05]  /*0380*/  BSYNC.RECONVERGENT B0 ;  /* 0x0000000000007941 */ /* 0x000fea0003800200 */
.L_x_52:
[----:B------:R-:W-:Y:S02]  /*0390*/  LOP3.LUT R13, R3, 0xc, RZ, 0xc0, !PT ;  /* 0x0000000c030d7812 */ /* 0x000fe400078ec0ff */
[----:B------:R-:W-:Y:S01]  /*03a0*/  LOP3.LUT R2, R2, 0x3e0, RZ, 0xc0, !PT ;  /* 0x000003e002027812 */ /* 0x000fe200078ec0ff */
[----:B------:R-:W-:Y:S01]  /*03b0*/  VIADD R12, R12, 0xffffffe0 ;  /* 0xffffffe00c0c7836 */ /* 0x000fe20000000000 */
[----:B------:R-:W0:Y:S01]  /*03c0*/  LDCU.64 UR6, c[0x0][0x388] ;  /* 0x00007100ff0677ac */ /* 0x000e220008000a00 */
[----:B------:R-:W-:-:S04]  /*03d0*/  IMAD.IADD R13, R10, 0x1, R13 ;  /* 0x000000010a0d7824 */ /* 0x000fc800078e020d */
[----:B------:R-:W-:Y:S01]  /*03e0*/  IMAD.IADD R3, R13, 0x1, R2 ;  /* 0x000000010d037824 */ /* 0x000fe200078e0202 */
[----:B------:R-:W-:-:S05]  /*03f0*/  IADD3 R10, P0, PT, R4, R13, RZ ;  /* 0x0000000d040a7210 */ /* 0x000fca0007f1e0ff */
[--C-:B------:R-:W-:Y:S01]  /*0400*/  IMAD.X R11, RZ, RZ, R5.reuse, P0 ;  /* 0x000000ffff0b7224 */ /* 0x100fe200000e0605 */
[----:B------:R-:W-:Y:S02]  /*0410*/  IADD3 R2, P0, PT, R4, R3, RZ ;  /* 0x0000000304027210 */ /* 0x000fe40007f1e0ff */
[----:B------:R1:W2:Y:S03]  /*0420*/  LDG.E.U16.CONSTANT R4, desc[UR4][R4.64+0x6c] ;  /* 0x00006c0404047981 */ /* 0x0002a6000c1e9500 */
[----:B------:R-:W-:Y:S01]  /*0430*/  IMAD.X R3, RZ, RZ, R5, P0 ;  /* 0x000000ffff037224 */ /* 0x000fe200000e0605 */
[----:B------:R-:W3:Y:S04]  /*0440*/  LDG.E.U8.CONSTANT R18, desc[UR4][R10.64] ;  /* 0x000000040a127981 */ /* 0x000ee8000c1e9100 */
[----:B------:R-:W4:Y:S04]  /*0450*/  LDG.E.U8.CONSTANT R14, desc[UR4][R10.64+0x1] ;  /* 0x000001040a0e7981 */ /* 0x000f28000c1e9100 */
[----:B------:R-:W5:Y:S04]  /*0460*/  LDG.E.U8.CONSTANT R15, desc[UR4][R10.64+0x2] ;  /* 0x000002040a0f7981 */ /* 0x000f68000c1e9100 */
[----:B------:R0:W5:Y:S04]  /*0470*/  LDG.E.U8.CONSTANT R16, desc[UR4][R10.64+0x3] ;  /* 0x000003040a107981 */ /* 0x000168000c1e9100 */
[----:B------:R-:W5:Y:S04]  /*0480*/  LDG.E.U8.CONSTANT R25, desc[UR4][R2.64+0x20] ;  /* 0x0000200402197981 */ /* 0x000f68000c1e9100 */
[----:B------:R-:W5:Y:S04]  /*0490*/  LDG.E.U8.CONSTANT R21, desc[UR4][R2.64+0x21] ;  /* 0x0000210402157981 */ /* 0x000f68000c1e9100 */
[----:B------:R-:W5:Y:S04]  /*04a0*/  LDG.E.U8.CONSTANT R17, desc[UR4][R2.64+0x22] ;  /* 0x0000220402117981 */ /* 0x000f68000c1e9100 */
[----:B------:R5:W5:Y:S01]  /*04b0*/  LDG.E.U8.CONSTANT R19, desc[UR4][R2.64+0x23] ;  /* 0x0000230402137981 */ /* 0x000b62000c1e9100 */
[----:B------:R-:W-:Y:S01]  /*04c0*/  IMAD.MOV.U32 R27, RZ, RZ, 0x1 ;  /* 0x00000001ff1b7424 */ /* 0x000fe200078e00ff */
[----:B------:R-:W5:Y:S01]  /*04d0*/  I2F.S16 R23, R12 ;  /* 0x0000000c00177306 */ /* 0x000f620000101400 */
[----:B------:R-:W-:-:S03]  /*04e0*/  IMAD R6, R6, 0x2, R7 ;  /* 0x0000000206067824 */ /* 0x000fc600078e0207 */
[----:B-1----:R-:W-:Y:S01]  /*04f0*/  SHF.L.U32 R5, R27, R8, RZ ;  /* 0x000000081b057219 */ /* 0x002fe200000006ff */
[----:B------:R-:W-:Y:S02]  /*0500*/  IMAD.SHL.U32 R9, R9, 0x20, RZ ;  /* 0x0000002009097824 */ /* 0x000fe400078e00ff */
[----:B------:R-:W-:-:S05]  /*0510*/  IMAD.SHL.U32 R6, R6, 0x80, RZ ;  /* 0x0000008006067824 */ /* 0x000fca00078e00ff */
[----:B------:R-:W-:Y:S02]  /*0520*/  IADD3 R13, P3, P4, R13, R9, R6 ;  /* 0x000000090d0d7210 */ /* 0x000fe40007c7e006 */
[----:B------:R-:W-:-:S04]  /*0530*/  SHF.R.S32.HI R9, RZ, 0x1f, R9 ;  /* 0x0000001fff097819 */ /* 0x000fc80000011409 */
[----:B0-----:R-:W-:Y:S01]  /*0540*/  IADD3.X R10, PT, PT, RZ, R9, RZ, P3, P4 ;  /* 0x00000009ff0a7210 */ /* 0x001fe20001fe84ff */
[----:B--2---:R-:W-:Y:S01]  /*0550*/  HADD2.F32 R4, -RZ, R4.H0_H0 ;  /* 0x20000004ff047230 */ /* 0x004fe20000004100 */
[----:B---3--:R-:W-:-:S04]  /*0560*/  LOP3.LUT P0, RZ, R5, R18, RZ, 0xc0, !PT ;  /* 0x0000001205ff7212 */ /* 0x008fc8000780c0ff */
[----:B------:R-:W-:Y:S02]  /*0570*/  SEL R8, RZ, 0xfffffffc, P0 ;  /* 0xfffffffcff087807 */ /* 0x000fe40000000000 */
[C---:B----4-:R-:W-:Y:S02]  /*0580*/  LOP3.LUT P0, RZ, R5.reuse, R14, RZ, 0xc0, !PT ;  /* 0x0000000e05ff7212 */ /* 0x050fe4000780c0ff */
[C---:B-----5:R-:W-:Y:S01]  /*0590*/  LOP3.LUT P1, RZ, R5.reuse, R15, RZ, 0xc0, !PT ;  /* 0x0000000f05ff7212 */ /* 0x060fe2000782c0ff */
[----:B------:R-:W-:Y:S01]  /*05a0*/  FMUL R2, R4, R23 ;  /* 0x0000001704027220 */ /* 0x000fe20000400000 */
[----:B------:R-:W-:Y:S02]  /*05b0*/  LOP3.LUT P2, RZ, R5, R16, RZ, 0xc0, !PT ;  /* 0x0000001005ff7212 */ /* 0x000fe4000784c0ff */
[----:B------:R-:W-:Y:S02]  /*05c0*/  SEL R4, RZ, 0xfffffffc, P1 ;  /* 0xfffffffcff047807 */ /* 0x000fe40000800000 */
[----:B------:R-:W-:-:S02]  /*05d0*/  SHF.R.U32.HI R25, RZ, R0, R25 ;  /* 0x00000000ff197219 */ /* 0x000fc40000011619 */
[----:B------:R-:W-:Y:S02]  /*05e0*/  SEL R6, RZ, 0xfffffffc, P2 ;  /* 0xfffffffcff067807 */ /* 0x000fe40001000000 */
[-C--:B------:R-:W-:Y:S02]  /*05f0*/  SHF.R.U32.HI R21, RZ, R0.reuse, R21 ;  /* 0x00000000ff157219 */ /* 0x080fe40000011615 */
[-C--:B------:R-:W-:Y:S02]  /*0600*/  SHF.R.U32.HI R17, RZ, R0.reuse, R17 ;  /* 0x00000000ff117219 */ /* 0x080fe40000011611 */
[----:B------:R-:W-:Y:S02]  /*0610*/  SHF.R.U32.HI R19, RZ, R0, R19 ;  /* 0x00000000ff137219 */ /* 0x000fe40000011613 */
[----:B------:R-:W-:Y:S02]  /*0620*/  SEL R0, RZ, 0xfffffffc, P0 ;  /* 0xfffffffcff007807 */ /* 0x000fe40000000000 */
[----:B------:R-:W-:-:S02]  /*0630*/  LOP3.LUT R8, R8, 0x3, R25, 0xf8, !PT ;  /* 0x0000000308087812 */ /* 0x000fc400078ef819 */
[----:B------:R-:W-:Y:S02]  /*0640*/  LOP3.LUT R0, R0, 0x3, R21, 0xf8, !PT ;  /* 0x0000000300007812 */ /* 0x000fe400078ef815 */
[----:B------:R-:W-:Y:S02]  /*0650*/  LOP3.LUT R17, R4, 0x3, R17, 0xf8, !PT ;  /* 0x0000000304117812 */ /* 0x000fe400078ef811 */
[----:B------:R-:W-:Y:S02]  /*0660*/  LOP3.LUT R6, R6, 0x3, R19, 0xf8, !PT ;  /* 0x0000000306067812 */ /* 0x000fe400078ef813 */
[----:B------:R-:W-:Y:S02]  /*0670*/  I2FP.F32.S32 R3, R8 ;  /* 0x0000000800037245 */ /* 0x000fe40000201400 */
[----:B------:R-:W-:Y:S02]  /*0680*/  I2FP.F32.S32 R7, R0 ;  /* 0x0000000000077245 */ /* 0x000fe40000201400 */
[----:B------:R-:W-:-:S02]  /*0690*/  I2FP.F32.S32 R17, R17 ;  /* 0x0000001100117245 */ /* 0x000fc40000201400 */
[----:B------:R-:W-:Y:S02]  /*06a0*/  I2FP.F32.S32 R9, R6 ;  /* 0x0000000600097245 */ /* 0x000fe40000201400 */
[C---:B------:R-:W-:Y:S01]  /*06b0*/  LEA R4, P0, R13.reuse, UR6, 0x2 ;  /* 0x000000060d047c11 */ /* 0x040fe2000f8010ff */
[C---:B------:R-:W-:Y:S01]  /*06c0*/  FMUL R3, R2.reuse, R3 ;  /* 0x0000000302037220 */ /* 0x040fe20000400000 */
[C---:B------:R-:W-:Y:S01]  /*06d0*/  FMUL R7, R2.reuse, R7 ;  /* 0x0000000702077220 */ /* 0x040fe20000400000 */
[C---:B------:R-:W-:Y:S01]  /*06e0*/  FMUL R17, R2.reuse, R17 ;  /* 0x0000001102117220 */ /* 0x040fe20000400000 */
[----:B------:R-:W-:Y:S01]  /*06f0*/  LEA.HI.X R5, R13, UR7, R10, 0x2, P0 ;  /* 0x000000070d057c11 */ /* 0x000fe200080f140a */
[----:B------:R-:W-:-:S04]  /*0700*/  FMUL R9, R2, R9 ;  /* 0x0000000902097220 */ /* 0x000fc80000400000 */
[----:B------:R-:W-:Y:S04]  /*0710*/  STG.E desc[UR4][R4.64], R3 ;  /* 0x0000000304007986 */ /* 0x000fe8000c101904 */
[----:B------:R-:W-:Y:S04]  /*0720*/  STG.E desc[UR4][R4.64+0x4], R7 ;  /* 0x0000040704007986 */ /* 0x000fe8000c101904 */
[----:B------:R-:W-:Y:S04]  /*0730*/  STG.E desc[UR4][R4.64+0x8], R17 ;  /* 0x0000081104007986 */ /* 0x000fe8000c101904 */
[----:B------:R-:W-:Y:S01]  /*0740*/  STG.E desc[UR4][R4.64+0xc], R9 ;  /* 0x00000c0904007986 */ /* 0x000fe2000c101904 */
[----:B------:R-:W-:Y:S05]  /*0750*/  EXIT ;  /* 0x000000000000794d */ /* 0x000fea0003800000 */
.L_x_56:
        /* <DEDUP_REMOVED lines=10> */
.L_x_99:


//--------------------- .text.dequantize_block_q2_K --------------------------
	.section	.text.dequantize_block_q2_K,"ax",@progbits
	.align	128
        .global         dequantize_block_q2_K
        .type           dequantize_block_q2_K,@function
        .size           dequantize_block_q2_K,(.L_x_100 - dequantize_block_q2_K)
        .other          dequantize_block_q2_K,@"STO_CUDA_ENTRY STV_DEFAULT"
dequantize_block_q2_K:
.text.dequantize_block_q2_K:
[----:B------:R-:W-:Y:S01]  /*0000*/  LDC R1, c[0x0][0x37c] ;  /* 0x0000df00ff017b82 */ /* 0x000fe20000000800 */
[----:B------:R-:W0:Y:S07]  /*0010*/  S2R R7, SR_TID.X ;  /* 0x0000000000077919 */ /* 0x000e2e0000002100 */
[----:B------:R-:W1:Y:S01]  /*0020*/  LDC.64 R12, c[0x0][0x380] ;  /* 0x0000e000ff0c7b82 */ /* 0x000e620000000a00 */
[----:B------:R-:W2:Y:S01]  /*0030*/  LDCU.64 UR4, c[0x0][0x358] ;  /* 0x00006b00ff0477ac */ /* 0x000ea20008000a00 */
[----:B------:R-:W1:Y:S01]  /*0040*/  S2R R2, SR_CTAID.X ;  /* 0x0000000000027919 */ /* 0x000e620000002500 */
[----:B0-----:R-:W-:-:S02]  /*0050*/  LOP3.LUT R0, R7, 0x1f, RZ, 0xc0, !PT ;  /* 0x0000001f07007812 */ /* 0x001fc400078ec0ff */
[----:B------:R-:W-:Y:S01]  /*0060*/  SHF.R.U32.HI R3, RZ, 0x5, R7 ;  /* 0x00000005ff037819 */ /* 0x000fe20000011607 */
[----:B-1----:R-:W-:Y:S01]  /*0070*/  IMAD.WIDE.U32 R12, R2, 0x54, R12 ;  /* 0x00000054020c7825 */ /* 0x002fe200078e000c */
[----:B------:R-:W-:Y:S02]  /*0080*/  SHF.R.U32.HI R4, RZ, 0x4, R0 ;  /* 0x00000004ff047819 */ /* 0x000fe40000011600 */
[----:B------:R-:W-:-:S03]  /*0090*/  IADD3 R6, P0, PT, R12, R7, RZ ;  /* 0x000000070c067210 */ /* 0x000fc60007f1e0ff */
[----:B------:R-:W-:Y:S01]  /*00a0*/  IMAD R15, R3, 0x8, R4 ;  /* 0x00000008030f7824 */ /* 0x000fe200078e0204 */
[----:B--2---:R-:W2:Y:S01]  /*00b0*/  LDG.E.CONSTANT R11, desc[UR4][R12.64+0x50] ;  /* 0x000050040c0b7981 */ /* 0x004ea2000c1e9900 */
[----:B------:R-:W-:-:S03]  /*00c0*/  IMAD.X R7, RZ, RZ, R13, P0 ;  /* 0x000000ffff077224 */ /* 0x000fc600000e060d */
[----:B------:R-:W-:-:S05]  /*00d0*/  IADD3 R14, P0, PT, R15, R12, RZ ;  /* 0x0000000c0f0e7210 */ /* 0x000fca0007f1e0ff */
[----:B------:R-:W-:Y:S01]  /*00e0*/  IMAD.X R15, RZ, RZ, R13, P0 ;  /* 0x000000ffff0f7224 */ /* 0x000fe200000e060d */
[----:B------:R-:W3:Y:S04]  /*00f0*/  LDG.E.U8.CONSTANT R7, desc[UR4][R6.64+0x10] ;  /* 0x0000100406077981 */ /* 0x000ee8000c1e9100 */
[----:B------:R-:W4:Y:S04]  /*0100*/  LDG.E.U8.CONSTANT R16, desc[UR4][R14.64] ;  /* 0x000000040e107981 */ /* 0x000f28000c1e9100 */
[----:B------:R-:W5:Y:S04]  /*0110*/  LDG.E.U8.CONSTANT R4, desc[UR4][R14.64+0x2] ;  /* 0x000002040e047981 */ /* 0x000f68000c1e9100 */
[----:B------:R-:W5:Y:S04]  /*0120*/  LDG.E.U8.CONSTANT R5, desc[UR4][R14.64+0x4] ;  /* 0x000004040e057981 */ /* 0x000f68000c1e9100 */
[----:B------:R0:W5:Y:S01]  /*0130*/  LDG.E.U8.CONSTANT R8, desc[UR4][R14.64+0x6] ;  /* 0x000006040e087981 */ /* 0x000162000c1e9100 */
[----:B------:R-:W-:-:S02]  /*0140*/  IMAD R21, R2, 0x2, R3 ;  /* 0x0000000202157824 */ /* 0x000fc400078e0203 */
[----:B------:R-:W1:Y:S01]  /*0150*/  LDC.64 R2, c[0x0][0x388] ;  /* 0x0000e200ff027b82 */ /* 0x000e620000000a00 */
[----:B--2---:R-:W-:Y:S01]  /*0160*/  HADD2.F32 R13, -RZ, R11.H0_H0 ;  /* 0x2000000bff0d7230 */ /* 0x004fe20000004100 */
[----:B---3--:R-:W-:Y:S02]  /*0170*/  SHF.R.U32.HI R10, RZ, 0x2, R7 ;  /* 0x00000002ff0a7819 */ /* 0x008fe40000011607 */
[----:B----4-:R-:W-:Y:S02]  /*0180*/  LOP3.LUT R17, R16, 0xf, RZ, 0xc0, !PT ;  /* 0x0000000f10117812 */ /* 0x010fe400078ec0ff */
[----:B------:R-:W-:Y:S02]  /*0190*/  SHF.R.U32.HI R16, RZ, 0x4, R16 ;  /* 0x00000004ff107819 */ /* 0x000fe40000011610 */
[----:B------:R-:W-:Y:S02]  /*01a0*/  LOP3.LUT R19, R10, 0x3, RZ, 0xc0, !PT ;  /* 0x000000030a137812 */ /* 0x000fe400078ec0ff */
[----:B-----5:R-:W-:-:S02]  /*01b0*/  LOP3.LUT R10, R4, 0xf, RZ, 0xc0, !PT ;  /* 0x0000000f040a7812 */ /* 0x020fc400078ec0ff */
[----:B0-----:R-:W-:Y:S01]  /*01c0*/  LOP3.LUT R14, R16, 0xffff, RZ, 0xc0, !PT ;  /* 0x0000ffff100e7812 */ /* 0x001fe200078ec0ff */
[----:B------:R-:W-:Y:S01]  /*01d0*/  HADD2.F32 R11, -RZ, R11.H1_H1 ;  /* 0x3000000bff0b7230 */ /* 0x000fe20000004100 */
[----:B------:R-:W-:Y:S01]  /*01e0*/  LOP3.LUT R9, R7, 0x3, RZ, 0xc0, !PT ;  /* 0x0000000307097812 */ /* 0x000fe200078ec0ff */
[----:B------:R0:W2:Y:S01]  /*01f0*/  I2F.U16 R18, R17 ;  /* 0x0000001100127306 */ /* 0x0000a20000101000 */
[----:B------:R-:W-:Y:S02]  /*0200*/  LOP3.LUT R12, R5, 0xf, RZ, 0xc0, !PT ;  /* 0x0000000f050c7812 */ /* 0x000fe400078ec0ff */
[----:B------:R-:W-:Y:S02]  /*0210*/  I2FP.F32.U32 R14, R14 ;  /* 0x0000000e000e7245 */ /* 0x000fe40000201000 */
[----:B------:R-:W-:-:S03]  /*0220*/  SHF.R.U32.HI R16, RZ, 0x4, R7 ;  /* 0x00000004ff107819 */ /* 0x000fc60000011607 */
[----:B------:R-:W3:Y:S01]  /*0230*/  I2F.U16 R10, R10 ;  /* 0x0000000a000a7306 */ /* 0x000ee20000101000 */
[----:B0-----:R-:W-:Y:S01]  /*0240*/  LOP3.LUT R17, R8, 0xf, RZ, 0xc0, !PT ;  /* 0x0000000f08117812 */ /* 0x001fe200078ec0ff */
[----:B------:R-:W-:-:S06]  /*0250*/  FMUL R15, R11, R14 ;  /* 0x0000000e0b0f7220 */ /* 0x000fcc0000400000 */
[----:B------:R0:W-:Y:S01]  /*0260*/  I2F.U16 R6, R19 ;  /* 0x0000001300067306 */ /* 0x0001e20000101000 */
[----:B------:R-:W-:Y:S02]  /*0270*/  SHF.R.U32.HI R4, RZ, 0x4, R4 ;  /* 0x00000004ff047819 */ /* 0x000fe40000011604 */
[----:B------:R-:W-:-:S05]  /*0280*/  SHF.R.U32.HI R5, RZ, 0x4, R5 ;  /* 0x00000004ff057819 */ /* 0x000fca0000011605 */
[----:B------:R-:W4:Y:S01]  /*0290*/  I2F.U16 R9, R9 ;  /* 0x0000000900097306 */ /* 0x000f220000101000 */
[----:B0-----:R-:W-:Y:S01]  /*02a0*/  SHF.R.U32.HI R19, RZ, 0x6, R7 ;  /* 0x00000006ff137819 */ /* 0x001fe20000011607 */
[----:B------:R-:W-:Y:S01]  /*02b0*/  IMAD.U32 R7, R21, 0x80, R0 ;  /* 0x0000008015077824 */ /* 0x000fe200078e0000 */
[----:B------:R-:W-:-:S05]  /*02c0*/  LOP3.LUT R0, R16, 0x3, RZ, 0xc0, !PT ;  /* 0x0000000310007812 */ /* 0x000fca00078ec0ff */
[----:B------:R-:W0:Y:S01]  /*02d0*/  I2F.U16 R12, R12 ;  /* 0x0000000c000c7306 */ /* 0x000e220000101000 */
[----:B------:R-:W-:-:S07]  /*02e0*/  SHF.R.U32.HI R8, RZ, 0x4, R8 ;  /* 0x00000004ff087819 */ /* 0x000fce0000011608 */
[----:B------:R5:W1:Y:S01]  /*02f0*/  I2F.U16 R14, R17 ;  /* 0x00000011000e7306 */ /* 0x000a620000101000 */
[----:B------:R-:W-:Y:S02]  /*0300*/  LOP3.LUT R4, R4, 0xffff, RZ, 0xc0, !PT ;  /* 0x0000ffff04047812 */ /* 0x000fe400078ec0ff */
[----:B------:R-:W-:Y:S01]  /*0310*/  LOP3.LUT R16, R5, 0xffff, RZ, 0xc0, !PT ;  /* 0x0000ffff05107812 */ /* 0x000fe200078ec0ff */
[----:B--2---:R-:W-:-:S04]  /*0320*/  FMUL R18, R13, R18 ;  /* 0x000000120d127220 */ /* 0x004fc80000400000 */
[----:B------:R-:W2:Y:S01]  /*0330*/  I2F.U16 R0, R0 ;  /* 0x0000000000007306 */ /* 0x000ea20000101000 */
[----:B-----5:R-:W-:Y:S01]  /*0340*/  LOP3.LUT R17, R8, 0xffff, RZ, 0xc0, !PT ;  /* 0x0000ffff08117812 */ /* 0x020fe200078ec0ff */
[----:B---3--:R-:W-:Y:S01]  /*0350*/  FMUL R5, R13, R10 ;  /* 0x0000000a0d057220 */ /* 0x008fe20000400000 */
[----:B------:R-:W-:Y:S02]  /*0360*/  I2FP.F32.U32 R4, R4 ;  /* 0x0000000400047245 */ /* 0x000fe40000201000 */
[----:B------:R-:W-:Y:S02]  /*0370*/  I2FP.F32.U32 R8, R16 ;  /* 0x0000001000087245 */ /* 0x000fe40000201000 */
[----:B------:R-:W-:Y:S02]  /*0380*/  LOP3.LUT R19, R19, 0xffff, RZ, 0xc0, !PT ;  /* 0x0000ffff13137812 */ /* 0x000fe400078ec0ff */
[----:B------:R-:W-:Y:S01]  /*0390*/  I2FP.F32.U32 R10, R17 ;  /* 0x00000011000a7245 */ /* 0x000fe20000201000 */
[----:B----4-:R-:W-:Y:S01]  /*03a0*/  FFMA R9, R18, R9, -R15 ;  /* 0x0000000912097223 */ /* 0x010fe2000000080f */
[C---:B0-----:R-:W-:Y:S01]  /*03b0*/  FMUL R15, R13.reuse, R12 ;  /* 0x0000000c0d0f7220 */ /* 0x041fe20000400000 */
[----:B-1----:R-:W-:Y:S01]  /*03c0*/  FMUL R14, R13, R14 ;  /* 0x0000000e0d0e7220 */ /* 0x002fe20000400000 */
[----:B------:R-:W-:Y:S01]  /*03d0*/  I2FP.F32.U32 R13, R19 ;  /* 0x00000013000d7245 */ /* 0x000fe20000201000 */
[C---:B------:R-:W-:Y:S01]  /*03e0*/  FMUL R4, R11.reuse, R4 ;  /* 0x000000040b047220 */ /* 0x040fe20000400000 */
[C---:B------:R-:W-:Y:S01]  /*03f0*/  FMUL R8, R11.reuse, R8 ;  /* 0x000000080b087220 */ /* 0x040fe20000400000 */
[----:B------:R-:W-:Y:S01]  /*0400*/  FMUL R11, R11, R10 ;  /* 0x0000000a0b0b7220 */ /* 0x000fe20000400000 */
[----:B------:R-:W-:-:S04]  /*0410*/  IMAD.WIDE.U32 R2, R7, 0x4, R2 ;  /* 0x0000000407027825 */ /* 0x000fc800078e0002 */
[----:B------:R-:W-:Y:S01]  /*0420*/  FFMA R5, R5, R6, -R4 ;  /* 0x0000000605057223 */ /* 0x000fe20000000804 */
[----:B--2---:R-:W-:Y:S01]  /*0430*/  FFMA R15, R15, R0, -R8 ;  /* 0x000000000f0f7223 */ /* 0x004fe20000000808 */
[----:B------:R-:W-:Y:S01]  /*0440*/  FFMA R11, R14, R13, -R11 ;  /* 0x0000000d0e0b7223 */ /* 0x000fe2000000080b */
[----:B------:R-:W-:Y:S04]  /*0450*/  STG.E desc[UR4][R2.64], R9 ;  /* 0x0000000902007986 */ /* 0x000fe8000c101904 */
[----:B------:R-:W-:Y:S04]  /*0460*/  STG.E desc[UR4][R2.64+0x80], R5 ;  /* 0x0000800502007986 */ /* 0x000fe8000c101904 */
[----:B------:R-:W-:Y:S04]  /*0470*/  STG.E desc[UR4][R2.64+0x100], R15 ;  /* 0x0001000f02007986 */ /* 0x000fe8000c101904 */
[----:B------:R-:W-:Y:S01]  /*0480*/  STG.E desc[UR4][R2.64+0x180], R11 ;  /* 0x0001800b02007986 */ /* 0x000fe2000c101904 */
[----:B------:R-:W-:Y:S05]  /*0490*/  EXIT ;  /* 0x000000000000794d */ /* 0x000fea0003800000 */
.L_x_57:
        /* <DEDUP_REMOVED lines=14> */
.L_x_100:


//--------------------- .text.dequantize_block_q4_1 --------------------------
	.section	.text.dequantize_block_q4_1,"ax",@progbits
	.align	128
        .global         dequantize_block_q4_1
        .type           dequantize_block_q4_1,@function
        .size           dequantize_block_q4_1,(.L_x_101 - dequantize_block_q4_1)
        .other          dequantize_block_q4_1,@"STO_CUDA_ENTRY STV_DEFAULT"
dequantize_block_q4_1:
.text.dequantize_block_q4_1:
[----:B------:R-:W-:Y:S01]  /*0000*/  LDC R1, c[0x0][0x37c] ;  /* 0x0000df00ff017b82 */ /* 0x000fe20000000800 */
[----:B------:R-:W0:Y:S01]  /*0010*/  S2R R2, SR_TID.X ;  /* 0x0000000000027919 */ /* 0x000e220000002100 */
[----:B------:R-:W1:Y:S01]  /*0020*/  LDCU UR4, c[0x0][0x390] ;  /* 0x00007200ff0477ac */ /* 0x000e620008000800 */
[----:B------:R-:W2:Y:S01]  /*0030*/  S2R R5, SR_CTAID.X ;  /* 0x0000000000057919 */ /* 0x000ea20000002500 */
[----:B0-----:R-:W-:-:S05]  /*0040*/  LOP3.LUT R0, R2, 0x7, RZ, 0xc0, !PT ;  /* 0x0000000702007812 */ /* 0x001fca00078ec0ff */
[----:B--2---:R-:W-:-:S05]  /*0050*/  IMAD R5, R5, 0x8, R0 ;  /* 0x0000000805057824 */ /* 0x004fca00078e0200 */
[----:B-1----:R-:W-:-:S13]  /*0060*/  ISETP.GE.AND P0, PT, R5, UR4, PT ;  /* 0x0000000405007c0c */ /* 0x002fda000bf06270 */
[----:B------:R-:W-:Y:S05]  /*0070*/  @P0 EXIT ;  /* 0x000000000000094d */ /* 0x000fea0003800000 */
[----:B------:R-:W0:Y:S01]  /*0080*/  LDC.64 R6, c[0x0][0x380] ;  /* 0x0000e000ff067b82 */ /* 0x000e220000000a00 */
[----:B------:R-:W1:Y:S01]  /*0090*/  LDCU.64 UR4, c[0x0][0x358] ;  /* 0x00006b00ff0477ac */ /* 0x000e620008000a00 */
[----:B------:R-:W-:-:S04]  /*00a0*/  SHF.R.U32.HI R0, RZ, 0x1, R2 ;  /* 0x00000001ff007819 */ /* 0x000fc80000011602 */
[----:B------:R-:W-:Y:S02]  /*00b0*/  LOP3.LUT R0, R0, 0x1fc, RZ, 0xc0, !PT ;  /* 0x000001fc00007812 */ /* 0x000fe400078ec0ff */
[----:B------:R-:W2:Y:S01]  /*00c0*/  LDC.64 R2, c[0x0][0x388] ;  /* 0x0000e200ff027b82 */ /* 0x000ea20000000a00 */
[----:B0-----:R-:W-:-:S03]  /*00d0*/  IMAD.WIDE.U32 R6, R5, 0x14, R6 ;  /* 0x0000001405067825 */ /* 0x001fc600078e0006 */
[----:B------:R-:W-:-:S03]  /*00e0*/  IADD3 R8, P0, PT, R0, R6, RZ ;  /* 0x0000000600087210 */ /* 0x000fc60007f1e0ff */
[----:B-1----:R-:W3:Y:S02]  /*00f0*/  LDG.E.CONSTANT R6, desc[UR4][R6.64] ;  /* 0x0000000406067981 */ /* 0x002ee4000c1e9900 */
[----:B------:R-:W-:-:S05]  /*0100*/  IMAD.X R9, RZ, RZ, R7, P0 ;  /* 0x000000ffff097224 */ /* 0x000fca00000e0607 */
[----:B------:R-:W4:Y:S04]  /*0110*/  LDG.E.U8.CONSTANT R4, desc[UR4][R8.64+0x4] ;  /* 0x0000040408047981 */ /* 0x000f28000c1e9100 */
[----:B------:R-:W5:Y:S04]  /*0120*/  LDG.E.U8.CONSTANT R15, desc[UR4][R8.64+0x6] ;  /* 0x00000604080f7981 */ /* 0x000f68000c1e9100 */
[----:B------:R-:W5:Y:S04]  /*0130*/  LDG.E.U8.CONSTANT R16, desc[UR4][R8.64+0x7] ;  /* 0x0000070408107981 */ /* 0x000f68000c1e9100 */
[----:B------:R-:W5:Y:S01]  /*0140*/  LDG.E.U8.CONSTANT R12, desc[UR4][R8.64+0x5] ;  /* 0x00000504080c7981 */ /* 0x000f62000c1e9100 */
[----:B------:R-:W-:-:S04]  /*0150*/  IMAD.U32 R11, R5, 0x20, R0 ;  /* 0x00000020050b7824 */ /* 0x000fc800078e0000 */
[----:B--2---:R-:W-:Y:S01]  /*0160*/  IMAD.WIDE.U32 R2, R11, 0x4, R2 ;  /* 0x000000040b027825 */ /* 0x004fe200078e0002 */
[----:B----4-:R-:W-:-:S06]  /*0170*/  LOP3.LUT R10, R4, 0xf, RZ, 0xc0, !PT ;  /* 0x0000000f040a7812 */ /* 0x010fcc00078ec0ff */
[----:B------:R-:W0:Y:S01]  /*0180*/  I2F.U16 R10, R10 ;  /* 0x0000000a000a7306 */ /* 0x000e220000101000 */
[--C-:B---3--:R-:W-:Y:S02]  /*0190*/  HADD2.F32 R0, -RZ, R6.reuse.H0_H0 ;  /* 0x20000006ff007230 */ /* 0x108fe40000004100 */
[----:B------:R-:W-:Y:S01]  /*01a0*/  HADD2.F32 R5, -RZ, R6.H1_H1 ;  /* 0x30000006ff057230 */ /* 0x000fe20000004100 */
[----:B-----5:R-:W-:Y:S02]  /*01b0*/  LOP3.LUT R6, R15, 0xf, RZ, 0xc0, !PT ;  /* 0x0000000f0f067812 */ /* 0x020fe400078ec0ff */
[----:B------:R-:W-:Y:S02]  /*01c0*/  LOP3.LUT R13, R12, 0xf, RZ, 0xc0, !PT ;  /* 0x0000000f0c0d7812 */ /* 0x000fe400078ec0ff */
[----:B------:R-:W-:Y:S01]  /*01d0*/  SHF.R.U32.HI R4, RZ, 0x4, R4 ;  /* 0x00000004ff047819 */ /* 0x000fe20000011604 */
[----:B0-----:R-:W-:Y:S01]  /*01e0*/  FFMA R7, R0, R10, R5 ;  /* 0x0000000a00077223 */ /* 0x001fe20000000005 */
[----:B------:R-:W-:Y:S01]  /*01f0*/  LOP3.LUT R10, R16, 0xf, RZ, 0xc0, !PT ;  /* 0x0000000f100a7812 */ /* 0x000fe200078ec0ff */
[----:B------:R-:W0:Y:S01]  /*0200*/  I2F.U16 R14, R13 ;  /* 0x0000000d000e7306 */ /* 0x000e220000101000 */
[----:B------:R-:W-:-:S02]  /*0210*/  LOP3.LUT R4, R4, 0xffff, RZ, 0xc0, !PT ;  /* 0x0000ffff04047812 */ /* 0x000fc400078ec0ff */
[----:B------:R-:W-:Y:S02]  /*0220*/  SHF.R.U32.HI R12, RZ, 0x4, R12 ;  /* 0x00000004ff0c7819 */ /* 0x000fe4000001160c */
[----:B------:R-:W-:-:S03]  /*0230*/  SHF.R.U32.HI R15, RZ, 0x4, R15 ;  /* 0x00000004ff0f7819 */ /* 0x000fc6000001160f */
[----:B------:R-:W1:Y:S01]  /*0240*/  I2F.U16 R6, R6 ;  /* 0x0000000600067306 */ /* 0x000e620000101000 */
[----:B------:R-:W-:Y:S02]  /*0250*/  SHF.R.U32.HI R16, RZ, 0x4, R16 ;  /* 0x00000004ff107819 */ /* 0x000fe40000011610 */
[----:B------:R-:W-:-:S05]  /*0260*/  I2FP.F32.U32 R4, R4 ;  /* 0x0000000400047245 */ /* 0x000fca0000201000 */
[----:B------:R-:W2:Y:S01]  /*0270*/  I2F.U16 R10, R10 ;  /* 0x0000000a000a7306 */ /* 0x000ea20000101000 */
[----:B------:R-:W-:Y:S02]  /*0280*/  LOP3.LUT R12, R12, 0xffff, RZ, 0xc0, !PT ;  /* 0x0000ffff0c0c7812 */ /* 0x000fe400078ec0ff */
[----:B------:R-:W-:Y:S02]  /*0290*/  LOP3.LUT R8, R15, 0xffff, RZ, 0xc0, !PT ;  /* 0x0000ffff0f087812 */ /* 0x000fe400078ec0ff */
[----:B------:R-:W-:Y:S01]  /*02a0*/  LOP3.LUT R16, R16, 0xffff, RZ, 0xc0, !PT ;  /* 0x0000ffff10107812 */ /* 0x000fe200078ec0ff */
[C-C-:B------:R-:W-:Y:S01]  /*02b0*/  FFMA R9, R0.reuse, R4, R5.reuse ;  /* 0x0000000400097223 */ /* 0x140fe20000000005 */
[----:B------:R-:W-:Y:S02]  /*02c0*/  I2FP.F32.U32 R4, R12 ;  /* 0x0000000c00047245 */ /* 0x000fe40000201000 */
[----:B------:R-:W-:Y:S02]  /*02d0*/  I2FP.F32.U32 R8, R8 ;  /* 0x0000000800087245 */ /* 0x000fe40000201000 */
[----:B------:R-:W-:Y:S01]  /*02e0*/  I2FP.F32.U32 R12, R16 ;  /* 0x00000010000c7245 */ /* 0x000fe20000201000 */
[----:B------:R3:W-:Y:S01]  /*02f0*/  STG.E desc[UR4][R2.64], R7 ;  /* 0x0000000702007986 */ /* 0x0007e2000c101904 */
[C-C-:B0-----:R-:W-:Y:S01]  /*0300*/  FFMA R11, R0.reuse, R14, R5.reuse ;  /* 0x0000000e000b7223 */ /* 0x141fe20000000005 */
[C-C-:B-1----:R-:W-:Y:S01]  /*0310*/  FFMA R13, R0.reuse, R6, R5.reuse ;  /* 0x00000006000d7223 */ /* 0x142fe20000000005 */
[C-C-:B------:R-:W-:Y:S01]  /*0320*/  FFMA R15, R0.reuse, R8, R5.reuse ;  /* 0x00000008000f7223 */ /* 0x140fe20000000005 */
[C-C-:B--2---:R-:W-:Y:S01]  /*0330*/  FFMA R17, R0.reuse, R10, R5.reuse ;  /* 0x0000000a00117223 */ /* 0x144fe20000000005 */
[----:B------:R-:W-:Y:S01]  /*0340*/  STG.E desc[UR4][R2.64+0x40], R9 ;  /* 0x0000400902007986 */ /* 0x000fe2000c101904 */
[C-C-:B---3--:R-:W-:Y:S01]  /*0350*/  FFMA R7, R0.reuse, R4, R5.reuse ;  /* 0x0000000400077223 */ /* 0x148fe20000000005 */
[----:B------:R-:W-:-:S02]  /*0360*/  FFMA R5, R0, R12, R5 ;  /* 0x0000000c00057223 */ /* 0x000fc40000000005 */
[----:B------:R-:W-:Y:S04]  /*0370*/  STG.E desc[UR4][R2.64+0x4], R11 ;  /* 0x0000040b02007986 */ /* 0x000fe8000c101904 */
[----:B------:R-:W-:Y:S04]  /*0380*/  STG.E desc[UR4][R2.64+0x44], R7 ;  /* 0x0000440702007986 */ /* 0x000fe8000c101904 */
[----:B------:R-:W-:Y:S04]  /*0390*/  STG.E desc[UR4][R2.64+0x8], R13 ;  /* 0x0000080d02007986 */ /* 0x000fe8000c101904 */
[----:B------:R-:W-:Y:S04]  /*03a0*/  STG.E desc[UR4][R2.64+0x48], R15 ;  /* 0x0000480f02007986 */ /* 0x000fe8000c101904 */
[----:B------:R-:W-:Y:S04]  /*03b0*/  STG.E desc[UR4][R2.64+0xc], R17 ;  /* 0x00000c1102007986 */ /* 0x000fe8000c101904 */
[----:B------:R-:W-:Y:S01]  /*03c0*/  STG.E desc[UR4][R2.64+0x4c], R5 ;  /* 0x00004c0502007986 */ /* 0x000fe2000c101904 */
[----:B------:R-:W-:Y:S05]  /*03d0*/  EXIT ;  /* 0x000000000000794d */ /* 0x000fea0003800000 */
.L_x_58:
        /* <DEDUP_REMOVED lines=10> */
.L_x_101:


//--------------------- .text.dequantize_block_q4_0 --------------------------
	.section	.text.dequantize_block_q4_0,"ax",@progbits
	.align	128
        .global         dequantize_block_q4_0
        .type           dequantize_block_q4_0,@function
        .size           dequantize_block_q4_0,(.L_x_102 - dequantize_block_q4_0)
        .other          dequantize_block_q4_0,@"STO_CUDA_ENTRY STV_DEFAULT"
dequantize_block_q4_0:
.text.dequantize_block_q4_0:
        /* <DEDUP_REMOVED lines=14> */
[----:B------:R-:W-:Y:S02]  /*00e0*/  IADD3 R6, P0, PT, R8, R4, RZ ;  /* 0x0000000408067210 */ /* 0x000fe40007f1e0ff */
[----:B-1----:R0:W3:Y:S03]  /*00f0*/  LDG.E.U16.CONSTANT R0, desc[UR4][R4.64] ;  /* 0x0000000404007981 */ /* 0x0020e6000c1e9500 */
[----:B------:R-:W-:-:S05]  /*0100*/  IMAD.X R7, RZ, RZ, R5, P0 ;  /* 0x000000ffff077224 */ /* 0x000fca00000e0605 */
[----:B------:R-:W4:Y:S04]  /*0110*/  LDG.E.U8.CONSTANT R10, desc[UR4][R6.64+0x2] ;  /* 0x00000204060a7981 */ /* 0x000f28000c1e9100 */
[----:B------:R-:W5:Y:S04]  /*0120*/  LDG.E.U8.CONSTANT R12, desc[UR4][R6.64+0x3] ;  /* 0x00000304060c7981 */ /* 0x000f68000c1e9100 */
[----:B------:R-:W3:Y:S04]  /*0130*/  LDG.E.U8.CONSTANT R14, desc[UR4][R6.64+0x4] ;  /* 0x00000404060e7981 */ /* 0x000ee8000c1e9100 */
[----:B------:R3:W3:Y:S01]  /*0140*/  LDG.E.U8.CONSTANT R15, desc[UR4][R6.64+0x5] ;  /* 0x00000504060f7981 */ /* 0x0006e2000c1e9100 */
[----:B------:R-:W-:-:S04]  /*0150*/  IMAD.U32 R9, R9, 0x20, R8 ;  /* 0x0000002009097824 */ /* 0x000fc800078e0008 */
[----:B--2---:R-:W-:Y:S01]  /*0160*/  IMAD.WIDE.U32 R2, R9, 0x4, R2 ;  /* 0x0000000409027825 */ /* 0x004fe200078e0002 */
[----:B----4-:R-:W-:Y:S02]  /*0170*/  LOP3.LUT R11, R10, 0xf, RZ, 0xc0, !PT ;  /* 0x0000000f0a0b7812 */ /* 0x010fe400078ec0ff */
[----:B------:R-:W-:Y:S02]  /*0180*/  SHF.R.U32.HI R10, RZ, 0x4, R10 ;  /* 0x00000004ff0a7819 */ /* 0x000fe4000001160a */
[----:B-----5:R-:W-:Y:S02]  /*0190*/  LOP3.LUT R13, R12, 0xf, RZ, 0xc0, !PT ;  /* 0x0000000f0c0d7812 */ /* 0x020fe400078ec0ff */
[----:B------:R-:W1:Y:S01]  /*01a0*/  I2F.U16 R11, R11 ;  /* 0x0000000b000b7306 */ /* 0x000e620000101000 */
[----:B0-----:R-:W-:Y:S02]  /*01b0*/  LOP3.LUT R4, R10, 0xffff, RZ, 0xc0, !PT ;  /* 0x0000ffff0a047812 */ /* 0x001fe400078ec0ff */
[----:B---3--:R-:W-:-:S02]  /*01c0*/  LOP3.LUT R6, R14, 0xf, RZ, 0xc0, !PT ;  /* 0x0000000f0e067812 */ /* 0x008fc400078ec0ff */
[----:B------:R-:W-:-:S03]  /*01d0*/  LOP3.LUT R10, R15, 0xf, RZ, 0xc0, !PT ;  /* 0x0000000f0f0a7812 */ /* 0x000fc600078ec0ff */
[----:B------:R-:W0:Y:S01]  /*01e0*/  I2F.U16 R8, R13 ;  /* 0x0000000d00087306 */ /* 0x000e220000101000 */
[----:B------:R-:W-:Y:S01]  /*01f0*/  HADD2.F32 R0, -RZ, R0.H0_H0 ;  /* 0x20000000ff007230 */ /* 0x000fe20000004100 */
[----:B------:R-:W-:Y:S02]  /*0200*/  SHF.R.U32.HI R12, RZ, 0x4, R12 ;  /* 0x00000004ff0c7819 */ /* 0x000fe4000001160c */
[----:B------:R-:W-:-:S04]  /*0210*/  SHF.R.U32.HI R14, RZ, 0x4, R14 ;  /* 0x00000004ff0e7819 */ /* 0x000fc8000001160e */
[----:B------:R-:W2:Y:S01]  /*0220*/  I2F.U16 R6, R6 ;  /* 0x0000000600067306 */ /* 0x000ea20000101000 */
[----:B------:R-:W-:Y:S01]  /*0230*/  SHF.R.U32.HI R15, RZ, 0x4, R15 ;  /* 0x00000004ff0f7819 */ /* 0x000fe2000001160f */
[----:B------:R-:W-:Y:S01]  /*0240*/  FMUL R5, R0, -8 ;  /* 0xc100000000057820 */ /* 0x000fe20000400000 */
[----:B------:R-:W-:-:S05]  /*0250*/  I2FP.F32.U32 R4, R4 ;  /* 0x0000000400047245 */ /* 0x000fca0000201000 */
[----:B------:R-:W3:Y:S01]  /*0260*/  I2F.U16 R10, R10 ;  /* 0x0000000a000a7306 */ /* 0x000ee20000101000 */
[----:B------:R-:W-:Y:S02]  /*0270*/  LOP3.LUT R12, R12, 0xffff, RZ, 0xc0, !PT ;  /* 0x0000ffff0c0c7812 */ /* 0x000fe400078ec0ff */
[----:B------:R-:W-:Y:S01]  /*0280*/  LOP3.LUT R14, R14, 0xffff, RZ, 0xc0, !PT ;  /* 0x0000ffff0e0e7812 */ /* 0x000fe200078ec0ff */
[C-C-:B-1----:R-:W-:Y:S01]  /*0290*/  FFMA R7, R0.reuse, R11, R5.reuse ;  /* 0x0000000b00077223 */ /* 0x142fe20000000005 */
[----:B------:R-:W-:Y:S01]  /*02a0*/  LOP3.LUT R15, R15, 0xffff, RZ, 0xc0, !PT ;  /* 0x0000ffff0f0f7812 */ /* 0x000fe200078ec0ff */
[C-C-:B------:R-:W-:Y:S01]  /*02b0*/  FFMA R9, R0.reuse, R4, R5.reuse ;  /* 0x0000000400097223 */ /* 0x140fe20000000005 */
[----:B0-----:R-:W-:Y:S01]  /*02c0*/  FFMA R11, R0, R8, R5 ;  /* 0x00000008000b7223 */ /* 0x001fe20000000005 */
[----:B------:R-:W-:Y:S02]  /*02d0*/  I2FP.F32.U32 R4, R12 ;  /* 0x0000000c00047245 */ /* 0x000fe40000201000 */
[----:B------:R-:W-:-:S02]  /*02e0*/  I2FP.F32.U32 R8, R14 ;  /* 0x0000000e00087245 */ /* 0x000fc40000201000 */
[----:B------:R-:W-:Y:S01]  /*02f0*/  I2FP.F32.U32 R12, R15 ;  /* 0x0000000f000c7245 */ /* 0x000fe20000201000 */
[----:B------:R0:W-:Y:S01]  /*0300*/  STG.E desc[UR4][R2.64], R7 ;  /* 0x0000000702007986 */ /* 0x0001e2000c101904 */
[C-C-:B--2---:R-:W-:Y:S01]  /*0310*/  FFMA R13, R0.reuse, R6, R5.reuse ;  /* 0x00000006000d7223 */ /* 0x144fe20000000005 */
[C-C-:B------:R-:W-:Y:S01]  /*0320*/  FFMA R15, R0.reuse, R8, R5.reuse ;  /* 0x00000008000f7223 */ /* 0x140fe20000000005 */
[C-C-:B---3--:R-:W-:Y:S01]  /*0330*/  FFMA R17, R0.reuse, R10, R5.reuse ;  /* 0x0000000a00117223 */ /* 0x148fe20000000005 */
[----:B------:R-:W-:Y:S01]  /*0340*/  STG.E desc[UR4][R2.64+0x40], R9 ;  /* 0x0000400902007986 */ /* 0x000fe2000c101904 */
[C-C-:B0-----:R-:W-:Y:S01]  /*0350*/  FFMA R7, R0.reuse, R4, R5.reuse ;  /* 0x0000000400077223 */ /* 0x141fe20000000005 */
[----:B------:R-:W-:Y:S02]  /*0360*/  FFMA R5, R0, R12, R5 ;  /* 0x0000000c00057223 */ /* 0x000fe40000000005 */
[----:B------:R-:W-:Y:S04]  /*0370*/  STG.E desc[UR4][R2.64+0x4], R11 ;  /* 0x0000040b02007986 */ /* 0x000fe8000c101904 */
[----:B------:R-:W-:Y:S04]  /*0380*/  STG.E desc[UR4][R2.64+0x44], R7 ;  /* 0x0000440702007986 */ /* 0x000fe8000c101904 */
[----:B------:R-:W-:Y:S04]  /*0390*/  STG.E desc[UR4][R2.64+0x8], R13 ;  /* 0x0000080d02007986 */ /* 0x000fe8000c101904 */
[----:B------:R-:W-:Y:S04]  /*03a0*/  STG.E desc[UR4][R2.64+0x48], R15 ;  /* 0x0000480f02007986 */ /* 0x000fe8000c101904 */
[----:B------:R-:W-:Y:S04]  /*03b0*/  STG.E desc[UR4][R2.64+0xc], R17 ;  /* 0x00000c1102007986 */ /* 0x000fe8000c101904 */
[----:B------:R-:W-:Y:S01]  /*03c0*/  STG.E desc[UR4][R2.64+0x4c], R5 ;  /* 0x00004c0502007986 */ /* 0x000fe2000c101904 */
[----:B------:R-:W-:Y:S05]  /*03d0*/  EXIT ;  /* 0x000000000000794d */ /* 0x000fea0003800000 */
.L_x_59:
        /* <DEDUP_REMOVED lines=10> */
.L_x_102:


//--------------------- .text.mul_mat_q4_0_no_check --------------------------
	.section	.text.mul_mat_q4_0_no_check,"ax",@progbits
	.align	128
        .global         mul_mat_q4_0_no_check
        .type           mul_mat_q4_0_no_check,@function
        .size           mul_mat_q4_0_no_check,(.L_x_103 - mul_mat_q4_0_no_check)
        .other          mul_mat_q4_0_no_check,@"STO_CUDA_ENTRY STV_DEFAULT"
mul_mat_q4_0_no_check:
.text.mul_mat_q4_0_no_check:
[----:B------:R-:W0:Y:S02]  /*0000*/  LDC R1, c[0x0][0x37c] ;  /* 0x0000df00ff017b82 */ /* 0x000e240000000800 */
[----:B0-----:R-:W-:Y:S01]  /*0010*/  VIADD R1, R1, 0xffffffd0 ;  /* 0xffffffd001017836 */ /* 0x001fe20000000000 */
[----:B------:R-:W0:Y:S01]  /*0020*/  LDCU UR39, c[0x0][0x2f8] ;  /* 0x00005f00ff2777ac */ /* 0x000e220008000800 */
[----:B------:R-:W-:Y:S01]  /*0030*/  IMAD.MOV.U32 R29, RZ, RZ, RZ ;  /* 0x000000ffff1d7224 */ /* 0x000fe200078e00ff */
[----:B------:R-:W1:Y:S02]  /*0040*/  LDCU UR40, c[0x0][0x2fc] ;  /* 0x00005f80ff2877ac */ /* 0x000e640008000800 */
[----:B------:R-:W-:Y:S01]  /*0050*/  R2UR UR46, R1 ;  /* 0x00000000012e72ca */ /* 0x000fe200000e0000 */
[----:B------:R-:W2:Y:S01]  /*0060*/  LDCU UR5, c[0x0][0x398] ;  /* 0x00007300ff0577ac */ /* 0x000ea20008000800 */
[----:B------:R-:W3:Y:S11]  /*0070*/  LDCU.64 UR36, c[0x0][0x358] ;  /* 0x00006b00ff2477ac */ /* 0x000ef60008000a00 */
[----:B0-----:R-:W-:-:S04]  /*0080*/  UIADD3 UR39, UP0, UPT, UR46, UR39, URZ ;  /* 0x000000272e277290 */ /* 0x001fc8000ff1e0ff */
[----:B-1----:R-:W-:Y:S02]  /*0090*/  UIADD3.X UR40, UPT, UPT, URZ, UR40, URZ, UP0, !UPT ;  /* 0x00000028ff287290 */ /* 0x002fe400087fe4ff */
[----:B--2---:R-:W-:Y:S02]  /*00a0*/  UISETP.GE.AND UP0, UPT, UR5, 0x20, UPT ;  /* 0x000000200500788c */ /* 0x004fe4000bf06270 */
[----:B------:R-:W-:-:S04]  /*00b0*/  USHF.R.S32.HI UR4, URZ, 0x1f, UR5 ;  /* 0x0000001fff047899 */ /* 0x000fc80008011405 */
[----:B------:R-:W-:-:S03]  /*00c0*/  ULEA.HI UR4, UR4, UR5, URZ, 0x5 ;  /* 0x0000000504047291 */ /* 0x000fc6000f8f28ff */
[----:B---3--:R-:W-:Y:S09]  /*00d0*/  BRA.U !UP0, `(.L_x_60) ;  /* 0x0000002508a87547 */ /* 0x008ff2000b800000 */
[----:B------:R-:W0:Y:S01]  /*00e0*/  S2R R36, SR_TID.X ;  /* 0x0000000000247919 */ /* 0x000e220000002100 */
[----:B------:R-:W1:Y:S01]  /*00f0*/  LDCU.64 UR6, c[0x0][0x3a0] ;  /* 0x00007400ff0677ac */ /* 0x000e620008000a00 */
[----:B------:R-:W-:Y:S01]  /*0100*/  S2UR UR8, SR_CTAID.X ;  /* 0x00000000000879c3 */ /* 0x000fe20000002500 */
[----:B------:R-:W-:Y:S01]  /*0110*/  HFMA2 R37, -RZ, RZ, 0, 0 ;  /* 0x00000000ff257431 */ /* 0x000fe200000001ff */
[----:B------:R-:W2:Y:S01]  /*0120*/  S2R R4, SR_TID.Y ;  /* 0x0000000000047919 */ /* 0x000ea20000002200 */
[----:B------:R-:W-:Y:S01]  /*0130*/  USHF.R.S32.HI UR41, URZ, 0x5, UR4 ;  /* 0x00000005ff297899 */ /* 0x000fe20008011404 */
[----:B------:R-:W-:Y:S01]  /*0140*/  IMAD.MOV.U32 R29, RZ, RZ, RZ ;  /* 0x000000ffff1d7224 */ /* 0x000fe200078e00ff */
[----:B------:R-:W3:Y:S01]  /*0150*/  LDCU.64 UR42, c[0x0][0x380] ;  /* 0x00007000ff2a77ac */ /* 0x000ee20008000a00 */
[----:B------:R-:W4:Y:S03]  /*0160*/  S2R R5, SR_CTAID.Y ;  /* 0x0000000000057919 */ /* 0x000f260000002600 */
[----:B------:R-:W-:Y:S01]  /*0170*/  MOV R3, UR41 ;  /* 0x0000002900037c02 */ /* 0x000fe20008000f00 */
[----:B------:R-:W-:Y:S01]  /*0180*/  IMAD.U32 R6, RZ, RZ, UR41 ;  /* 0x00000029ff067e24 */ /* 0x000fe2000f8e00ff */
[----:B------:R-:W-:Y:S01]  /*0190*/  MOV R33, UR41 ;  /* 0x0000002900217c02 */ /* 0x000fe20008000f00 */
[----:B------:R-:W-:Y:S01]  /*01a0*/  IMAD.U32 R7, RZ, RZ, UR41 ;  /* 0x00000029ff077e24 */ /* 0x000fe2000f8e00ff */
[----:B------:R-:W2:Y:S01]  /*01b0*/  LDCU.64 UR44, c[0x0][0x388] ;  /* 0x00007100ff2c77ac */ /* 0x000ea20008000a00 */
[----:B------:R-:W-:Y:S01]  /*01c0*/  IMAD.U32 R35, RZ, RZ, UR41 ;  /* 0x00000029ff237e24 */ /* 0x000fe2000f8e00ff */
[----:B-1----:R-:W-:-:S02]  /*01d0*/  USHF.R.S32.HI UR4, URZ, 0x1f, UR7 ;  /* 0x0000001fff047899 */ /* 0x002fc40008011407 */
[----:B------:R-:W-:Y:S02]  /*01e0*/  UIADD3 UR5, UPT, UPT, UR6, -0x1, URZ ;  /* 0xffffffff06057890 */ /* 0x000fe4000fffe0ff */
[----:B------:R-:W-:Y:S01]  /*01f0*/  ULEA.HI UR4, UR4, UR7, URZ, 0x5 ;  /* 0x0000000704047291 */ /* 0x000fe2000f8f28ff */
[----:B------:R-:W1:Y:S01]  /*0200*/  S2UR UR7, SR_CgaCtaId ;  /* 0x00000000000779c3 */ /* 0x000e620000008800 */
[----:B------:R-:W-:Y:S01]  /*0210*/  UMOV UR6, 0x400 ;  /* 0x0000040000067882 */ /* 0x000fe20000000000 */
[----:B------:R-:W-:Y:S01]  /*0220*/  UMOV UR38, URZ ;  /* 0x000000ff00267c82 */ /* 0x000fe20008000000 */
[----:B------:R-:W-:Y:S02]  /*0230*/  USHF.R.S32.HI UR4, URZ, 0x5, UR4 ;  /* 0x00000005ff047899 */ /* 0x000fe40008011404 */
[----:B------:R-:W-:Y:S01]  /*0240*/  UIADD3 UR6, UPT, UPT, UR6, 0x12c0, URZ ;  /* 0x000012c006067890 */ /* 0x000fe2000fffe0ff */
[--C-:B0-----:R-:W-:Y:S02]  /*0250*/  SHF.R.U32.HI R0, RZ, 0x2, R36.reuse ;  /* 0x00000002ff007819 */ /* 0x101fe40000011624 */
[----:B------:R-:W-:-:S03]  /*0260*/  SHF.R.U32.HI R17, RZ, 0x3, R36 ;  /* 0x00000003ff117819 */ /* 0x000fc60000011624 */
[----:B--2---:R-:W-:Y:S01]  /*0270*/  IMAD R2, R4, UR41, R0 ;  /* 0x0000002904027c24 */ /* 0x004fe2000f8e0200 */
[----:B------:R-:W-:-:S04]  /*0280*/  LOP3.LUT R0, R0, 0x3, RZ, 0xc0, !PT ;  /* 0x0000000300007812 */ /* 0x000fc800078ec0ff */
[----:B------:R-:W-:Y:S01]  /*0290*/  LEA R3, R3, R2, 0x3 ;  /* 0x0000000203037211 */ /* 0x000fe200078e18ff */
[----:B------:R-:W-:Y:S02]  /*02a0*/  IMAD R2, R7, 0x10, R2 ;  /* 0x0000001007027824 */ /* 0x000fe400078e0202 */
[----:B------:R-:W-:Y:S02]  /*02b0*/  VIADD R7, R36, 0x20 ;  /* 0x0000002024077836 */ /* 0x000fe40000000000 */
[----:B------:R-:W-:Y:S01]  /*02c0*/  IMAD R31, R6, 0x4, R3 ;  /* 0x00000004061f7824 */ /* 0x000fe200078e0203 */
[----:B------:R-:W-:Y:S01]  /*02d0*/  LEA R35, R35, R2, 0x3 ;  /* 0x0000000223237211 */ /* 0x000fe200078e18ff */
[C---:B----4-:R-:W-:Y:S01]  /*02e0*/  IMAD R3, R5.reuse, 0x4, R0 ;  /* 0x0000000405037824 */ /* 0x050fe200078e0200 */
[----:B-1----:R-:W-:Y:S01]  /*02f0*/  ULEA UR6, UR7, UR6, 0x18 ;  /* 0x0000000607067291 */ /* 0x002fe2000f8ec0ff */
[----:B------:R-:W-:Y:S01]  /*0300*/  IMAD R0, R5, 0x4, R4 ;  /* 0x0000000405007824 */ /* 0x000fe200078e0204 */
[----:B------:R-:W-:Y:S01]  /*0310*/  LOP3.LUT R5, R36, 0x3, RZ, 0xc0, !PT ;  /* 0x0000000324057812 */ /* 0x000fe200078ec0ff */
[----:B------:R-:W-:Y:S01]  /*0320*/  IMAD R33, R33, 0x4, R2 ;  /* 0x0000000421217824 */ /* 0x000fe200078e0202 */
[----:B------:R-:W-:-:S02]  /*0330*/  VIMNMX R6, PT, PT, R3, UR5, PT ;  /* 0x0000000503067c48 */ /* 0x000fc4000bfe0100 */
[----:B------:R-:W-:Y:S02]  /*0340*/  VIMNMX.U32 R2, PT, PT, R0, UR5, PT ;  /* 0x0000000500027c48 */ /* 0x000fe4000bfe0000 */
[C---:B------:R-:W-:Y:S01]  /*0350*/  LOP3.LUT R0, R36.reuse, 0x7, RZ, 0xc0, !PT ;  /* 0x0000000724007812 */ /* 0x040fe200078ec0ff */
[----:B------:R-:W-:Y:S01]  /*0360*/  IMAD.SHL.U32 R36, R36, 0x4, RZ ;  /* 0x0000000424247824 */ /* 0x000fe200078e00ff */
[----:B------:R-:W-:Y:S01]  /*0370*/  LEA R3, R4, R17, 0x2 ;  /* 0x0000001104037211 */ /* 0x000fe200078e10ff */
[----:B------:R-:W-:Y:S02]  /*0380*/  IMAD R4, R2, UR4, RZ ;  /* 0x0000000402047c24 */ /* 0x000fe4000f8e02ff */
[----:B------:R-:W-:Y:S01]  /*0390*/  IMAD R2, R6, UR4, R5 ;  /* 0x0000000406027c24 */ /* 0x000fe2000f8e0205 */
[----:B------:R-:W-:Y:S01]  /*03a0*/  LEA.HI R6, R3, R0, RZ, 0x1e ;  /* 0x0000000003067211 */ /* 0x000fe200078ff0ff */
[----:B------:R-:W-:Y:S01]  /*03b0*/  IMAD.IADD R17, R17, 0x1, R4 ;  /* 0x0000000111117824 */ /* 0x000fe200078e0204 */
[----:B------:R-:W-:Y:S01]  /*03c0*/  LEA.HI R16, R7, R4, RZ, 0x1d ;  /* 0x0000000407107211 */ /* 0x000fe200078fe8ff */
[----:B------:R-:W-:Y:S01]  /*03d0*/  USHF.L.U32 UR4, UR8, 0x5, URZ ;  /* 0x0000000508047899 */ /* 0x000fe200080006ff */
[C---:B------:R-:W-:Y:S01]  /*03e0*/  LEA R6, R3.reuse, R6, 0x3 ;  /* 0x0000000603067211 */ /* 0x040fe200078e18ff */
[----:B------:R-:W-:Y:S01]  /*03f0*/  VIADD R3, R3, 0x10 ;  /* 0x0000001003037836 */ /* 0x000fe20000000000 */
[----:B------:R-:W-:Y:S01]  /*0400*/  MOV R4, UR41 ;  /* 0x0000002900047c02 */ /* 0x000fe20008000f00 */
[----:B------:R-:W-:Y:S01]  /*0410*/  UIMAD UR4, UR41, UR4, URZ ;  /* 0x00000004290472a4 */ /* 0x000fe2000f8e02ff */
[----:B------:R-:W-:-:S02]  /*0420*/  LOP3.LUT R36, R36, 0xc, RZ, 0xc0, !PT ;  /* 0x0000000c24247812 */ /* 0x000fc400078ec0ff */
[----:B------:R-:W-:Y:S01]  /*0430*/  LEA.HI R0, R3, R0, RZ, 0x1e ;  /* 0x0000000003007211 */ /* 0x000fe200078ff0ff */
[----:B---3--:R-:W-:Y:S01]  /*0440*/  UIMAD.WIDE UR42, UR4, 0x12, UR42 ;  /* 0x00000012042a78a5 */ /* 0x008fe2000f8e022a */
[----:B------:R-:W-:Y:S01]  /*0450*/  LEA R18, R6, UR6, 0x2 ;  /* 0x0000000606127c11 */ /* 0x000fe2000f8e10ff */
[----:B------:R-:W-:-:S04]  /*0460*/  IMAD.WIDE.U32 R32, R33, 0x12, R36 ;  /* 0x0000001221207825 */ /* 0x000fc800078e0024 */
[----:B------:R-:W-:Y:S02]  /*0470*/  IMAD R0, R3, 0x8, R0 ;  /* 0x0000000803007824 */ /* 0x000fe400078e0200 */
[----:B------:R-:W-:Y:S02]  /*0480*/  IMAD R3, R4, 0x4, R35 ;  /* 0x0000000404037824 */ /* 0x000fe400078e0223 */
[----:B------:R-:W-:Y:S01]  /*0490*/  IMAD.WIDE.U32 R34, R35, 0x12, R36 ;  /* 0x0000001223227825 */ /* 0x000fe200078e0024 */
[----:B------:R-:W-:-:S03]  /*04a0*/  LEA R19, R0, UR6, 0x2 ;  /* 0x0000000600137c11 */ /* 0x000fc6000f8e10ff */
[----:B------:R-:W-:-:S04]  /*04b0*/  IMAD.WIDE.U32 R30, R31, 0x12, R36 ;  /* 0x000000121f1e7825 */ /* 0x000fc800078e0024 */
[----:B------:R-:W-:-:S07]  /*04c0*/  IMAD.WIDE.U32 R36, R3, 0x12, R36 ;  /* 0x0000001203247825 */ /* 0x000fce00078e0024 */
.L_x_69:
[----:B------:R-:W0:Y:S01]  /*04d0*/  S2R R3, SR_TID.X ;  /* 0x0000000000037919 */ /* 0x000e220000002100 */
[----:B------:R-:W-:Y:S01]  /*04e0*/  MOV R6, UR41 ;  /* 0x0000002900067c02 */ /* 0x000fe20008000f00 */
[----:B------:R-:W-:Y:S01]  /*04f0*/  IMAD.MOV.U32 R5, RZ, RZ, RZ ;  /* 0x000000ffff057224 */ /* 0x000fe200078e00ff */
[----:B------:R-:W1:Y:S01]  /*0500*/  S2R R24, SR_TID.Y ;  /* 0x0000000000187919 */ /* 0x000e620000002200 */
[----:B------:R-:W-:Y:S02]  /*0510*/  MOV R10, UR41 ;  /* 0x00000029000a7c02 */ /* 0x000fe40008000f00 */
[----:B0-----:R-:W-:Y:S01]  /*0520*/  SHF.R.U32.HI R0, RZ, 0x2, R3 ;  /* 0x00000002ff007819 */ /* 0x001fe20000011603 */
[----:B------:R-:W-:-:S04]  /*0530*/  IMAD.SHL.U32 R27, R3, 0x4, RZ ;  /* 0x00000004031b7824 */ /* 0x000fc800078e00ff */
[----:B-1----:R-:W-:Y:S01]  /*0540*/  IMAD R15, R24, UR41, R0 ;  /* 0x00000029180f7c24 */ /* 0x002fe2000f8e0200 */
[----:B------:R-:W-:-:S03]  /*0550*/  LOP3.LUT R4, R27, 0xc, RZ, 0xc0, !PT ;  /* 0x0000000c1b047812 */ /* 0x000fc600078ec0ff */
[----:B------:R-:W-:Y:S02]  /*0560*/  IMAD R9, R6, 0x4, R15 ;  /* 0x0000000406097824 */ /* 0x000fe400078e020f */
[----:B------:R-:W-:-:S04]  /*0570*/  IMAD.WIDE.U32 R6, R15, 0x12, R4 ;  /* 0x000000120f067825 */ /* 0x000fc800078e0004 */
[----:B------:R-:W-:Y:S01]  /*0580*/  IMAD R11, R10, 0x8, R15 ;  /* 0x000000080a0b7824 */ /* 0x000fe200078e020f */
[----:B------:R-:W-:Y:S01]  /*0590*/  IADD3 R6, P0, PT, R6, UR42, RZ ;  /* 0x0000002a06067c10 */ /* 0x000fe2000ff1e0ff */
[----:B------:R-:W-:-:S03]  /*05a0*/  IMAD.WIDE.U32 R8, R9, 0x12, R4 ;  /* 0x0000001209087825 */ /* 0x000fc600078e0004 */
[----:B------:R-:W-:Y:S01]  /*05b0*/  IADD3.X R7, PT, PT, R7, UR43, RZ, P0, !PT ;  /* 0x0000002b07077c10 */ /* 0x000fe200087fe4ff */
[--C-:B------:R-:W-:Y:S01]  /*05c0*/  IMAD.WIDE.U32 R10, R11, 0x12, R4.reuse ;  /* 0x000000120b0a7825 */ /* 0x100fe200078e0004 */
[----:B------:R-:W-:Y:S01]  /*05d0*/  IADD3 R8, P1, PT, R8, UR42, RZ ;  /* 0x0000002a08087c10 */ /* 0x000fe2000ff3e0ff */
[----:B------:R-:W0:Y:S01]  /*05e0*/  S2UR UR7, SR_CgaCtaId ;  /* 0x00000000000779c3 */ /* 0x000e220000008800 */
[----:B------:R-:W-:Y:S01]  /*05f0*/  UMOV UR6, 0x400 ;  /* 0x0000040000067882 */ /* 0x000fe20000000000 */
[----:B------:R-:W2:Y:S01]  /*0600*/  LDG.E.U16.CONSTANT R25, desc[UR36][R6.64+0x2] ;  /* 0x0000022406197981 */ /* 0x000ea2000c1e9500 */
[----:B------:R-:W-:Y:S01]  /*0610*/  IADD3 R12, P0, PT, R10, UR42, RZ ;  /* 0x0000002a0a0c7c10 */ /* 0x000fe2000ff1e0ff */
[----:B------:R-:W-:Y:S01]  /*0620*/  IMAD.U32 R10, RZ, RZ, UR41 ;  /* 0x00000029ff0a7e24 */ /* 0x000fe2000f8e00ff */
[----:B------:R-:W-:Y:S01]  /*0630*/  IADD3.X R9, PT, PT, R9, UR43, RZ, P1, !PT ;  /* 0x0000002b09097c10 */ /* 0x000fe20008ffe4ff */
[----:B------:R1:W2:Y:S03]  /*0640*/  LDG.E.U16.CONSTANT R28, desc[UR36][R6.64+0x4] ;  /* 0x00000424061c7981 */ /* 0x0002a6000c1e9500 */
[----:B------:R-:W-:Y:S01]  /*0650*/  LEA R15, R10, R15, 0x4 ;  /* 0x0000000f0a0f7211 */ /* 0x000fe200078e20ff */
[----:B------:R-:W3:Y:S04]  /*0660*/  LDG.E.U16.CONSTANT R26, desc[UR36][R8.64+0x2] ;  /* 0x00000224081a7981 */ /* 0x000ee8000c1e9500 */
[----:B------:R-:W-:Y:S01]  /*0670*/  IMAD.WIDE.U32 R4, R15, 0x12, R4 ;  /* 0x000000120f047825 */ /* 0x000fe200078e0004 */
[----:B------:R-:W3:Y:S01]  /*0680*/  LDG.E.U16.CONSTANT R39, desc[UR36][R8.64+0x4] ;  /* 0x0000042408277981 */ /* 0x000ee2000c1e9500 */
[----:B------:R-:W-:-:S02]  /*0690*/  IADD3.X R13, PT, PT, R11, UR43, RZ, P0, !PT ;  /* 0x0000002b0b0d7c10 */ /* 0x000fc400087fe4ff */
[----:B------:R-:W-:-:S03]  /*06a0*/  IADD3 R14, P0, PT, R4, UR42, RZ ;  /* 0x0000002a040e7c10 */ /* 0x000fc6000ff1e0ff */
[----:B------:R-:W4:Y:S01]  /*06b0*/  LDG.E.U16.CONSTANT R22, desc[UR36][R12.64+0x2] ;  /* 0x000002240c167981 */ /* 0x000f22000c1e9500 */
[----:B------:R-:W-:-:S03]  /*06c0*/  IADD3.X R15, PT, PT, R5, UR43, RZ, P0, !PT ;  /* 0x0000002b050f7c10 */ /* 0x000fc600087fe4ff */
[----:B------:R-:W4:Y:S04]  /*06d0*/  LDG.E.U16.CONSTANT R23, desc[UR36][R12.64+0x4] ;  /* 0x000004240c177981 */ /* 0x000f28000c1e9500 */
[----:B------:R-:W5:Y:S04]  /*06e0*/  LDG.E.U16.CONSTANT R8, desc[UR36][R14.64+0x2] ;  /* 0x000002240e087981 */ /* 0x000f68000c1e9500 */
[----:B------:R-:W5:Y:S01]  /*06f0*/  LDG.E.U16.CONSTANT R9, desc[UR36][R14.64+0x4] ;  /* 0x000004240e097981 */ /* 0x000f62000c1e9500 */
[----:B------:R-:W-:-:S04]  /*0700*/  IADD3 R10, P1, PT, R32, UR42, RZ ;  /* 0x0000002a200a7c10 */ /* 0x000fc8000ff3e0ff */
[----:B------:R-:W-:-:S05]  /*0710*/  IADD3.X R11, PT, PT, R33, UR43, RZ, P1, !PT ;  /* 0x0000002b210b7c10 */ /* 0x000fca0008ffe4ff */
[----:B------:R-:W2:Y:S04]  /*0720*/  LDG.E.U16.CONSTANT R13, desc[UR36][R10.64+0x2] ;  /* 0x000002240a0d7981 */ /* 0x000ea8000c1e9500 */
[----:B------:R0:W2:Y:S01]  /*0730*/  LDG.E.U16.CONSTANT R20, desc[UR36][R10.64+0x4] ;  /* 0x000004240a147981 */ /* 0x0000a2000c1e9500 */
[----:B-1----:R-:W-:Y:S01]  /*0740*/  IADD3 R6, P0, PT, R30, UR42, RZ ;  /* 0x0000002a1e067c10 */ /* 0x002fe2000ff1e0ff */
[----:B------:R-:W-:-:S03]  /*0750*/  UIADD3 UR4, UPT, UPT, UR6, 0x240, URZ ;  /* 0x0000024006047890 */ /* 0x000fc6000fffe0ff */
[----:B------:R-:W-:Y:S01]  /*0760*/  IADD3.X R7, PT, PT, R31, UR43, RZ, P0, !PT ;  /* 0x0000002b1f077c10 */ /* 0x000fe200087fe4ff */
[----:B0-----:R-:W-:Y:S01]  /*0770*/  ULEA UR4, UR7, UR4, 0x18 ;  /* 0x0000000407047291 */ /* 0x001fe2000f8ec0ff */
[----:B------:R-:W-:Y:S01]  /*0780*/  IADD3 R4, P0, PT, R34, UR42, RZ ;  /* 0x0000002a22047c10 */ /* 0x000fe2000ff1e0ff */
[----:B------:R-:W-:-:S03]  /*0790*/  IMAD R10, R24, 0x21, R3 ;  /* 0x00000021180a7824 */ /* 0x000fc600078e0203 */
[----:B------:R-:W-:Y:S01]  /*07a0*/  IADD3.X R5, PT, PT, R35, UR43, RZ, P0, !PT ;  /* 0x0000002b23057c10 */ /* 0x000fe200087fe4ff */
[----:B------:R-:W2:Y:S01]  /*07b0*/  LDG.E.U16.CONSTANT R12, desc[UR36][R6.64+0x2] ;  /* 0x00000224060c7981 */ /* 0x000ea2000c1e9500 */
[----:B------:R-:W-:-:S03]  /*07c0*/  LEA R10, R10, UR4, 0x2 ;  /* 0x000000040a0a7c11 */ /* 0x000fc6000f8e10ff */
[----:B------:R-:W2:Y:S04]  /*07d0*/  LDG.E.U16.CONSTANT R14, desc[UR36][R4.64+0x2] ;  /* 0x00000224040e7981 */ /* 0x000ea8000c1e9500 */
[----:B------:R0:W2:Y:S01]  /*07e0*/  LDG.E.U16.CONSTANT R15, desc[UR36][R4.64+0x4] ;  /* 0x00000424040f7981 */ /* 0x0000a2000c1e9500 */
[----:B------:R-:W-:-:S03]  /*07f0*/  LOP3.LUT R43, R3, 0x7, RZ, 0xc0, !PT ;  /* 0x00000007032b7812 */ /* 0x000fc600078ec0ff */
[----:B------:R1:W2:Y:S01]  /*0800*/  LDG.E.U16.CONSTANT R21, desc[UR36][R6.64+0x4] ;  /* 0x0000042406157981 */ /* 0x0002a2000c1e9500 */
[----:B0-----:R-:W-:Y:S02]  /*0810*/  SHF.L.U32 R4, R24, 0x2, RZ ;  /* 0x0000000218047819 */ /* 0x001fe400000006ff */
[----:B-1----:R-:W-:Y:S02]  /*0820*/  IADD3 R6, P0, PT, R36, UR42, RZ ;  /* 0x0000002a24067c10 */ /* 0x002fe4000ff1e0ff */
[----:B------:R-:W-:Y:S02]  /*0830*/  LEA.HI R4, R3, R4, RZ, 0x1d ;  /* 0x0000000403047211 */ /* 0x000fe400078fe8ff */
[----:B------:R-:W-:Y:S02]  /*0840*/  IADD3.X R7, PT, PT, R37, UR43, RZ, P0, !PT ;  /* 0x0000002b25077c10 */ /* 0x000fe400087fe4ff */
[----:B------:R-:W-:Y:S01]  /*0850*/  MOV R5, UR43 ;  /* 0x0000002b00057c02 */ /* 0x000fe20008000f00 */
[----:B------:R-:W-:-:S02]  /*0860*/  IMAD R43, R4, UR41, R43 ;  /* 0x00000029042b7c24 */ /* 0x000fc4000f8e022b */
[----:B------:R-:W-:Y:S01]  /*0870*/  IMAD.U32 R4, RZ, RZ, UR42 ;  /* 0x0000002aff047e24 */ /* 0x000fe2000f8e00ff */
[----:B------:R-:W2:Y:S01]  /*0880*/  LDG.E.U16.CONSTANT R11, desc[UR36][R6.64+0x2] ;  /* 0x00000224060b7981 */ /* 0x000ea2000c1e9500 */
[----:B---3--:R-:W-:-:S03]  /*0890*/  IMAD R39, R39, 0x10000, R26 ;  /* 0x0001000027277824 */ /* 0x008fc600078e021a */
[----:B------:R0:W3:Y:S04]  /*08a0*/  LDG.E.U16.CONSTANT R26, desc[UR36][R6.64+0x4] ;  /* 0x00000424061a7981 */ /* 0x0000e8000c1e9500 */
[----:B------:R1:W-:Y:S02]  /*08b0*/  STS [R10+0x210], R39 ;  /* 0x000210270a007388 */ /* 0x0003e40000000800 */
[----:B-1----:R-:W1:Y:S01]  /*08c0*/  LDC.64 R38, c[0x0][0x388] ;  /* 0x0000e200ff267b82 */ /* 0x002e620000000a00 */
[----:B-----5:R-:W-:Y:S01]  /*08d0*/  LEA R9, R9, R8, 0x10 ;  /* 0x0000000809097211 */ /* 0x020fe200078e80ff */
[----:B----4-:R-:W-:Y:S01]  /*08e0*/  IMAD R41, R23, 0x10000, R22 ;  /* 0x0001000017297824 */ /* 0x010fe200078e0216 */
[----:B------:R-:W-:Y:S01]  /*08f0*/  LOP3.LUT R8, R27, 0x1c, RZ, 0xc0, !PT ;  /* 0x0000001c1b087812 */ /* 0x000fe200078ec0ff */
[----:B------:R-:W-:-:S02]  /*0900*/  IMAD.U32 R22, RZ, RZ, UR41 ;  /* 0x00000029ff167e24 */ /* 0x000fc4000f8e00ff */
[----:B0-----:R-:W-:Y:S01]  /*0910*/  IMAD.WIDE.U32 R6, R43, 0x12, R4 ;  /* 0x000000122b067825 */ /* 0x001fe200078e0004 */
[----:B------:R-:W-:-:S03]  /*0920*/  IADD3 R8, P0, PT, R8, UR44, RZ ;  /* 0x0000002c08087c10 */ /* 0x000fc6000ff1e0ff */
[----:B------:R-:W-:Y:S01]  /*0930*/  IMAD R43, R22, 0x10, R43 ;  /* 0x00000010162b7824 */ /* 0x000fe200078e022b */
[----:B------:R-:W-:Y:S01]  /*0940*/  IADD3 R42, P1, PT, R8, 0x4, RZ ;  /* 0x00000004082a7810 */ /* 0x000fe20007f3e0ff */
[----:B------:R0:W4:Y:S02]  /*0950*/  LDG.E.U16.CONSTANT R23, desc[UR36][R6.64] ;  /* 0x0000002406177981 */ /* 0x000124000c1e9500 */
[----:B------:R-:W-:Y:S01]  /*0960*/  IMAD.WIDE.U32 R4, R43, 0x12, R4 ;  /* 0x000000122b047825 */ /* 0x000fe200078e0004 */
[----:B------:R-:W-:-:S05]  /*0970*/  IADD3.X R43, PT, PT, RZ, UR45, RZ, P1, P0 ;  /* 0x0000002dff2b7c10 */ /* 0x000fca0008fe04ff */
[----:B------:R-:W5:Y:S01]  /*0980*/  LDG.E.U16.CONSTANT R4, desc[UR36][R4.64] ;  /* 0x0000002404047981 */ /* 0x000f62000c1e9500 */
[----:B0-----:R-:W-:-:S04]  /*0990*/  IMAD.WIDE R6, R17, 0x24, R42 ;  /* 0x0000002411067825 */ /* 0x001fc800078e022a */
[----:B-1----:R-:W-:Y:S01]  /*09a0*/  IMAD.WIDE R38, R2, 0x24, R38 ;  /* 0x0000002402267825 */ /* 0x002fe200078e0226 */
[----:B------:R0:W-:Y:S03]  /*09b0*/  STS [R10+0x420], R41 ;  /* 0x000420290a007388 */ /* 0x0001e60000000800 */
[----:B--2---:R-:W-:Y:S02]  /*09c0*/  IMAD R13, R20, 0x10000, R13 ;  /* 0x00010000140d7824 */ /* 0x004fe400078e020d */
[----:B------:R-:W2:Y:S04]  /*09d0*/  LDG.E.CONSTANT R20, desc[UR36][R38.64] ;  /* 0x0000002426147981 */ /* 0x000ea8000c1e9900 */
[----:B0-----:R0:W2:Y:S01]  /*09e0*/  LDG.E.CONSTANT R41, desc[UR36][R6.64] ;  /* 0x0000002406297981 */ /* 0x0010a2000c1e9900 */
[----:B------:R-:W-:Y:S01]  /*09f0*/  IMAD R25, R28, 0x10000, R25 ;  /* 0x000100001c197824 */ /* 0x000fe200078e0219 */
[----:B------:R-:W-:Y:S01]  /*0a00*/  UIADD3 UR5, UPT, UPT, UR6, 0x200, URZ ;  /* 0x0000020006057890 */ /* 0x000fe2000fffe0ff */
[----:B------:R-:W-:Y:S01]  /*0a10*/  IMAD.SHL.U32 R22, R24, 0x80, RZ ;  /* 0x0000008018167824 */ /* 0x000fe200078e00ff */
[----:B------:R-:W-:Y:S01]  /*0a20*/  ULEA UR48, UR7, UR6, 0x18 ;  /* 0x0000000607307291 */ /* 0x000fe2000f8ec0ff */
[----:B------:R-:W-:Y:S01]  /*0a30*/  IMAD R21, R21, 0x10000, R12 ;  /* 0x0001000015157824 */ /* 0x000fe200078e020c */
[----:B------:R4:W-:Y:S01]  /*0a40*/  STS [R10], R25 ;  /* 0x000000190a007388 */ /* 0x0009e20000000800 */
[----:B------:R-:W-:Y:S01]  /*0a50*/  LEA R15, R15, R14, 0x10 ;  /* 0x0000000e0f0f7211 */ /* 0x000fe200078e80ff */
[----:B------:R-:W-:Y:S01]  /*0a60*/  ULEA UR47, UR7, UR5, 0x18 ;  /* 0x00000005072f7291 */ /* 0x000fe2000f8ec0ff */
[----:B------:R-:W-:Y:S01]  /*0a70*/  LOP3.LUT R28, R22, 0x7c, R27, 0xf8, !PT ;  /* 0x0000007c161c7812 */ /* 0x000fe200078ef81b */
[----:B------:R-:W-:Y:S01]  /*0a80*/  STS [R10+0x840], R9 ;  /* 0x000840090a007388 */ /* 0x000fe20000000800 */
[----:B------:R-:W-:-:S03]  /*0a90*/  LOP3.LUT R27, R27, 0x3c, RZ, 0xc0, !PT ;  /* 0x0000003c1b1b7812 */ /* 0x000fc600078ec0ff */
[----:B------:R-:W-:Y:S04]  /*0aa0*/  STS [R10+0x630], R21 ;  /* 0x000630150a007388 */ /* 0x000fe80000000800 */
[----:B------:R-:W-:Y:S04]  /*0ab0*/  STS [R10+0xa50], R13 ;  /* 0x000a500d0a007388 */ /* 0x000fe80000000800 */
[----:B------:R-:W-:Y:S01]  /*0ac0*/  STS [R10+0xc60], R15 ;  /* 0x000c600f0a007388 */ /* 0x000fe20000000800 */
[----:B0-----:R-:W-:Y:S01]  /*0ad0*/  MOV R6, UR4 ;  /* 0x0000000400067c02 */ /* 0x001fe20008000f00 */
[----:B------:R-:W-:Y:S01]  /*0ae0*/  UIADD3 UR6, UPT, UPT, UR6, 0x12c0, URZ ;  /* 0x000012c006067890 */ /* 0x000fe2000fffe0ff */
[----:B------:R-:W-:Y:S01]  /*0af0*/  LEA R24, R24, UR47, 0x4 ;  /* 0x0000002f18187c11 */ /* 0x000fe2000f8e20ff */
[----:B------:R-:W0:Y:S02]  /*0b00*/  LDCU.64 UR4, c[0x4][URZ] ;  /* 0x01000000ff0477ac */ /* 0x000e240008000a00 */
[----:B------:R-:W-:Y:S01]  /*0b10*/  ULEA UR6, UR7, UR6, 0x18 ;  /* 0x0000000607067291 */ /* 0x000fe2000f8ec0ff */
[----:B---3--:R-:W-:-:S05]  /*0b20*/  IMAD R11, R26, 0x10000, R11 ;  /* 0x000100001a0b7824 */ /* 0x008fca00078e020b */
[----:B------:R-:W-:Y:S01]  /*0b30*/  STS [R10+0xe70], R11 ;  /* 0x000e700b0a007388 */ /* 0x000fe20000000800 */
[----:B----4-:R-:W-:Y:S02]  /*0b40*/  HADD2.F32 R25, -RZ, R23.H0_H0 ;  /* 0x20000017ff197230 */ /* 0x010fe40000004100 */
[----:B-----5:R-:W-:-:S03]  /*0b50*/  HADD2.F32 R12, -RZ, R4.H0_H0 ;  /* 0x20000004ff0c7230 */ /* 0x020fc60000004100 */
[----:B------:R-:W-:Y:S04]  /*0b60*/  STS [R18], R25 ;  /* 0x0000001912007388 */ /* 0x000fe80000000800 */
[----:B------:R-:W-:Y:S04]  /*0b70*/  STS [R19], R12 ;  /* 0x0000000c13007388 */ /* 0x000fe80000000800 */
[----:B--2---:R-:W-:Y:S04]  /*0b80*/  STS [R28+UR48], R41 ;  /* 0x000000291c007988 */ /* 0x004fe80008000830 */
[----:B------:R-:W-:Y:S01]  /*0b90*/  STS [R27+UR47], R20 ;  /* 0x000000141b007988 */ /* 0x000fe2000800082f */
[----:B------:R-:W-:Y:S01]  /*0ba0*/  IMAD R23, R3, 0x84, R6 ;  /* 0x0000008403177824 */ /* 0x000fe200078e0206 */
[----:B------:R-:W-:Y:S06]  /*0bb0*/  BAR.SYNC.DEFER_BLOCKING 0x0 ;  /* 0x0000000000007b1d */ /* 0x000fec0000010000 */
[----:B------:R-:W1:Y:S04]  /*0bc0*/  LDS R13, [R23] ;  /* 0x00000000170d7984 */ /* 0x000e680000000800 */
[----:B------:R-:W2:Y:S01]  /*0bd0*/  LDS.128 R4, [R22+UR48] ;  /* 0x0000003016047984 */ /* 0x000ea20008000c00 */
[----:B-1----:R-:W-:-:S05]  /*0be0*/  LOP3.LUT R9, R13, 0xf0f0f0f, RZ, 0xc0, !PT ;  /* 0x0f0f0f0f0d097812 */ /* 0x002fca00078ec0ff */
[----:B--2---:R-:W-:Y:S02]  /*0bf0*/  IDP.4A.S8.S8 R4, R9, R4, RZ ;  /* 0x0000000409047226 */ /* 0x004fe400000006ff */
[----:B------:R-:W1:Y:S01]  /*0c00*/  LDS.128 R8, [R22+UR48+0x10] ;  /* 0x0000103016087984 */ /* 0x000e620008000c00 */
[----:B------:R-:W-:-:S04]  /*0c10*/  SHF.R.U32.HI R13, RZ, 0x4, R13 ;  /* 0x00000004ff0d7819 */ /* 0x000fc8000001160d */
[----:B------:R-:W-:-:S05]  /*0c20*/  LOP3.LUT R13, R13, 0xf0f0f0f, RZ, 0xc0, !PT ;  /* 0x0f0f0f0f0d0d7812 */ /* 0x000fca00078ec0ff */
[----:B-1----:R-:W-:Y:S02]  /*0c30*/  IDP.4A.S8.S8 R4, R13, R8, R4 ;  /* 0x000000080d047226 */ /* 0x002fe40000000604 */
[----:B------:R-:W1:Y:S01]  /*0c40*/  LDS R8, [R23+0x4] ;  /* 0x0000040017087984 */ /* 0x000e620000000800 */
[----:B------:R-:W-:-:S03]  /*0c50*/  IMAD R25, R3, 0x8, R0 ;  /* 0x0000000803197824 */ /* 0x000fc600078e0200 */
[----:B------:R-:W-:Y:S04]  /*0c60*/  LDS R0, [R23+0xc] ;  /* 0x00000c0017007984 */ /* 0x000fe80000000800 */
[----:B------:R-:W2:Y:S01]  /*0c70*/  LDS R3, [R24] ;  /* 0x0000000018037984 */ /* 0x000ea20000000800 */
[----:B-1----:R-:W-:-:S05]  /*0c80*/  LOP3.LUT R12, R8, 0xf0f0f0f, RZ, 0xc0, !PT ;  /* 0x0f0f0f0f080c7812 */ /* 0x002fca00078ec0ff */
[----:B------:R-:W-:Y:S02]  /*0c90*/  IDP.4A.S8.S8 R4, R12, R5, R4 ;  /* 0x000000050c047226 */ /* 0x000fe40000000604 */
[----:B------:R-:W1:Y:S01]  /*0ca0*/  LDS R5, [R23+0x8] ;  /* 0x0000080017057984 */ /* 0x000e620000000800 */
[----:B------:R-:W-:Y:S02]  /*0cb0*/  SHF.R.U32.HI R8, RZ, 0x4, R8 ;  /* 0x00000004ff087819 */ /* 0x000fe40000011608 */
[----:B------:R-:W-:Y:S02]  /*0cc0*/  LEA R25, R25, UR6, 0x2 ;  /* 0x0000000619197c11 */ /* 0x000fe4000f8e10ff */
[----:B------:R-:W-:-:S05]  /*0cd0*/  LOP3.LUT R8, R8, 0xf0f0f0f, RZ, 0xc0, !PT ;  /* 0x0f0f0f0f08087812 */ /* 0x000fca00078ec0ff */
[----:B------:R-:W-:Y:S02]  /*0ce0*/  IDP.4A.S8.S8 R9, R8, R9, R4 ;  /* 0x0000000908097226 */ /* 0x000fe40000000604 */
[----:B------:R-:W3:Y:S01]  /*0cf0*/  LDS R4, [R25] ;  /* 0x0000000019047984 */ /* 0x000ee20000000800 */
[----:B--2---:R-:W-:Y:S01]  /*0d00*/  HADD2.F32 R12, -RZ, R3.H1_H1 ;  /* 0x30000003ff0c7230 */ /* 0x004fe20000004100 */
[----:B-1----:R-:W-:Y:S02]  /*0d10*/  LOP3.LUT R8, R5, 0xf0f0f0f, RZ, 0xc0, !PT ;  /* 0x0f0f0f0f05087812 */ /* 0x002fe400078ec0ff */
[----:B------:R-:W-:-:S03]  /*0d20*/  SHF.R.U32.HI R5, RZ, 0x4, R5 ;  /* 0x00000004ff057819 */ /* 0x000fc60000011605 */
[----:B------:R-:W-:Y:S01]  /*0d30*/  IDP.4A.S8.S8 R6, R8, R6, R9 ;  /* 0x0000000608067226 */ /* 0x000fe20000000609 */
[----:B------:R-:W-:-:S05]  /*0d40*/  LOP3.LUT R5, R5, 0xf0f0f0f, RZ, 0xc0, !PT ;  /* 0x0f0f0f0f05057812 */ /* 0x000fca00078ec0ff */
[----:B------:R-:W-:Y:S01]  /*0d50*/  IDP.4A.S8.S8 R6, R5, R10, R6 ;  /* 0x0000000a05067226 */ /* 0x000fe20000000606 */
[----:B------:R-:W-:Y:S02]  /*0d60*/  LOP3.LUT R5, R0, 0xf0f0f0f, RZ, 0xc0, !PT ;  /* 0x0f0f0f0f00057812 */ /* 0x000fe400078ec0ff */
[----:B------:R-:W-:-:S03]  /*0d70*/  SHF.R.U32.HI R0, RZ, 0x4, R0 ;  /* 0x00000004ff007819 */ /* 0x000fc60000011600 */
[----:B------:R-:W-:Y:S01]  /*0d80*/  IDP.4A.S8.S8 R5, R5, R7, R6 ;  /* 0x0000000705057226 */ /* 0x000fe20000000606 */
[----:B------:R-:W-:-:S05]  /*0d90*/  LOP3.LUT R0, R0, 0xf0f0f0f, RZ, 0xc0, !PT ;  /* 0x0f0f0f0f00007812 */ /* 0x000fca00078ec0ff */
[----:B------:R-:W-:Y:S02]  /*0da0*/  IDP.4A.S8.S8 R0, R0, R11, R5 ;  /* 0x0000000b00007226 */ /* 0x000fe40000000605 */
[----:B------:R-:W-:Y:S01]  /*0db0*/  FMUL R10, R12, 8 ;  /* 0x410000000c0a7820 */ /* 0x000fe20000400000 */
[----:B------:R-:W-:Y:S02]  /*0dc0*/  HADD2.F32 R3, -RZ, R3.H0_H0 ;  /* 0x20000003ff037230 */ /* 0x000fe40000004100 */
[----:B------:R-:W-:-:S05]  /*0dd0*/  I2FP.F32.S32 R8, R0 ;  /* 0x0000000000087245 */ /* 0x000fca0000201400 */
[----:B------:R-:W-:-:S04]  /*0de0*/  FFMA R5, R3, R8, -R10 ;  /* 0x0000000803057223 */ /* 0x000fc8000000080a */
[----:B---3--:R-:W-:Y:S01]  /*0df0*/  FMUL R40, R4, R5 ;  /* 0x0000000504287220 */ /* 0x008fe20000400000 */
[----:B------:R-:W1:Y:S08]  /*0e00*/  F2F.F64.F32 R14, R12 ;  /* 0x0000000c000e7310 */ /* 0x000e700000201800 */
[----:B------:R-:W-:Y:S08]  /*0e10*/  F2F.F64.F32 R10, R4 ;  /* 0x00000004000a7310 */ /* 0x000ff00000201800 */
[----:B------:R-:W2:Y:S01]  /*0e20*/  F2F.F64.F32 R8, R40 ;  /* 0x0000002800087310 */ /* 0x000ea20000201800 */
[----:B------:R-:W-:Y:S01]  /*0e30*/  IMAD.MOV.U32 R20, RZ, RZ, 0x1 ;  /* 0x00000001ff147424 */ /* 0x000fe200078e00ff */
[----:B------:R-:W-:Y:S01]  /*0e40*/  MOV R26, 0x8 ;  /* 0x00000008001a7802 */ /* 0x000fe20000000f00 */
[----:B-1----:R-:W-:Y:S03]  /*0e50*/  STL.64 [R1+0x28], R14 ;  /* 0x0000280e01007387 */ /* 0x002fe60000100a00 */
[----:B------:R1:W3:Y:S01]  /*0e60*/  LDC.64 R12, c[0x4][R26] ;  /* 0x010000001a0c7b82 */ /* 0x0002e20000000a00 */
[----:B------:R-:W-:Y:S04]  /*0e70*/  STL [R1+0x20], R20 ;  /* 0x0000201401007387 */ /* 0x000fe80000100800 */
[----:B------:R-:W-:Y:S04]  /*0e80*/  STL [R1+0x10], R0 ;  /* 0x0000100001007387 */ /* 0x000fe80000100800 */
[----:B--2---:R-:W-:Y:S01]  /*0e90*/  STL.128 [R1], R8 ;  /* 0x0000000801007387 */ /* 0x004fe20000100c00 */
[----:B------:R-:W2:Y:S01]  /*0ea0*/  F2F.F64.F32 R6, R3 ;  /* 0x0000000300067310 */ /* 0x000ea20000201800 */
[----:B0-----:R-:W-:Y:S01]  /*0eb0*/  MOV R4, UR4 ;  /* 0x0000000400047c02 */ /* 0x001fe20008000f00 */
[----:B------:R-:W-:-:S02]  /*0ec0*/  IMAD.U32 R5, RZ, RZ, UR5 ;  /* 0x00000005ff057e24 */ /* 0x000fc4000f8e00ff */
[----:B------:R-:W-:Y:S01]  /*0ed0*/  IMAD.WIDE R42, R16, 0x24, R42 ;  /* 0x00000024102a7825 */ /* 0x000fe200078e022a */
[----:B--2---:R0:W-:Y:S03]  /*0ee0*/  STL.64 [R1+0x18], R6 ;  /* 0x0000180601007387 */ /* 0x0041e60000100a00 */
[----:B0-----:R-:W-:Y:S01]  /*0ef0*/  IMAD.U32 R6, RZ, RZ, UR39 ;  /* 0x00000027ff067e24 */ /* 0x001fe2000f8e00ff */
[----:B-1----:R-:W-:-:S07]  /*0f00*/  MOV R7, UR40 ;  /* 0x0000002800077c02 */ /* 0x002fce0008000f00 */
[----:B------:R-:W-:-:S07]  /*0f10*/  LEPC R20, `(.L_x_61) ;  /* 0x000000001014794e */ /* 0x000fce0000000000 */
[----:B---3--:R-:W-:Y:S05]  /*0f20*/  CALL.ABS.NOINC R12 ;  /* 0x000000000c007343 */ /* 0x008fea0003c00000 */
.L_x_61:
[----:B------:R-:W0:Y:S01]  /*0f30*/  LDS R0, [R23+0x10] ;  /* 0x0000100017007984 */ /* 0x000e220000000800 */
[----:B------:R-:W-:Y:S01]  /*0f40*/  FADD R29, R40, R29 ;  /* 0x0000001d281d7221 */ /* 0x000fe20000000000 */
[----:B------:R-:W-:Y:S01]  /*0f50*/  IMAD.MOV.U32 R20, RZ, RZ, 0x1 ;  /* 0x00000001ff147424 */ /* 0x000fe200078e00ff */
[----:B------:R1:W2:Y:S01]  /*0f60*/  LDC.64 R12, c[0x4][R26] ;  /* 0x010000001a0c7b82 */ /* 0x0002a20000000a00 */
[----:B------:R-:W3:Y:S01]  /*0f70*/  LDS.128 R4, [R22+UR48+0x20] ;  /* 0x0000203016047984 */ /* 0x000ee20008000c00 */
[----:B------:R-:W4:Y:S03]  /*0f80*/  LDCU.64 UR4, c[0x4][URZ] ;  /* 0x01000000ff0477ac */ /* 0x000f260008000a00 */
[----:B------:R-:W5:Y:S04]  /*0f90*/  LDS.128 R8, [R22+UR48+0x30] ;  /* 0x0000303016087984 */ /* 0x000f680008000c00 */
[----:B------:R-:W-:Y:S04]  /*0fa0*/  LDS R14, [R24+0x4] ;  /* 0x00000400180e7984 */ /* 0x000fe80000000800 */
[----:B------:R-:W-:Y:S01]  /*0fb0*/  STL [R1+0x20], R20 ;  /* 0x0000201401007387 */ /* 0x000fe20000100800 */
[----:B0-----:R-:W-:-:S02]  /*0fc0*/  LOP3.LUT R3, R0, 0xf0f0f0f, RZ, 0xc0, !PT ;  /* 0x0f0f0f0f00037812 */ /* 0x001fc400078ec0ff */
[----:B------:R-:W-:-:S03]  /*0fd0*/  SHF.R.U32.HI R0, RZ, 0x4, R0 ;  /* 0x00000004ff007819 */ /* 0x000fc60000011600 */
[----:B---3--:R-:W-:Y:S01]  /*0fe0*/  IDP.4A.S8.S8 R4, R3, R4, RZ ;  /* 0x0000000403047226 */ /* 0x008fe200000006ff */
[----:B------:R-:W-:Y:S02]  /*0ff0*/  LOP3.LUT R3, R0, 0xf0f0f0f, RZ, 0xc0, !PT ;  /* 0x0f0f0f0f00037812 */ /* 0x000fe400078ec0ff */
[----:B------:R-:W0:Y:S03]  /*1000*/  LDS R0, [R23+0x14] ;  /* 0x0000140017007984 */ /* 0x000e260000000800 */
[----:B-----5:R-:W-:Y:S02]  /*1010*/  IDP.4A.S8.S8 R4, R3, R8, R4 ;  /* 0x0000000803047226 */ /* 0x020fe40000000604 */
[----:B------:R-:W-:Y:S01]  /*1020*/  LDS R8, [R23+0x1c] ;  /* 0x00001c0017087984 */ /* 0x000fe20000000800 */
[----:B0-----:R-:W-:Y:S02]  /*1030*/  LOP3.LUT R3, R0, 0xf0f0f0f, RZ, 0xc0, !PT ;  /* 0x0f0f0f0f00037812 */ /* 0x001fe400078ec0ff */
[----:B------:R-:W-:-:S03]  /*1040*/  SHF.R.U32.HI R0, RZ, 0x4, R0 ;  /* 0x00000004ff007819 */ /* 0x000fc60000011600 */
[----:B------:R-:W-:Y:S01]  /*1050*/  IDP.4A.S8.S8 R3, R3, R5, R4 ;  /* 0x0000000503037226 */ /* 0x000fe20000000604 */
[----:B------:R-:W-:Y:S01]  /*1060*/  LOP3.LUT R0, R0, 0xf0f0f0f, RZ, 0xc0, !PT ;  /* 0x0f0f0f0f00007812 */ /* 0x000fe200078ec0ff */
[----:B------:R-:W0:Y:S04]  /*1070*/  LDS R4, [R23+0x18] ;  /* 0x0000180017047984 */ /* 0x000e280000000800 */
[----:B------:R-:W-:Y:S01]  /*1080*/  IDP.4A.S8.S8 R3, R0, R9, R3 ;  /* 0x0000000900037226 */ /* 0x000fe20000000603 */
[----:B0-----:R-:W-:Y:S02]  /*1090*/  LOP3.LUT R0, R4, 0xf0f0f0f, RZ, 0xc0, !PT ;  /* 0x0f0f0f0f04007812 */ /* 0x001fe400078ec0ff */
[----:B------:R-:W-:-:S03]  /*10a0*/  SHF.R.U32.HI R4, RZ, 0x4, R4 ;  /* 0x00000004ff047819 */ /* 0x000fc60000011604 */
[----:B------:R-:W-:Y:S01]  /*10b0*/  IDP.4A.S8.S8 R0, R0, R6, R3 ;  /* 0x0000000600007226 */ /* 0x000fe20000000603 */
[----:B------:R-:W-:Y:S01]  /*10c0*/  LOP3.LUT R5, R4, 0xf0f0f0f, RZ, 0xc0, !PT ;  /* 0x0f0f0f0f04057812 */ /* 0x000fe200078ec0ff */
[----:B------:R-:W0:Y:S01]  /*10d0*/  LDS R3, [R25+0x4] ;  /* 0x0000040019037984 */ /* 0x000e220000000800 */
[----:B------:R-:W-:Y:S02]  /*10e0*/  LOP3.LUT R4, R8, 0xf0f0f0f, RZ, 0xc0, !PT ;  /* 0x0f0f0f0f08047812 */ /* 0x000fe400078ec0ff */
[----:B------:R-:W-:Y:S01]  /*10f0*/  SHF.R.U32.HI R8, RZ, 0x4, R8 ;  /* 0x00000004ff087819 */ /* 0x000fe20000011608 */
[----:B------:R-:W-:-:S04]  /*1100*/  IDP.4A.S8.S8 R0, R5, R10, R0 ;  /* 0x0000000a05007226 */ /* 0x000fc80000000600 */
[----:B------:R-:W-:Y:S01]  /*1110*/  IDP.4A.S8.S8 R4, R4, R7, R0 ;  /* 0x0000000704047226 */ /* 0x000fe20000000600 */
[----:B------:R-:W-:-:S05]  /*1120*/  LOP3.LUT R0, R8, 0xf0f0f0f, RZ, 0xc0, !PT ;  /* 0x0f0f0f0f08007812 */ /* 0x000fca00078ec0ff */
[----:B------:R-:W-:Y:S02]  /*1130*/  IDP.4A.S8.S8 R0, R0, R11, R4 ;  /* 0x0000000b00007226 */ /* 0x000fe40000000604 */
[--C-:B------:R-:W-:Y:S02]  /*1140*/  HADD2.F32 R4, -RZ, R14.reuse.H0_H0 ;  /* 0x2000000eff047230 */ /* 0x100fe40000004100 */
[----:B------:R-:W-:Y:S01]  /*1150*/  HADD2.F32 R14, -RZ, R14.H1_H1 ;  /* 0x3000000eff0e7230 */ /* 0x000fe20000004100 */
[----:B------:R-:W-:Y:S01]  /*1160*/  I2FP.F32.S32 R5, R0 ;  /* 0x0000000000057245 */ /* 0x000fe20000201400 */
[----:B------:R-:W-:Y:S01]  /*1170*/  STL [R1+0x10], R0 ;  /* 0x0000100001007387 */ /* 0x000fe20000100800 */
[----:B------:R3:W5:Y:S02]  /*1180*/  F2F.F64.F32 R6, R4 ;  /* 0x0000000400067310 */ /* 0x0007640000201800 */
[----:B------:R-:W-:-:S04]  /*1190*/  FMUL R9, R14, 8 ;  /* 0x410000000e097820 */ /* 0x000fc80000400000 */
[----:B------:R-:W-:Y:S01]  /*11a0*/  FFMA R40, R4, R5, -R9 ;  /* 0x0000000504287223 */ /* 0x000fe20000000809 */
[----:B----4-:R-:W-:Y:S01]  /*11b0*/  MOV R5, UR5 ;  /* 0x0000000500057c02 */ /* 0x010fe20008000f00 */
[----:B------:R-:W4:Y:S01]  /*11c0*/  F2F.F64.F32 R14, R14 ;  /* 0x0000000e000e7310 */ /* 0x000f220000201800 */
[----:B---3--:R-:W-:Y:S01]  /*11d0*/  IMAD.U32 R4, RZ, RZ, UR4 ;  /* 0x00000004ff047e24 */ /* 0x008fe2000f8e00ff */
[----:B-----5:R3:W-:Y:S01]  /*11e0*/  STL.64 [R1+0x18], R6 ;  /* 0x0000180601007387 */ /* 0x0207e20000100a00 */
[----:B0-----:R-:W-:-:S05]  /*11f0*/  FMUL R40, R3, R40 ;  /* 0x0000002803287220 */ /* 0x001fca0000400000 */
[----:B------:R-:W-:Y:S01]  /*1200*/  F2F.F64.F32 R10, R3 ;  /* 0x00000003000a7310 */ /* 0x000fe20000201800 */
[----:B----4-:R1:W-:Y:S01]  /*1210*/  STL.64 [R1+0x28], R14 ;  /* 0x0000280e01007387 */ /* 0x0103e20000100a00 */
[----:B---3--:R-:W-:-:S06]  /*1220*/  IMAD.U32 R6, RZ, RZ, UR39 ;  /* 0x00000027ff067e24 */ /* 0x008fcc000f8e00ff */
[----:B------:R-:W0:Y:S01]  /*1230*/  F2F.F64.F32 R8, R40 ;  /* 0x0000002800087310 */ /* 0x000e220000201800 */
[----:B------:R-:W-:Y:S01]  /*1240*/  IMAD.U32 R7, RZ, RZ, UR40 ;  /* 0x00000028ff077e24 */ /* 0x000fe2000f8e00ff */
[----:B0-2---:R1:W-:Y:S06]  /*1250*/  STL.128 [R1], R8 ;  /* 0x0000000801007387 */ /* 0x0053ec0000100c00 */
[----:B------:R-:W-:-:S07]  /*1260*/  LEPC R20, `(.L_x_62) ;  /* 0x000000001014794e */ /* 0x000fce0000000000 */
[----:B-1----:R-:W-:Y:S05]  /*1270*/  CALL.ABS.NOINC R12 ;  /* 0x000000000c007343 */ /* 0x002fea0003c00000 */
.L_x_62:
[----:B------:R-:W0:Y:S01]  /*1280*/  LDS R0, [R23+0x20] ;  /* 0x0000200017007984 */ /* 0x000e220000000800 */
[----:B------:R-:W-:Y:S01]  /*1290*/  FADD R29, R29, R40 ;  /* 0x000000281d1d7221 */ /* 0x000fe20000000000 */
[----:B------:R-:W-:Y:S01]  /*12a0*/  HFMA2 R20, -RZ, RZ, 0, 5.9604644775390625e-08 ;  /* 0x00000001ff147431 */ /* 0x000fe200000001ff */
        /* <DEDUP_REMOVED lines=46> */
[----:B------:R-:W-:Y:S01]  /*1590*/  MOV R7, UR40 ;  /* 0x0000002800077c02 */ /* 0x000fe20008000f00 */
[----:B0-2---:R1:W-:Y:S06]  /*15a0*/  STL.128 [R1], R8 ;  /* 0x0000000801007387 */ /* 0x0053ec0000100c00 */
[----:B------:R-:W-:-:S07]  /*15b0*/  LEPC R20, `(.L_x_63) ;  /* 0x000000001014794e */ /* 0x000fce0000000000 */
[----:B-1----:R-:W-:Y:S05]  /*15c0*/  CALL.ABS.NOINC R12 ;  /* 0x000000000c007343 */ /* 0x002fea0003c00000 */
.L_x_63:
        /* <DEDUP_REMOVED lines=40> */
[----:B----4-:R-:W-:Y:S01]  /*1850*/  IMAD.U32 R5, RZ, RZ, UR5 ;  /* 0x00000005ff057e24 */ /* 0x010fe2000f8e00ff */
[----:B------:R-:W4:Y:S01]  /*1860*/  F2F.F64.F32 R14, R14 ;  /* 0x0000000e000e7310 */ /* 0x000f220000201800 */
[----:B---3--:R-:W-:Y:S01]  /*1870*/  MOV R4, UR4 ;  /* 0x0000000400047c02 */ /* 0x008fe20008000f00 */
[----:B-----5:R3:W-:Y:S01]  /*1880*/  STL.64 [R1+0x18], R6 ;  /* 0x0000180601007387 */ /* 0x0207e20000100a00 */
[----:B0-----:R-:W-:-:S05]  /*1890*/  FMUL R40, R3, R40 ;  /* 0x0000002803287220 */ /* 0x001fca0000400000 */
[----:B------:R-:W-:Y:S01]  /*18a0*/  F2F.F64.F32 R10, R3 ;  /* 0x00000003000a7310 */ /* 0x000fe20000201800 */
[----:B----4-:R1:W-:Y:S01]  /*18b0*/  STL.64 [R1+0x28], R14 ;  /* 0x0000280e01007387 */ /* 0x0103e20000100a00 */
[----:B---3--:R-:W-:-:S06]  /*18c0*/  MOV R6, UR39 ;  /* 0x0000002700067c02 */ /* 0x008fcc0008000f00 */
[----:B------:R-:W0:Y:S01]  /*18d0*/  F2F.F64.F32 R8, R40 ;  /* 0x0000002800087310 */ /* 0x000e220000201800 */
[----:B------:R-:W-:Y:S01]  /*18e0*/  IMAD.U32 R7, RZ, RZ, UR40 ;  /* 0x00000028ff077e24 */ /* 0x000fe2000f8e00ff */
[----:B0-2---:R1:W-:Y:S06]  /*18f0*/  STL.128 [R1], R8 ;  /* 0x0000000801007387 */ /* 0x0053ec0000100c00 */
[----:B------:R-:W-:-:S07]  /*1900*/  LEPC R20, `(.L_x_64) ;  /* 0x000000001014794e */ /* 0x000fce0000000000 */
[----:B-1----:R-:W-:Y:S05]  /*1910*/  CALL.ABS.NOINC R12 ;  /* 0x000000000c007343 */ /* 0x002fea0003c00000 */
.L_x_64:
[----:B------:R-:W2:Y:S04]  /*1920*/  LDG.E.CONSTANT R43, desc[UR36][R42.64] ;  /* 0x000000242a2b7981 */ /* 0x000ea8000c1e9900 */
[----:B------:R-:W3:Y:S01]  /*1930*/  LDG.E.CONSTANT R38, desc[UR36][R38.64+0x90] ;  /* 0x0000902426267981 */ /* 0x000ee2000c1e9900 */
[----:B------:R-:W-:Y:S05]  /*1940*/  WARPSYNC.ALL ;  /* 0x0000000000007948 */ /* 0x000fea0003800000 */
[----:B------:R-:W-:Y:S01]  /*1950*/  BAR.SYNC.DEFER_BLOCKING 0x0 ;  /* 0x0000000000007b1d */ /* 0x000fe20000010000 */
[----:B------:R-:W-:-:S05]  /*1960*/  FADD R40, R29, R40 ;  /* 0x000000281d287221 */ /* 0x000fca0000000000 */
[----:B------:R-:W0:Y:S01]  /*1970*/  LDCU.64 UR4, c[0x4][URZ] ;  /* 0x01000000ff0477ac */ /* 0x000e220008000a00 */
[----:B--2---:R1:W-:Y:S04]  /*1980*/  STS [R28+UR48], R43 ;  /* 0x0000002b1c007988 */ /* 0x0043e80008000830 */
[----:B---3--:R-:W-:Y:S01]  /*1990*/  STS [R27+UR47], R38 ;  /* 0x000000261b007988 */ /* 0x008fe2000800082f */
[----:B------:R-:W-:Y:S01]  /*19a0*/  BAR.SYNC.DEFER_BLOCKING 0x0 ;  /* 0x0000000000007b1d */ /* 0x000fe20000010000 */
[----:B-1----:R-:W-:-:S05]  /*19b0*/  HFMA2 R28, -RZ, RZ, 0, 5.9604644775390625e-08 ;  /* 0x00000001ff1c7431 */ /* 0x002fca00000001ff */
[----:B------:R-:W-:Y:S04]  /*19c0*/  STL [R1+0x20], R28 ;  /* 0x0000201c01007387 */ /* 0x000fe80000100800 */
[----:B------:R-:W1:Y:S04]  /*19d0*/  LDS R3, [R23+0x40] ;  /* 0x0000400017037984 */ /* 0x000e680000000800 */
[----:B------:R-:W2:Y:S04]  /*19e0*/  LDS.128 R8, [R22+UR48] ;  /* 0x0000003016087984 */ /* 0x000ea80008000c00 */
[----:B------:R-:W3:Y:S04]  /*19f0*/  LDS.128 R4, [R22+UR48+0x10] ;  /* 0x0000103016047984 */ /* 0x000ee80008000c00 */
[----:B------:R-:W4:Y:S04]  /*1a00*/  LDS R14, [R23+0x44] ;  /* 0x00004400170e7984 */ /* 0x000f280000000800 */
[----:B------:R-:W5:Y:S04]  /*1a10*/  LDS R15, [R23+0x48] ;  /* 0x00004800170f7984 */ /* 0x000f680000000800 */
[----:B------:R-:W0:Y:S01]  /*1a20*/  LDS R0, [R23+0x4c] ;  /* 0x00004c0017007984 */ /* 0x000e220000000800 */
[----:B-1----:R-:W-:-:S02]  /*1a30*/  LOP3.LUT R13, R3, 0xf0f0f0f, RZ, 0xc0, !PT ;  /* 0x0f0f0f0f030d7812 */ /* 0x002fc400078ec0ff */
[----:B------:R-:W-:-:S03]  /*1a40*/  SHF.R.U32.HI R3, RZ, 0x4, R3 ;  /* 0x00000004ff037819 */ /* 0x000fc60000011603 */
[----:B--2---:R-:W-:Y:S01]  /*1a50*/  IDP.4A.S8.S8 R12, R13, R8, RZ ;  /* 0x000000080d0c7226 */ /* 0x004fe200000006ff */
[----:B------:R-:W-:Y:S01]  /*1a60*/  LOP3.LUT R13, R3, 0xf0f0f0f, RZ, 0xc0, !PT ;  /* 0x0f0f0f0f030d7812 */ /* 0x000fe200078ec0ff */
[----:B------:R-:W1:Y:S04]  /*1a70*/  LDS R8, [R24] ;  /* 0x0000000018087984 */ /* 0x000e680000000800 */
[----:B---3--:R-:W-:Y:S01]  /*1a80*/  IDP.4A.S8.S8 R4, R13, R4, R12 ;  /* 0x000000040d047226 */ /* 0x008fe2000000060c */
[----:B----4-:R-:W-:Y:S01]  /*1a90*/  LOP3.LUT R12, R14, 0xf0f0f0f, RZ, 0xc0, !PT ;  /* 0x0f0f0f0f0e0c7812 */ /* 0x010fe200078ec0ff */
[----:B------:R-:W2:Y:S01]  /*1aa0*/  LDS R3, [R25+0x10] ;  /* 0x0000100019037984 */ /* 0x000ea20000000800 */
[----:B------:R-:W-:-:S03]  /*1ab0*/  SHF.R.U32.HI R14, RZ, 0x4, R14 ;  /* 0x00000004ff0e7819 */ /* 0x000fc6000001160e */
[----:B------:R-:W-:Y:S01]  /*1ac0*/  IDP.4A.S8.S8 R4, R12, R9, R4 ;  /* 0x000000090c047226 */ /* 0x000fe20000000604 */
[----:B------:R-:W-:Y:S01]  /*1ad0*/  LOP3.LUT R14, R14, 0xf0f0f0f, RZ, 0xc0, !PT ;  /* 0x0f0f0f0f0e0e7812 */ /* 0x000fe200078ec0ff */
[----:B------:R3:W4:Y:S04]  /*1ae0*/  LDC.64 R12, c[0x4][R26] ;  /* 0x010000001a0c7b82 */ /* 0x0007280000000a00 */
[----:B------:R-:W-:Y:S01]  /*1af0*/  IDP.4A.S8.S8 R5, R14, R5, R4 ;  /* 0x000000050e057226 */ /* 0x000fe20000000604 */
[----:B-----5:R-:W-:Y:S02]  /*1b00*/  LOP3.LUT R4, R15, 0xf0f0f0f, RZ, 0xc0, !PT ;  /* 0x0f0f0f0f0f047812 */ /* 0x020fe400078ec0ff */
[----:B------:R-:W-:-:S03]  /*1b10*/  SHF.R.U32.HI R15, RZ, 0x4, R15 ;  /* 0x00000004ff0f7819 */ /* 0x000fc6000001160f */
[----:B------:R-:W-:Y:S01]  /*1b20*/  IDP.4A.S8.S8 R4, R4, R10, R5 ;  /* 0x0000000a04047226 */ /* 0x000fe20000000605 */
[----:B------:R-:W-:Y:S02]  /*1b30*/  LOP3.LUT R15, R15, 0xf0f0f0f, RZ, 0xc0, !PT ;  /* 0x0f0f0f0f0f0f7812 */ /* 0x000fe400078ec0ff */
[----:B0-----:R-:W-:Y:S02]  /*1b40*/  LOP3.LUT R5, R0, 0xf0f0f0f, RZ, 0xc0, !PT ;  /* 0x0f0f0f0f00057812 */ /* 0x001fe400078ec0ff */
[----:B------:R-:W-:Y:S01]  /*1b50*/  SHF.R.U32.HI R0, RZ, 0x4, R0 ;  /* 0x00000004ff007819 */ /* 0x000fe20000011600 */
[----:B------:R-:W-:-:S03]  /*1b60*/  IDP.4A.S8.S8 R4, R15, R6, R4 ;  /* 0x000000060f047226 */ /* 0x000fc60000000604 */
[----:B------:R-:W-:Y:S01]  /*1b70*/  LOP3.LUT R0, R0, 0xf0f0f0f, RZ, 0xc0, !PT ;  /* 0x0f0f0f0f00007812 */ /* 0x000fe200078ec0ff */
[----:B------:R-:W-:-:S04]  /*1b80*/  IDP.4A.S8.S8 R4, R5, R11, R4 ;  /* 0x0000000b05047226 */ /* 0x000fc80000000604 */
[----:B------:R-:W-:Y:S01]  /*1b90*/  IDP.4A.S8.S8 R0, R0, R7, R4 ;  /* 0x0000000700007226 */ /* 0x000fe20000000604 */
[----:B------:R-:W-:Y:S01]  /*1ba0*/  MOV R7, UR40 ;  /* 0x0000002800077c02 */ /* 0x000fe20008000f00 */
[----:B-1----:R-:W-:-:S03]  /*1bb0*/  HADD2.F32 R14, -RZ, R8.H1_H1 ;  /* 0x30000008ff0e7230 */ /* 0x002fc60000004100 */
[----:B------:R-:W-:Y:S01]  /*1bc0*/  I2FP.F32.S32 R4, R0 ;  /* 0x0000000000047245 */ /* 0x000fe20000201400 */
[----:B------:R-:W-:Y:S01]  /*1bd0*/  HADD2.F32 R5, -RZ, R8.H0_H0 ;  /* 0x20000008ff057230 */ /* 0x000fe20000004100 */
[----:B------:R3:W-:Y:S01]  /*1be0*/  STL [R1+0x10], R0 ;  /* 0x0000100001007387 */ /* 0x0007e20000100800 */
[----:B------:R-:W-:Y:S01]  /*1bf0*/  FMUL R6, R14, 8 ;  /* 0x410000000e067820 */ /* 0x000fe20000400000 */
[----:B--2---:R-:W-:Y:S03]  /*1c00*/  F2F.F64.F32 R10, R3 ;  /* 0x00000003000a7310 */ /* 0x004fe60000201800 */
[----:B------:R-:W-:Y:S01]  /*1c10*/  FFMA R4, R5, R4, -R6 ;  /* 0x0000000405047223 */ /* 0x000fe20000000806 */
[----:B------:R-:W-:-:S03]  /*1c20*/  IMAD.U32 R6, RZ, RZ, UR39 ;  /* 0x00000027ff067e24 */ /* 0x000fc6000f8e00ff */
[----:B------:R-:W-:Y:S01]  /*1c30*/  FMUL R27, R3, R4 ;  /* 0x00000004031b7220 */ /* 0x000fe20000400000 */
[----:B------:R0:W1:Y:S01]  /*1c40*/  F2F.F64.F32 R20, R5 ;  /* 0x0000000500147310 */ /* 0x0000620000201800 */
[----:B------:R-:W-:-:S07]  /*1c50*/  IMAD.U32 R4, RZ, RZ, UR4 ;  /* 0x00000004ff047e24 */ /* 0x000fce000f8e00ff */
[----:B------:R-:W2:Y:S01]  /*1c60*/  F2F.F64.F32 R14, R14 ;  /* 0x0000000e000e7310 */ /* 0x000ea20000201800 */
[----:B0-----:R-:W-:Y:S01]  /*1c70*/  MOV R5, UR5 ;  /* 0x0000000500057c02 */ /* 0x001fe20008000f00 */
[----:B-1----:R3:W-:Y:S06]  /*1c80*/  STL.64 [R1+0x18], R20 ;  /* 0x0000181401007387 */ /* 0x0027ec0000100a00 */
[----:B------:R-:W0:Y:S01]  /*1c90*/  F2F.F64.F32 R8, R27 ;  /* 0x0000001b00087310 */ /* 0x000e220000201800 */
[----:B--2---:R3:W-:Y:S04]  /*1ca0*/  STL.64 [R1+0x28], R14 ;  /* 0x0000280e01007387 */ /* 0x0047e80000100a00 */
[----:B0---4-:R3:W-:Y:S02]  /*1cb0*/  STL.128 [R1], R8 ;  /* 0x0000000801007387 */ /* 0x0117e40000100c00 */
[----:B---3--:R-:W-:-:S07]  /*1cc0*/  LEPC R20, `(.L_x_65) ;  /* 0x000000001014794e */ /* 0x008fce0000000000 */
[----:B------:R-:W-:Y:S05]  /*1cd0*/  CALL.ABS.NOINC R12 ;  /* 0x000000000c007343 */ /* 0x000fea0003c00000 */
.L_x_65:
[----:B------:R-:W0:Y:S01]  /*1ce0*/  LDS R3, [R23+0x50] ;  /* 0x0000500017037984 */ /* 0x000e220000000800 */
[----:B------:R-:W-:Y:S01]  /*1cf0*/  IMAD.MOV.U32 R38, RZ, RZ, 0x1 ;  /* 0x00000001ff267424 */ /* 0x000fe200078e00ff */
[----:B------:R-:W1:Y:S01]  /*1d00*/  LDCU.64 UR4, c[0x4][URZ] ;  /* 0x01000000ff0477ac */ /* 0x000e620008000a00 */
[----:B------:R-:W-:Y:S01]  /*1d10*/  FADD R29, R40, R27 ;  /* 0x0000001b281d7221 */ /* 0x000fe20000000000 */
[----:B------:R-:W2:Y:S04]  /*1d20*/  LDS.128 R8, [R22+UR48+0x20] ;  /* 0x0000203016087984 */ /* 0x000ea80008000c00 */
[----:B------:R-:W3:Y:S04]  /*1d30*/  LDS.128 R4, [R22+UR48+0x30] ;  /* 0x0000303016047984 */ /* 0x000ee80008000c00 */
[----:B------:R-:W4:Y:S04]  /*1d40*/  LDS R14, [R23+0x54] ;  /* 0x00005400170e7984 */ /* 0x000f280000000800 */
[----:B------:R-:W5:Y:S04]  /*1d50*/  LDS R15, [R23+0x58] ;  /* 0x00005800170f7984 */ /* 0x000f680000000800 */
[----:B------:R-:W1:Y:S04]  /*1d60*/  LDS R0, [R23+0x5c] ;  /* 0x00005c0017007984 */ /* 0x000e680000000800 */
[----:B------:R-:W-:Y:S01]  /*1d70*/  STL [R1+0x20], R38 ;  /* 0x0000202601007387 */ /* 0x000fe20000100800 */
[----:B0-----:R-:W-:-:S02]  /*1d80*/  LOP3.LUT R13, R3, 0xf0f0f0f, RZ, 0xc0, !PT ;  /* 0x0f0f0f0f030d7812 */ /* 0x001fc400078ec0ff */
[----:B------:R-:W-:-:S03]  /*1d90*/  SHF.R.U32.HI R3, RZ, 0x4, R3 ;  /* 0x00000004ff037819 */ /* 0x000fc60000011603 */
[----:B--2---:R-:W-:Y:S01]  /*1da0*/  IDP.4A.S8.S8 R12, R13, R8, RZ ;  /* 0x000000080d0c7226 */ /* 0x004fe200000006ff */
[----:B------:R-:W-:Y:S01]  /*1db0*/  LOP3.LUT R13, R3, 0xf0f0f0f, RZ, 0xc0, !PT ;  /* 0x0f0f0f0f030d7812 */ /* 0x000fe200078ec0ff */
[----:B------:R-:W0:Y:S04]  /*1dc0*/  LDS R8, [R24+0x4] ;  /* 0x0000040018087984 */ /* 0x000e280000000800 */
        /* <DEDUP_REMOVED lines=12> */
[----:B-1----:R-:W-:Y:S02]  /*1e90*/  LOP3.LUT R5, R0, 0xf0f0f0f, RZ, 0xc0, !PT ;  /* 0x0f0f0f0f00057812 */ /* 0x002fe400078ec0ff */
[----:B------:R-:W-:Y:S01]  /*1ea0*/  SHF.R.U32.HI R0, RZ, 0x4, R0 ;  /* 0x00000004ff007819 */ /* 0x000fe20000011600 */
[----:B------:R-:W-:-:S03]  /*1eb0*/  IDP.4A.S8.S8 R4, R15, R6, R4 ;  /* 0x000000060f047226 */ /* 0x000fc60000000604 */
[----:B------:R-:W-:Y:S01]  /*1ec0*/  LOP3.LUT R0, R0, 0xf0f0f0f, RZ, 0xc0, !PT ;  /* 0x0f0f0f0f00007812 */ /* 0x000fe200078ec0ff */
[----:B------:R-:W-:-:S04]  /*1ed0*/  IDP.4A.S8.S8 R4, R5, R11, R4 ;  /* 0x0000000b05047226 */ /* 0x000fc80000000604 */
[----:B------:R-:W-:Y:S02]  /*1ee0*/  IDP.4A.S8.S8 R0, R0, R7, R4 ;  /* 0x0000000700007226 */ /* 0x000fe40000000604 */
[----:B------:R-:W-:Y:S02]  /*1ef0*/  IMAD.U32 R7, RZ, RZ, UR40 ;  /* 0x00000028ff077e24 */ /* 0x000fe4000f8e00ff */
[--C-:B0-----:R-:W-:Y:S01]  /*1f00*/  HADD2.F32 R14, -RZ, R8.reuse.H1_H1 ;  /* 0x30000008ff0e7230 */ /* 0x101fe20000004100 */
[----:B------:R-:W-:Y:S01]  /*1f10*/  I2FP.F32.S32 R4, R0 ;  /* 0x0000000000047245 */ /* 0x000fe20000201400 */
[----:B------:R-:W-:Y:S01]  /*1f20*/  HADD2.F32 R5, -RZ, R8.H0_H0 ;  /* 0x20000008ff057230 */ /* 0x000fe20000004100 */
[----:B------:R3:W-:Y:S02]  /*1f30*/  STL [R1+0x10], R0 ;  /* 0x0000100001007387 */ /* 0x0007e40000100800 */
[----:B------:R-:W-:Y:S01]  /*1f40*/  FMUL R6, R14, 8 ;  /* 0x410000000e067820 */ /* 0x000fe20000400000 */
[----:B--2---:R-:W-:Y:S03]  /*1f50*/  F2F.F64.F32 R10, R3 ;  /* 0x00000003000a7310 */ /* 0x004fe60000201800 */
[----:B------:R-:W-:Y:S01]  /*1f60*/  FFMA R4, R5, R4, -R6 ;  /* 0x0000000405047223 */ /* 0x000fe20000000806 */
[----:B------:R-:W-:-:S03]  /*1f70*/  MOV R6, UR39 ;  /* 0x0000002700067c02 */ /* 0x000fc60008000f00 */
[----:B------:R-:W-:Y:S01]  /*1f80*/  FMUL R28, R3, R4 ;  /* 0x00000004031c7220 */ /* 0x000fe20000400000 */
[----:B------:R0:W1:Y:S01]  /*1f90*/  F2F.F64.F32 R20, R5 ;  /* 0x0000000500147310 */ /* 0x0000620000201800 */
[----:B------:R-:W-:-:S07]  /*1fa0*/  MOV R4, UR4 ;  /* 0x0000000400047c02 */ /* 0x000fce0008000f00 */
[----:B------:R-:W2:Y:S01]  /*1fb0*/  F2F.F64.F32 R14, R14 ;  /* 0x0000000e000e7310 */ /* 0x000ea20000201800 */
[----:B0-----:R-:W-:Y:S01]  /*1fc0*/  IMAD.U32 R5, RZ, RZ, UR5 ;  /* 0x00000005ff057e24 */ /* 0x001fe2000f8e00ff */
[----:B-1----:R3:W-:Y:S06]  /*1fd0*/  STL.64 [R1+0x18], R20 ;  /* 0x0000181401007387 */ /* 0x0027ec0000100a00 */
[----:B------:R-:W0:Y:S01]  /*1fe0*/  F2F.F64.F32 R8, R28 ;  /* 0x0000001c00087310 */ /* 0x000e220000201800 */
[----:B--2---:R3:W-:Y:S04]  /*1ff0*/  STL.64 [R1+0x28], R14 ;  /* 0x0000280e01007387 */ /* 0x0047e80000100a00 */
[----:B0---4-:R3:W-:Y:S02]  /*2000*/  STL.128 [R1], R8 ;  /* 0x0000000801007387 */ /* 0x0117e40000100c00 */
[----:B---3--:R-:W-:-:S07]  /*2010*/  LEPC R20, `(.L_x_66) ;  /* 0x000000001014794e */ /* 0x008fce0000000000 */
[----:B------:R-:W-:Y:S05]  /*2020*/  CALL.ABS.NOINC R12 ;  /* 0x000000000c007343 */ /* 0x000fea0003c00000 */
.L_x_66:
[----:B------:R-:W0:Y:S01]  /*2030*/  LDS R3, [R23+0x60] ;  /* 0x0000600017037984 */ /* 0x000e220000000800 */
[----:B------:R-:W-:Y:S01]  /*2040*/  HFMA2 R38, -RZ, RZ, 0, 5.9604644775390625e-08 ;  /* 0x00000001ff267431 */ /* 0x000fe200000001ff */
        /* <DEDUP_REMOVED lines=30> */
[----:B------:R-:W-:Y:S01]  /*2230*/  IDP.4A.S8.S8 R0, R0, R7, R4 ;  /* 0x0000000700007226 */ /* 0x000fe20000000604 */
[----:B------:R-:W-:Y:S01]  /*2240*/  MOV R7, UR40 ;  /* 0x0000002800077c02 */ /* 0x000fe20008000f00 */
[----:B0-----:R-:W-:-:S03]  /*2250*/  HADD2.F32 R14, -RZ, R8.H1_H1 ;  /* 0x30000008ff0e7230 */ /* 0x001fc60000004100 */
        /* <DEDUP_REMOVED lines=18> */
.L_x_67:
[----:B------:R-:W0:Y:S01]  /*2380*/  LDS R3, [R23+0x70] ;  /* 0x0000700017037984 */ /* 0x000e220000000800 */
[----:B------:R-:W-:Y:S01]  /*2390*/  IMAD.MOV.U32 R20, RZ, RZ, 0x1 ;  /* 0x00000001ff147424 */ /* 0x000fe200078e00ff */
[----:B------:R-:W1:Y:S01]  /*23a0*/  LDCU.64 UR4, c[0x4][URZ] ;  /* 0x01000000ff0477ac */ /* 0x000e620008000a00 */
[----:B------:R-:W-:Y:S01]  /*23b0*/  FADD R28, R28, R27 ;  /* 0x0000001b1c1c7221 */ /* 0x000fe20000000000 */
[----:B------:R-:W2:Y:S04]  /*23c0*/  LDS.128 R4, [R22+UR48+0x60] ;  /* 0x0000603016047984 */ /* 0x000ea80008000c00 */
[----:B------:R-:W3:Y:S04]  /*23d0*/  LDS R12, [R23+0x74] ;  /* 0x00007400170c7984 */ /* 0x000ee80000000800 */
[----:B------:R-:W4:Y:S04]  /*23e0*/  LDS.128 R8, [R22+UR48+0x70] ;  /* 0x0000703016087984 */ /* 0x000f280008000c00 */
[----:B------:R-:W5:Y:S04]  /*23f0*/  LDS R14, [R23+0x78] ;  /* 0x00007800170e7984 */ /* 0x000f680000000800 */
[----:B------:R1:W5:Y:S04]  /*2400*/  LDS R0, [R23+0x7c] ;  /* 0x00007c0017007984 */ /* 0x0003680000000800 */
[----:B------:R-:W5:Y:S04]  /*2410*/  LDS R24, [R24+0xc] ;  /* 0x00000c0018187984 */ /* 0x000f680000000800 */
[----:B------:R-:W5:Y:S01]  /*2420*/  LDS R25, [R25+0x1c] ;  /* 0x00001c0019197984 */ /* 0x000f620000000800 */
[----:B-1----:R1:W1:Y:S03]  /*2430*/  LDC.64 R22, c[0x4][R26] ;  /* 0x010000001a167b82 */ /* 0x0022660000000a00 */
[----:B------:R1:W-:Y:S01]  /*2440*/  STL [R1+0x20], R20 ;  /* 0x0000201401007387 */ /* 0x0003e20000100800 */
[----:B0-----:R-:W-:-:S02]  /*2450*/  LOP3.LUT R13, R3, 0xf0f0f0f, RZ, 0xc0, !PT ;  /* 0x0f0f0f0f030d7812 */ /* 0x001fc400078ec0ff */
[----:B------:R-:W-:-:S03]  /*2460*/  SHF.R.U32.HI R3, RZ, 0x4, R3 ;  /* 0x00000004ff037819 */ /* 0x000fc60000011603 */
[----:B--2---:R-:W-:Y:S01]  /*2470*/  IDP.4A.S8.S8 R4, R13, R4, RZ ;  /* 0x000000040d047226 */ /* 0x004fe200000006ff */
[----:B------:R-:W-:Y:S02]  /*2480*/  LOP3.LUT R3, R3, 0xf0f0f0f, RZ, 0xc0, !PT ;  /* 0x0f0f0f0f03037812 */ /* 0x000fe400078ec0ff */
[----:B---3--:R-:W-:Y:S02]  /*2490*/  LOP3.LUT R13, R12, 0xf0f0f0f, RZ, 0xc0, !PT ;  /* 0x0f0f0f0f0c0d7812 */ /* 0x008fe400078ec0ff */
[----:B------:R-:W-:Y:S01]  /*24a0*/  SHF.R.U32.HI R12, RZ, 0x4, R12 ;  /* 0x00000004ff0c7819 */ /* 0x000fe2000001160c */
[----:B----4-:R-:W-:-:S03]  /*24b0*/  IDP.4A.S8.S8 R4, R3, R8, R4 ;  /* 0x0000000803047226 */ /* 0x010fc60000000604 */
[----:B------:R-:W-:Y:S01]  /*24c0*/  LOP3.LUT R12, R12, 0xf0f0f0f, RZ, 0xc0, !PT ;  /* 0x0f0f0f0f0c0c7812 */ /* 0x000fe200078ec0ff */
[----:B------:R-:W-:Y:S01]  /*24d0*/  IDP.4A.S8.S8 R4, R13, R5, R4 ;  /* 0x000000050d047226 */ /* 0x000fe20000000604 */
[----:B-----5:R-:W-:Y:S02]  /*24e0*/  LOP3.LUT R3, R14, 0xf0f0f0f, RZ, 0xc0, !PT ;  /* 0x0f0f0f0f0e037812 */ /* 0x020fe400078ec0ff */
[----:B------:R-:W-:Y:S01]  /*24f0*/  SHF.R.U32.HI R14, RZ, 0x4, R14 ;  /* 0x00000004ff0e7819 */ /* 0x000fe2000001160e */
[----:B------:R-:W-:Y:S01]  /*2500*/  IDP.4A.S8.S8 R9, R12, R9, R4 ;  /* 0x000000090c097226 */ /* 0x000fe20000000604 */
[----:B------:R-:W-:Y:S02]  /*2510*/  LOP3.LUT R4, R0, 0xf0f0f0f, RZ, 0xc0, !PT ;  /* 0x0f0f0f0f00047812 */ /* 0x000fe400078ec0ff */
[----:B------:R-:W-:Y:S01]  /*2520*/  LOP3.LUT R5, R14, 0xf0f0f0f, RZ, 0xc0, !PT ;  /* 0x0f0f0f0f0e057812 */ /* 0x000fe200078ec0ff */
[----:B------:R-:W-:Y:S01]  /*2530*/  IDP.4A.S8.S8 R3, R3, R6, R9 ;  /* 0x0000000603037226 */ /* 0x000fe20000000609 */
[----:B------:R-:W-:-:S03]  /*2540*/  SHF.R.U32.HI R0, RZ, 0x4, R0 ;  /* 0x00000004ff007819 */ /* 0x000fc60000011600 */
[----:B------:R-:W-:Y:S01]  /*2550*/  IDP.4A.S8.S8 R10, R5, R10, R3 ;  /* 0x0000000a050a7226 */ /* 0x000fe20000000603 */
[----:B------:R-:W-:Y:S01]  /*2560*/  LOP3.LUT R0, R0, 0xf0f0f0f, RZ, 0xc0, !PT ;  /* 0x0f0f0f0f00007812 */ /* 0x000fe200078ec0ff */
[--C-:B------:R-:W-:Y:S01]  /*2570*/  HADD2.F32 R3, -RZ, R24.reuse.H0_H0 ;  /* 0x20000018ff037230 */ /* 0x100fe20000004100 */
[----:B------:R-:W-:Y:S01]  /*2580*/  F2F.F64.F32 R14, R25 ;  /* 0x00000019000e7310 */ /* 0x000fe20000201800 */
[----:B------:R-:W-:Y:S02]  /*2590*/  IDP.4A.S8.S8 R4, R4, R7, R10 ;  /* 0x0000000704047226 */ /* 0x000fe4000000060a */
[----:B------:R-:W-:Y:S02]  /*25a0*/  HADD2.F32 R10, -RZ, R24.H1_H1 ;  /* 0x30000018ff0a7230 */ /* 0x000fe40000004100 */
[----:B------:R-:W-:Y:S02]  /*25b0*/  IDP.4A.S8.S8 R0, R0, R11, R4 ;  /* 0x0000000b00007226 */ /* 0x000fe40000000604 */
[----:B------:R-:W-:-:S02]  /*25c0*/  IMAD.U32 R5, RZ, RZ, UR5 ;  /* 0x00000005ff057e24 */ /* 0x000fc4000f8e00ff */
[----:B------:R-:W-:Y:S01]  /*25d0*/  FMUL R6, R10, 8 ;  /* 0x410000000a067820 */ /* 0x000fe20000400000 */
[----:B------:R-:W0:Y:S01]  /*25e0*/  F2F.F64.F32 R8, R3 ;  /* 0x0000000300087310 */ /* 0x000e220000201800 */
[----:B------:R-:W-:Y:S01]  /*25f0*/  I2FP.F32.S32 R4, R0 ;  /* 0x0000000000047245 */ /* 0x000fe20000201400 */
[----:B------:R2:W-:Y:S01]  /*2600*/  STL [R1+0x10], R0 ;  /* 0x0000100001007387 */ /* 0x0005e20000100800 */
[----:B------:R-:W-:-:S03]  /*2610*/  IMAD.U32 R7, RZ, RZ, UR40 ;  /* 0x00000028ff077e24 */ /* 0x000fc6000f8e00ff */
[----:B------:R-:W-:Y:S01]  /*2620*/  FFMA R4, R3, R4, -R6 ;  /* 0x0000000403047223 */ /* 0x000fe20000000806 */
[----:B------:R-:W-:Y:S01]  /*2630*/  MOV R6, UR39 ;  /* 0x0000002700067c02 */ /* 0x000fe20008000f00 */
[----:B------:R-:W3:Y:S02]  /*2640*/  F2F.F64.F32 R10, R10 ;  /* 0x0000000a000a7310 */ /* 0x000ee40000201800 */
[----:B------:R-:W-:Y:S01]  /*2650*/  FMUL R29, R25, R4 ;  /* 0x00000004191d7220 */ /* 0x000fe20000400000 */
[----:B------:R-:W-:Y:S01]  /*2660*/  MOV R4, UR4 ;  /* 0x0000000400047c02 */ /* 0x000fe20008000f00 */
[----:B0-----:R2:W-:Y:S04]  /*2670*/  STL.64 [R1+0x18], R8 ;  /* 0x0000180801007387 */ /* 0x0015e80000100a00 */
[----:B------:R-:W0:Y:S01]  /*2680*/  F2F.F64.F32 R12, R29 ;  /* 0x0000001d000c7310 */ /* 0x000e220000201800 */
[----:B---3--:R2:W-:Y:S04]  /*2690*/  STL.64 [R1+0x28], R10 ;  /* 0x0000280a01007387 */ /* 0x0085e80000100a00 */
[----:B01----:R2:W-:Y:S02]  /*26a0*/  STL.128 [R1], R12 ;  /* 0x0000000c01007387 */ /* 0x0035e40000100c00 */
[----:B------:R-:W-:-:S07]  /*26b0*/  LEPC R20, `(.L_x_68) ;  /* 0x000000001014794e */ /* 0x000fce0000000000 */
[----:B--2---:R-:W-:Y:S05]  /*26c0*/  CALL.ABS.NOINC R22 ;  /* 0x0000000016007343 */ /* 0x004fea0003c00000 */
.L_x_68:
[----:B------:R-:W-:Y:S05]  /*26d0*/  WARPSYNC.ALL ;  /* 0x0000000000007948 */ /* 0x000fea0003800000 */
[----:B------:R-:W-:Y:S01]  /*26e0*/  FADD R29, R28, R29 ;  /* 0x0000001d1c1d7221 */ /* 0x000fe20000000000 */
[----:B------:R-:W-:Y:S01]  /*26f0*/  BAR.SYNC.DEFER_BLOCKING 0x0 ;  /* 0x0000000000007b1d */ /* 0x000fe20000010000 */
[----:B------:R-:W-:Y:S01]  /*2700*/  UIADD3 UR42, UP0, UPT, UR42, 0x90, URZ ;  /* 0x000000902a2a7890 */ /* 0x000fe2000ff1e0ff */
[----:B------:R-:W-:Y:S01]  /*2710*/  IADD3 R16, PT, PT, R16, 0x8, RZ ;  /* 0x0000000810107810 */ /* 0x000fe20007ffe0ff */
[----:B------:R-:W-:Y:S01]  /*2720*/  UIADD3 UR38, UPT, UPT, UR38, 0x8, URZ ;  /* 0x0000000826267890 */ /* 0x000fe2000fffe0ff */
[----:B------:R-:W-:Y:S01]  /*2730*/  VIADD R17, R17, 0x8 ;  /* 0x0000000811117836 */ /* 0x000fe20000000000 */
[----:B------:R-:W-:Y:S01]  /*2740*/  UIADD3.X UR43, UPT, UPT, URZ, UR43, URZ, UP0, !UPT ;  /* 0x0000002bff2b7290 */ /* 0x000fe200087fe4ff */
[----:B------:R-:W-:Y:S01]  /*2750*/  IADD3 R2, PT, PT, R2, 0x8, RZ ;  /* 0x0000000802027810 */ /* 0x000fe20007ffe0ff */
[----:B------:R-:W-:-:S09]  /*2760*/  UISETP.GE.AND UP0, UPT, UR38, UR41, UPT ;  /* 0x000000292600728c */ /* 0x000fd2000bf06270 */
[----:B------:R-:W-:Y:S05]  /*2770*/  BRA.U !UP0, `(.L_x_69) ;  /* 0xffffffdd08547547 */ /* 0x000fea000b83ffff */
.L_x_60:
[----:B------:R-:W0:Y:S01]  /*2780*/  S2R R0, SR_TID.Y ;  /* 0x0000000000007919 */ /* 0x000e220000002200 */
[----:B------:R-:W1:Y:S01]  /*2790*/  LDCU UR4, c[0x0][0x3a0] ;  /* 0x00007400ff0477ac */ /* 0x000e620008000800 */
[----:B------:R-:W0:Y:S02]  /*27a0*/  S2R R3, SR_CTAID.Y ;  /* 0x0000000000037919 */ /* 0x000e240000002600 */
[----:B0-----:R-:W-:-:S05]  /*27b0*/  IMAD R5, R3, 0x4, R0 ;  /* 0x0000000403057824 */ /* 0x001fca00078e0200 */
[----:B-1----:R-:W-:-:S13]  /*27c0*/  ISETP.GE.AND P0, PT, R5, UR4, PT ;  /* 0x0000000405007c0c */ /* 0x002fda000bf06270 */
[----:B------:R-:W-:Y:S05]  /*27d0*/  @P0 EXIT ;  /* 0x000000000000094d */ /* 0x000fea0003800000 */
[----:B------:R-:W0:Y:S01]  /*27e0*/  S2R R0, SR_TID.X ;  /* 0x0000000000007919 */ /* 0x000e220000002100 */
[----:B------:R-:W1:Y:S01]  /*27f0*/  LDCU UR4, c[0x0][0x3a8] ;  /* 0x00007500ff0477ac */ /* 0x000e620008000800 */
[----:B------:R-:W0:Y:S02]  /*2800*/  S2R R3, SR_CTAID.X ;  /* 0x0000000000037919 */ /* 0x000e240000002500 */
[----:B0-----:R-:W-:-:S04]  /*2810*/  LEA R0, R3, R0, 0x5 ;  /* 0x0000000003007211 */ /* 0x001fc800078e28ff */
[----:B-1----:R-:W-:-:S13]  /*2820*/  ISETP.GE.AND P0, PT, R0, UR4, PT ;  /* 0x0000000400007c0c */ /* 0x002fda000bf06270 */
[----:B------:R-:W-:Y:S05]  /*2830*/  @P0 EXIT ;  /* 0x000000000000094d */ /* 0x000fea0003800000 */
[----:B------:R-:W0:Y:S01]  /*2840*/  LDC.64 R2, c[0x0][0x390] ;  /* 0x0000e400ff027b82 */ /* 0x000e220000000a00 */
[----:B------:R-:W-:-:S04]  /*2850*/  IMAD R5, R5, UR4, R0 ;  /* 0x0000000405057c24 */ /* 0x000fc8000f8e0200 */
[----:B0-----:R-:W-:-:S05]  /*2860*/  IMAD.WIDE R2, R5, 0x4, R2 ;  /* 0x0000000405027825 */ /* 0x001fca00078e0202 */
[----:B------:R-:W-:Y:S01]  /*2870*/  STG.E desc[UR36][R2.64], R29 ;  /* 0x0000001d02007986 */ /* 0x000fe2000c101924 */
[----:B------:R-:W-:Y:S05]  /*2880*/  EXIT ;  /* 0x000000000000794d */ /* 0x000fea0003800000 */
.L_x_70:
        /* <DEDUP_REMOVED lines=15> */
.L_x_103:


//--------------------- .text.mul_mat_q4_0_check  --------------------------
	.section	.text.mul_mat_q4_0_check,"ax",@progbits
	.align	128
        .global         mul_mat_q4_0_check
        .type           mul_mat_q4_0_check,@function
        .size           mul_mat_q4_0_check,(.L_x_104 - mul_mat_q4_0_check)
        .other          mul_mat_q4_0_check,@"STO_CUDA_ENTRY STV_DEFAULT"
mul_mat_q4_0_check:
.text.mul_mat_q4_0_check:
[----:B------:R-:W0:Y:S01]  /*0000*/  LDC R1, c[0x0][0x37c] ;  /* 0x0000df00ff017b82 */ /* 0x000e220000000800 */
[----:B------:R-:W1:Y:S01]  /*0010*/  LDCU UR10, c[0x0][0x398] ;  /* 0x00007300ff0a77ac */ /* 0x000e620008000800 */
[----:B0-----:R-:W-:Y:S02]  /*0020*/  VIADD R1, R1, 0xffffffd0 ;  /* 0xffffffd001017836 */ /* 0x001fe40000000000 */
[----:B------:R-:W-:Y:S01]  /*0030*/  IMAD.MOV.U32 R50, RZ, RZ, RZ ;  /* 0x000000ffff327224 */ /* 0x000fe200078e00ff */
[----:B------:R-:W0:Y:S01]  /*0040*/  LDCU UR4, c[0x0][0x2f8] ;  /* 0x00005f00ff0477ac */ /* 0x000e220008000800 */
[----:B------:R-:W2:Y:S01]  /*0050*/  LDCU UR5, c[0x0][0x2fc] ;  /* 0x00005f80ff0577ac */ /* 0x000ea20008000800 */
[----:B------:R-:W3:Y:S01]  /*0060*/  LDCU.64 UR36, c[0x0][0x358] ;  /* 0x00006b00ff2477ac */ /* 0x000ee20008000a00 */
[----:B-1----:R-:W-:Y:S01]  /*0070*/  UISETP.GE.AND UP0, UPT, UR10, 0x20, UPT ;  /* 0x000000200a00788c */ /* 0x002fe2000bf06270 */
[----:B0-----:R-:W-:-:S05]  /*0080*/  IADD3 R2, P0, PT, R1, UR4, RZ ;  /* 0x0000000401027c10 */ /* 0x001fca000ff1e0ff */
[----:B--2---:R-:W-:-:S03]  /*0090*/  IMAD.X R16, RZ, RZ, UR5, P0 ;  /* 0x00000005ff107e24 */ /* 0x004fc600080e06ff */
[----:B---3--:R-:W-:Y:S05]  /*00a0*/  BRA.U !UP0, `(.L_x_71) ;  /* 0x0000002908947547 */ /* 0x008fea000b800000 */
[----:B------:R-:W0:Y:S01]  /*00b0*/  S2R R24, SR_TID.X ;  /* 0x0000000000187919 */ /* 0x000e220000002100 */
[----:B------:R-:W1:Y:S01]  /*00c0*/  LDCU.64 UR6, c[0x0][0x3a0] ;  /* 0x00007400ff0677ac */ /* 0x000e620008000a00 */
[----:B------:R-:W2:Y:S01]  /*00d0*/  S2UR UR8, SR_CTAID.X ;  /* 0x00000000000879c3 */ /* 0x000ea20000002500 */
[----:B------:R-:W-:Y:S01]  /*00e0*/  IMAD.MOV.U32 R50, RZ, RZ, RZ ;  /* 0x000000ffff327224 */ /* 0x000fe200078e00ff */
[----:B------:R-:W3:Y:S01]  /*00f0*/  S2R R3, SR_CTAID.Y ;  /* 0x0000000000037919 */ /* 0x000ee20000002600 */
[----:B------:R-:W-:Y:S01]  /*0100*/  USHF.R.S32.HI UR9, URZ, 0x1f, UR10 ;  /* 0x0000001fff097899 */ /* 0x000fe2000801140a */
[----:B------:R-:W4:Y:S01]  /*0110*/  LDCU.64 UR40, c[0x0][0x380] ;  /* 0x00007000ff2877ac */ /* 0x000f220008000a00 */
[----:B------:R-:W5:Y:S03]  /*0120*/  S2R R6, SR_TID.Y ;  /* 0x0000000000067919 */ /* 0x000f660000002200 */
[----:B------:R-:W4:Y:S01]  /*0130*/  LDC R27, c[0x0][0x39c] ;  /* 0x0000e700ff1b7b82 */ /* 0x000f220000000800 */
[----:B------:R-:W-:Y:S01]  /*0140*/  ULEA.HI UR9, UR9, UR10, URZ, 0x5 ;  /* 0x0000000a09097291 */ /* 0x000fe2000f8f28ff */
[----:B------:R-:W0:Y:S03]  /*0150*/  LDCU.64 UR42, c[0x0][0x388] ;  /* 0x00007100ff2a77ac */ /* 0x000e260008000a00 */
[----:B------:R-:W-:-:S02]  /*0160*/  USHF.R.S32.HI UR39, URZ, 0x5, UR9 ;  /* 0x00000005ff277899 */ /* 0x000fc40008011409 */
[----:B-1----:R-:W-:Y:S02]  /*0170*/  USHF.R.S32.HI UR4, URZ, 0x1f, UR7 ;  /* 0x0000001fff047899 */ /* 0x002fe40008011407 */
[----:B------:R-:W-:Y:S02]  /*0180*/  UIADD3 UR6, UPT, UPT, UR6, -0x1, URZ ;  /* 0xffffffff06067890 */ /* 0x000fe4000fffe0ff */
[----:B------:R-:W-:Y:S01]  /*0190*/  ULEA.HI UR4, UR4, UR7, URZ, 0x5 ;  /* 0x0000000704047291 */ /* 0x000fe2000f8f28ff */
[----:B------:R-:W-:Y:S02]  /*01a0*/  UMOV UR38, URZ ;  /* 0x000000ff00267c82 */ /* 0x000fe40008000000 */
[----:B------:R-:W-:Y:S01]  /*01b0*/  UMOV UR7, 0x400 ;  /* 0x0000040000077882 */ /* 0x000fe20000000000 */
[----:B------:R-:W-:Y:S02]  /*01c0*/  USHF.R.S32.HI UR5, URZ, 0x5, UR4 ;  /* 0x00000005ff057899 */ /* 0x000fe40008011404 */
[----:B--2---:R-:W-:Y:S01]  /*01d0*/  USHF.L.U32 UR4, UR8, 0x5, URZ ;  /* 0x0000000508047899 */ /* 0x004fe200080006ff */
[----:B------:R-:W1:Y:S01]  /*01e0*/  S2UR UR8, SR_CgaCtaId ;  /* 0x00000000000879c3 */ /* 0x000e620000008800 */
[----:B0-----:R-:W-:-:S02]  /*01f0*/  SHF.R.U32.HI R0, RZ, 0x2, R24 ;  /* 0x00000002ff007819 */ /* 0x001fc40000011618 */
[----:B------:R-:W-:Y:S01]  /*0200*/  ULOP3.LUT UR4, URZ, UR4, URZ, 0x33, !UPT ;  /* 0x00000004ff047292 */ /* 0x000fe2000f8e33ff */
[----:B------:R-:W-:Y:S02]  /*0210*/  LOP3.LUT R17, R24, 0x3, RZ, 0xc0, !PT ;  /* 0x0000000318117812 */ /* 0x000fe400078ec0ff */
[----:B------:R-:W-:Y:S02]  /*0220*/  LOP3.LUT R0, R0, 0x3, RZ, 0xc0, !PT ;  /* 0x0000000300007812 */ /* 0x000fe400078ec0ff */
[----:B------:R-:W-:Y:S02]  /*0230*/  SHF.R.U32.HI R19, RZ, 0x3, R24 ;  /* 0x00000003ff137819 */ /* 0x000fe40000011618 */
[----:B---3--:R-:W-:Y:S02]  /*0240*/  LEA R0, R3, R0, 0x2 ;  /* 0x0000000003007211 */ /* 0x008fe400078e10ff */
[----:B----4-:R-:W-:Y:S02]  /*0250*/  IADD3 R27, PT, PT, R27, UR4, RZ ;  /* 0x000000041b1b7c10 */ /* 0x010fe4000fffe0ff */
[----:B------:R-:W-:Y:S01]  /*0260*/  VIMNMX R4, PT, PT, R0, UR6, PT ;  /* 0x0000000600047c48 */ /* 0x000fe2000bfe0100 */
[----:B-----5:R-:W-:Y:S01]  /*0270*/  IMAD R0, R3, 0x4, R6 ;  /* 0x0000000403007824 */ /* 0x020fe200078e0206 */
[C---:B------:R-:W-:Y:S01]  /*0280*/  VIMNMX R41, PT, PT, R27.reuse, R6, PT ;  /* 0x000000061b297248 */ /* 0x040fe20003fe0100 */
[----:B------:R-:W-:Y:S01]  /*0290*/  VIADD R3, R24, 0x20 ;  /* 0x0000002018037836 */ /* 0x000fe20000000000 */
[----:B------:R-:W-:Y:S01]  /*02a0*/  VIADDMNMX R39, R6, 0x4, R27, PT ;  /* 0x0000000406277846 */ /* 0x000fe2000380011b */
[----:B------:R-:W-:Y:S01]  /*02b0*/  IMAD R17, R4, UR5, R17 ;  /* 0x0000000504117c24 */ /* 0x000fe2000f8e0211 */
[----:B------:R-:W-:Y:S01]  /*02c0*/  VIMNMX.U32 R0, PT, PT, R0, UR6, PT ;  /* 0x0000000600007c48 */ /* 0x000fe2000bfe0000 */
[C---:B------:R-:W-:Y:S01]  /*02d0*/  IMAD R4, R6.reuse, 0x4, R19 ;  /* 0x0000000406047824 */ /* 0x040fe200078e0213 */
[----:B------:R-:W-:Y:S01]  /*02e0*/  UIADD3 UR6, UPT, UPT, UR7, 0x240, URZ ;  /* 0x0000024007067890 */ /* 0x000fe2000fffe0ff */
[--C-:B------:R-:W-:Y:S01]  /*02f0*/  VIADDMNMX R37, R6, 0x8, R27.reuse, PT ;  /* 0x0000000806257846 */ /* 0x100fe2000380011b */
[----:B------:R-:W-:Y:S01]  /*0300*/  UIADD3 UR7, UPT, UPT, UR7, 0x12c0, URZ ;  /* 0x000012c007077890 */ /* 0x000fe2000fffe0ff */
[----:B------:R-:W-:Y:S01]  /*0310*/  IMAD R0, R0, UR5, RZ ;  /* 0x0000000500007c24 */ /* 0x000fe2000f8e02ff */
[----:B------:R-:W-:Y:S01]  /*0320*/  VIMNMX R22, PT, PT, R27, R4, PT ;  /* 0x000000041b167248 */ /* 0x000fe20003fe0100 */
[----:B-1----:R-:W-:Y:S01]  /*0330*/  ULEA UR6, UR8, UR6, 0x18 ;  /* 0x0000000608067291 */ /* 0x002fe2000f8ec0ff */
[----:B------:R-:W-:Y:S01]  /*0340*/  VIADDMNMX R23, R4, 0x10, R27, PT ;  /* 0x0000001004177846 */ /* 0x000fe2000380011b */
[----:B------:R-:W-:Y:S01]  /*0350*/  IMAD.IADD R19, R19, 0x1, R0 ;  /* 0x0000000113137824 */ /* 0x000fe200078e0200 */
[----:B------:R-:W-:Y:S01]  /*0360*/  LEA.HI R18, R3, R0, RZ, 0x1d ;  /* 0x0000000003127211 */ /* 0x000fe200078fe8ff */
[----:B------:R-:W-:Y:S01]  /*0370*/  ULEA UR7, UR8, UR7, 0x18 ;  /* 0x0000000708077291 */ /* 0x000fe2000f8ec0ff */
[----:B------:R-:W-:Y:S01]  /*0380*/  SHF.R.S32.HI R3, RZ, 0x1f, R22 ;  /* 0x0000001fff037819 */ /* 0x000fe20000011416 */
[--C-:B------:R-:W-:Y:S01]  /*0390*/  IMAD R40, R41, 0x21, R24.reuse ;  /* 0x0000002129287824 */ /* 0x100fe200078e0218 */
[----:B------:R-:W-:Y:S01]  /*03a0*/  SHF.R.S32.HI R4, RZ, 0x1f, R23 ;  /* 0x0000001fff047819 */ /* 0x000fe20000011417 */
[--C-:B------:R-:W-:Y:S01]  /*03b0*/  IMAD R38, R39, 0x21, R24.reuse ;  /* 0x0000002127267824 */ /* 0x100fe200078e0218 */
[----:B------:R-:W-:Y:S01]  /*03c0*/  LOP3.LUT R0, R24, 0x7, RZ, 0xc0, !PT ;  /* 0x0000000718007812 */ /* 0x000fe200078ec0ff */
[----:B------:R-:W-:Y:S01]  /*03d0*/  IMAD R36, R37, 0x21, R24 ;  /* 0x0000002125247824 */ /* 0x000fe200078e0218 */
[----:B------:R-:W-:-:S02]  /*03e0*/  LEA.HI R3, R3, R22, RZ, 0x2 ;  /* 0x0000001603037211 */ /* 0x000fc400078f10ff */
[----:B------:R-:W-:Y:S02]  /*03f0*/  LEA.HI R5, R4, R23, RZ, 0x2 ;  /* 0x0000001704057211 */ /* 0x000fe400078f10ff */
[C-C-:B------:R-:W-:Y:S02]  /*0400*/  VIADDMNMX R35, R6.reuse, 0xc, R27.reuse, PT ;  /* 0x0000000c06237846 */ /* 0x140fe4000380011b */
[C-C-:B------:R-:W-:Y:S02]  /*0410*/  VIADDMNMX R33, R6.reuse, 0x10, R27.reuse, PT ;  /* 0x0000001006217846 */ /* 0x140fe4000380011b */
[C-C-:B------:R-:W-:Y:S01]  /*0420*/  VIADDMNMX R31, R6.reuse, 0x14, R27.reuse, PT ;  /* 0x00000014061f7846 */ /* 0x140fe2000380011b */
[--C-:B------:R-:W-:Y:S01]  /*0430*/  IMAD R34, R35, 0x21, R24.reuse ;  /* 0x0000002123227824 */ /* 0x100fe200078e0218 */
[C-C-:B------:R-:W-:Y:S01]  /*0440*/  VIADDMNMX R29, R6.reuse, 0x18, R27.reuse, PT ;  /* 0x00000018061d7846 */ /* 0x140fe2000380011b */
[--C-:B------:R-:W-:Y:S01]  /*0450*/  IMAD R32, R33, 0x21, R24.reuse ;  /* 0x0000002121207824 */ /* 0x100fe200078e0218 */
[----:B------:R-:W-:Y:S01]  /*0460*/  VIADDMNMX R27, R6, 0x1c, R27, PT ;  /* 0x0000001c061b7846 */ /* 0x000fe2000380011b */
[--C-:B------:R-:W-:Y:S01]  /*0470*/  IMAD R30, R31, 0x21, R24.reuse ;  /* 0x000000211f1e7824 */ /* 0x100fe200078e0218 */
[-C--:B------:R-:W-:Y:S01]  /*0480*/  LEA.HI R3, R3, R0.reuse, RZ, 0x1e ;  /* 0x0000000003037211 */ /* 0x080fe200078ff0ff */
[--C-:B------:R-:W-:Y:S01]  /*0490*/  IMAD R28, R29, 0x21, R24.reuse ;  /* 0x000000211d1c7824 */ /* 0x100fe200078e0218 */
[----:B------:R-:W-:Y:S01]  /*04a0*/  LEA.HI R0, R5, R0, RZ, 0x1e ;  /* 0x0000000005007211 */ /* 0x000fe200078ff0ff */
[----:B------:R-:W-:Y:S01]  /*04b0*/  IMAD R24, R27, 0x21, R24 ;  /* 0x000000211b187824 */ /* 0x000fe200078e0218 */
[----:B------:R-:W-:Y:S01]  /*04c0*/  LEA R40, R40, UR6, 0x2 ;  /* 0x0000000628287c11 */ /* 0x000fe2000f8e10ff */
[----:B------:R-:W-:Y:S01]  /*04d0*/  IMAD R3, R22, 0x8, R3 ;  /* 0x0000000816037824 */ /* 0x000fe200078e0203 */
[----:B------:R-:W-:-:S02]  /*04e0*/  LEA R0, R23, R0, 0x3 ;  /* 0x0000000017007211 */ /* 0x000fc400078e18ff */
[----:B------:R-:W-:Y:S02]  /*04f0*/  LEA R38, R38, UR6, 0x2 ;  /* 0x0000000626267c11 */ /* 0x000fe4000f8e10ff */
[----:B------:R-:W-:Y:S02]  /*0500*/  LEA R36, R36, UR6, 0x2 ;  /* 0x0000000624247c11 */ /* 0x000fe4000f8e10ff */
[----:B------:R-:W-:Y:S02]  /*0510*/  LEA R34, R34, UR6, 0x2 ;  /* 0x0000000622227c11 */ /* 0x000fe4000f8e10ff */
[----:B------:R-:W-:Y:S02]  /*0520*/  LEA R32, R32, UR6, 0x2 ;  /* 0x0000000620207c11 */ /* 0x000fe4000f8e10ff */
[----:B------:R-:W-:Y:S02]  /*0530*/  LEA R30, R30, UR6, 0x2 ;  /* 0x000000061e1e7c11 */ /* 0x000fe4000f8e10ff */
[----:B------:R-:W-:-:S02]  /*0540*/  LEA R28, R28, UR6, 0x2 ;  /* 0x000000061c1c7c11 */ /* 0x000fc4000f8e10ff */
[----:B------:R-:W-:Y:S02]  /*0550*/  LEA R24, R24, UR6, 0x2 ;  /* 0x0000000618187c11 */ /* 0x000fe4000f8e10ff */
[----:B------:R-:W-:Y:S02]  /*0560*/  LEA R25, R3, UR7, 0x2 ;  /* 0x0000000703197c11 */ /* 0x000fe4000f8e10ff */
[----:B------:R-:W-:-:S07]  /*0570*/  LEA R26, R0, UR7, 0x2 ;  /* 0x00000007001a7c11 */ /* 0x000fce000f8e10ff */
.L_x_80:
[----:B------:R-:W0:Y:S01]  /*0580*/  S2R R5, SR_CTAID.X ;  /* 0x0000000000057919 */ /* 0x000e220000002500 */
[----:B------:R-:W-:Y:S02]  /*0590*/  IMAD R4, R41, UR39, RZ ;  /* 0x0000002729047c24 */ /* 0x000fe4000f8e02ff */
[----:B------:R-:W-:Y:S01]  /*05a0*/  IMAD R8, R39, UR39, RZ ;  /* 0x0000002727087c24 */ /* 0x000fe2000f8e02ff */
[----:B------:R-:W1:Y:S01]  /*05b0*/  S2R R0, SR_TID.X ;  /* 0x0000000000007919 */ /* 0x000e620000002100 */
[----:B0-----:R-:W-:Y:S01]  /*05c0*/  IMAD R5, R5, UR39, RZ ;  /* 0x0000002705057c24 */ /* 0x001fe2000f8e02ff */
[----:B-1----:R-:W-:-:S03]  /*05d0*/  SHF.R.U32.HI R3, RZ, 0x2, R0 ;  /* 0x00000002ff037819 */ /* 0x002fc60000011600 */
[----:B------:R-:W-:Y:S02]  /*05e0*/  IMAD.SHL.U32 R5, R5, 0x20, RZ ;  /* 0x0000002005057824 */ /* 0x000fe400078e00ff */
[----:B------:R-:W-:Y:S01]  /*05f0*/  IMAD.SHL.U32 R48, R0, 0x4, RZ ;  /* 0x0000000400307824 */ /* 0x000fe200078e00ff */
[----:B------:R-:W-:Y:S01]  /*0600*/  IADD3 R9, P0, PT, R3, R4, RZ ;  /* 0x0000000403097210 */ /* 0x000fe20007f1e0ff */
[----:B------:R-:W-:Y:S01]  /*0610*/  IMAD.WIDE R6, R5, 0x12, RZ ;  /* 0x0000001205067825 */ /* 0x000fe200078e02ff */
[----:B------:R-:W-:Y:S02]  /*0620*/  IADD3 R15, P1, PT, R3, R8, RZ ;  /* 0x00000008030f7210 */ /* 0x000fe40007f3e0ff */
[----:B------:R-:W-:Y:S02]  /*0630*/  LEA.HI.X.SX32 R4, R4, RZ, 0x1, P0 ;  /* 0x000000ff04047211 */ /* 0x000fe400000f0eff */
[----:B------:R-:W-:Y:S01]  /*0640*/  LEA.HI.X.SX32 R8, R8, RZ, 0x1, P1 ;  /* 0x000000ff08087211 */ /* 0x000fe200008f0eff */
[----:B------:R-:W-:Y:S01]  /*0650*/  IMAD.WIDE.U32 R14, R15, 0x12, R6 ;  /* 0x000000120f0e7825 */ /* 0x000fe200078e0006 */
[----:B------:R-:W-:-:S03]  /*0660*/  LOP3.LUT R13, R48, 0xc, RZ, 0xc0, !PT ;  /* 0x0000000c300d7812 */ /* 0x000fc600078ec0ff */
[----:B------:R-:W-:Y:S01]  /*0670*/  IMAD R11, R4, 0x12, RZ ;  /* 0x00000012040b7824 */ /* 0x000fe200078e02ff */
[----:B------:R-:W-:Y:S01]  /*0680*/  IADD3 R14, P2, P3, R14, UR40, R13 ;  /* 0x000000280e0e7c10 */ /* 0x000fe2000fb5e00d */
[----:B------:R-:W-:-:S04]  /*0690*/  IMAD.WIDE.U32 R4, R9, 0x12, R6 ;  /* 0x0000001209047825 */ /* 0x000fc800078e0006 */
[----:B------:R-:W-:Y:S01]  /*06a0*/  IMAD R9, R8, 0x12, RZ ;  /* 0x0000001208097824 */ /* 0x000fe200078e02ff */
[----:B------:R-:W-:Y:S01]  /*06b0*/  IADD3 R4, P0, P1, R4, UR40, R13 ;  /* 0x0000002804047c10 */ /* 0x000fe2000f91e00d */
[----:B------:R-:W-:-:S03]  /*06c0*/  IMAD.IADD R5, R5, 0x1, R11 ;  /* 0x0000000105057824 */ /* 0x000fc600078e020b */
[----:B------:R-:W-:Y:S02]  /*06d0*/  IADD3 R8, PT, PT, R15, R9, RZ ;  /* 0x000000090f087210 */ /* 0x000fe40007ffe0ff */
[----:B------:R-:W-:Y:S02]  /*06e0*/  IADD3.X R5, PT, PT, R5, UR41, RZ, P0, P1 ;  /* 0x0000002905057c10 */ /* 0x000fe400087e24ff */
[----:B------:R-:W-:-:S03]  /*06f0*/  IADD3.X R15, PT, PT, R8, UR41, RZ, P2, P3 ;  /* 0x00000029080f7c10 */ /* 0x000fc600097e64ff */
[----:B------:R-:W2:Y:S04]  /*0700*/  LDG.E.U16.CONSTANT R45, desc[UR36][R4.64+0x2] ;  /* 0x00000224042d7981 */ /* 0x000ea8000c1e9500 */
[----:B------:R-:W3:Y:S04]  /*0710*/  LDG.E.U16.CONSTANT R9, desc[UR36][R14.64+0x2] ;  /* 0x000002240e097981 */ /* 0x000ee8000c1e9500 */
[----:B------:R0:W3:Y:S01]  /*0720*/  LDG.E.U16.CONSTANT R44, desc[UR36][R14.64+0x4] ;  /* 0x000004240e2c7981 */ /* 0x0000e2000c1e9500 */
[----:B------:R-:W-:-:S03]  /*0730*/  IMAD R8, R37, UR39, RZ ;  /* 0x0000002725087c24 */ /* 0x000fc6000f8e02ff */
[----:B------:R-:W2:Y:S02]  /*0740*/  LDG.E.U16.CONSTANT R46, desc[UR36][R4.64+0x4] ;  /* 0x00000424042e7981 */ /* 0x000ea4000c1e9500 */
[----:B------:R-:W-:-:S04]  /*0750*/  IADD3 R11, P0, PT, R3, R8, RZ ;  /* 0x00000008030b7210 */ /* 0x000fc80007f1e0ff */
[----:B------:R-:W-:Y:S01]  /*0760*/  LEA.HI.X.SX32 R8, R8, RZ, 0x1, P0 ;  /* 0x000000ff08087211 */ /* 0x000fe200000f0eff */
[----:B------:R-:W-:-:S04]  /*0770*/  IMAD.WIDE.U32 R10, R11, 0x12, R6 ;  /* 0x000000120b0a7825 */ /* 0x000fc800078e0006 */
[----:B------:R-:W-:Y:S01]  /*0780*/  IMAD R21, R8, 0x12, RZ ;  /* 0x0000001208157824 */ /* 0x000fe200078e02ff */
[----:B------:R-:W-:-:S03]  /*0790*/  IADD3 R10, P0, P1, R10, UR40, R13 ;  /* 0x000000280a0a7c10 */ /* 0x000fc6000f91e00d */
[----:B------:R-:W-:-:S05]  /*07a0*/  IMAD.IADD R8, R11, 0x1, R21 ;  /* 0x000000010b087824 */ /* 0x000fca00078e0215 */
[----:B------:R-:W-:-:S05]  /*07b0*/  IADD3.X R11, PT, PT, R8, UR41, RZ, P0, P1 ;  /* 0x00000029080b7c10 */ /* 0x000fca00087e24ff */
[----:B------:R-:W4:Y:S04]  /*07c0*/  LDG.E.U16.CONSTANT R4, desc[UR36][R10.64+0x2] ;  /* 0x000002240a047981 */ /* 0x000f28000c1e9500 */
[----:B------:R1:W4:Y:S01]  /*07d0*/  LDG.E.U16.CONSTANT R49, desc[UR36][R10.64+0x4] ;  /* 0x000004240a317981 */ /* 0x000322000c1e9500 */
[----:B------:R-:W-:Y:S02]  /*07e0*/  IMAD R8, R35, UR39, RZ ;  /* 0x0000002723087c24 */ /* 0x000fe4000f8e02ff */
[----:B0-----:R-:W-:-:S03]  /*07f0*/  IMAD R14, R31, UR39, RZ ;  /* 0x000000271f0e7c24 */ /* 0x001fc6000f8e02ff */
[----:B------:R-:W-:-:S04]  /*0800*/  IADD3 R59, P0, PT, R3, R8, RZ ;  /* 0x00000008033b7210 */ /* 0x000fc80007f1e0ff */
[----:B------:R-:W-:Y:S02]  /*0810*/  LEA.HI.X.SX32 R8, R8, RZ, 0x1, P0 ;  /* 0x000000ff08087211 */ /* 0x000fe400000f0eff */
[----:B------:R-:W-:Y:S01]  /*0820*/  IADD3 R21, P0, PT, R3, R14, RZ ;  /* 0x0000000e03157210 */ /* 0x000fe20007f1e0ff */
[----:B-1----:R-:W-:-:S03]  /*0830*/  IMAD R10, R29, UR39, RZ ;  /* 0x000000271d0a7c24 */ /* 0x002fc6000f8e02ff */
[----:B------:R-:W-:Y:S01]  /*0840*/  LEA.HI.X.SX32 R5, R14, RZ, 0x1, P0 ;  /* 0x000000ff0e057211 */ /* 0x000fe200000f0eff */
[----:B------:R-:W-:Y:S02]  /*0850*/  IMAD R12, R33, UR39, RZ ;  /* 0x00000027210c7c24 */ /* 0x000fe4000f8e02ff */
[----:B------:R-:W-:Y:S01]  /*0860*/  IMAD.WIDE.U32 R20, R21, 0x12, R6 ;  /* 0x0000001215147825 */ /* 0x000fe200078e0006 */
[----:B------:R-:W-:-:S03]  /*0870*/  IADD3 R55, P6, PT, R3, R10, RZ ;  /* 0x0000000a03377210 */ /* 0x000fc60007fde0ff */
[----:B------:R-:W-:Y:S01]  /*0880*/  IMAD R5, R5, 0x12, RZ ;  /* 0x0000001205057824 */ /* 0x000fe200078e02ff */
[----:B------:R-:W-:Y:S01]  /*0890*/  IADD3 R57, P1, PT, R3, R12, RZ ;  /* 0x0000000c03397210 */ /* 0x000fe20007f3e0ff */
[----:B------:R-:W-:-:S03]  /*08a0*/  IMAD R15, R8, 0x12, RZ ;  /* 0x00000012080f7824 */ /* 0x000fc600078e02ff */
[----:B------:R-:W-:Y:S02]  /*08b0*/  IADD3 R8, PT, PT, R21, R5, RZ ;  /* 0x0000000515087210 */ /* 0x000fe40007ffe0ff */
[----:B------:R-:W-:Y:S01]  /*08c0*/  LEA.HI.X.SX32 R5, R10, RZ, 0x1, P6 ;  /* 0x000000ff0a057211 */ /* 0x000fe200030f0eff */
[----:B------:R-:W-:Y:S01]  /*08d0*/  IMAD R10, R27, UR39, RZ ;  /* 0x000000271b0a7c24 */ /* 0x000fe2000f8e02ff */
[----:B------:R-:W-:Y:S01]  /*08e0*/  LEA.HI.X.SX32 R12, R12, RZ, 0x1, P1 ;  /* 0x000000ff0c0c7211 */ /* 0x000fe200008f0eff */
[----:B------:R-:W-:-:S03]  /*08f0*/  IMAD.WIDE.U32 R58, R59, 0x12, R6 ;  /* 0x000000123b3a7825 */ /* 0x000fc600078e0006 */
[----:B------:R-:W-:Y:S01]  /*0900*/  IADD3 R53, P6, PT, R3, R10, RZ ;  /* 0x0000000a03357210 */ /* 0x000fe20007fde0ff */
[----:B------:R-:W-:Y:S02]  /*0910*/  IMAD R11, R12, 0x12, RZ ;  /* 0x000000120c0b7824 */ /* 0x000fe400078e02ff */
[----:B------:R-:W-:Y:S01]  /*0920*/  IMAD.WIDE.U32 R56, R57, 0x12, R6 ;  /* 0x0000001239387825 */ /* 0x000fe200078e0006 */
[----:B------:R-:W-:-:S03]  /*0930*/  IADD3 R58, P4, P5, R58, UR40, R13 ;  /* 0x000000283a3a7c10 */ /* 0x000fc6000fd9e00d */
[----:B------:R-:W-:Y:S02]  /*0940*/  IMAD.IADD R14, R59, 0x1, R15 ;  /* 0x000000013b0e7824 */ /* 0x000fe400078e020f */
[----:B------:R-:W-:Y:S02]  /*0950*/  IMAD R5, R5, 0x12, RZ ;  /* 0x0000001205057824 */ /* 0x000fe400078e02ff */
[----:B------:R-:W-:Y:S01]  /*0960*/  IMAD.WIDE.U32 R54, R55, 0x12, R6 ;  /* 0x0000001237367825 */ /* 0x000fe200078e0006 */
[----:B------:R-:W-:-:S03]  /*0970*/  IADD3 R56, P3, P2, R56, UR40, R13 ;  /* 0x0000002838387c10 */ /* 0x000fc6000fa7e00d */
[----:B------:R-:W-:Y:S02]  /*0980*/  IMAD.IADD R11, R57, 0x1, R11 ;  /* 0x00000001390b7824 */ /* 0x000fe400078e020b */
[----:B------:R-:W-:Y:S01]  /*0990*/  IMAD.WIDE.U32 R52, R53, 0x12, R6 ;  /* 0x0000001235347825 */ /* 0x000fe200078e0006 */
[----:B------:R-:W-:Y:S02]  /*09a0*/  IADD3 R12, P1, P0, R20, UR40, R13 ;  /* 0x00000028140c7c10 */ /* 0x000fe4000f83e00d */
[----:B------:R-:W-:Y:S01]  /*09b0*/  IADD3.X R59, PT, PT, R14, UR41, RZ, P4, P5 ;  /* 0x000000290e3b7c10 */ /* 0x000fe2000a7ea4ff */
[----:B------:R-:W-:Y:S01]  /*09c0*/  IMAD.IADD R5, R55, 0x1, R5 ;  /* 0x0000000137057824 */ /* 0x000fe200078e0205 */
[--C-:B------:R-:W-:Y:S02]  /*09d0*/  IADD3 R54, P4, P5, R54, UR40, R13.reuse ;  /* 0x0000002836367c10 */ /* 0x100fe4000fd9e00d */
[----:B------:R-:W-:Y:S01]  /*09e0*/  IADD3.X R57, PT, PT, R11, UR41, RZ, P3, P2 ;  /* 0x000000290b397c10 */ /* 0x000fe20009fe44ff */
[----:B------:R-:W5:Y:S01]  /*09f0*/  LDG.E.U16.CONSTANT R43, desc[UR36][R58.64+0x2] ;  /* 0x000002243a2b7981 */ /* 0x000f62000c1e9500 */
[----:B------:R-:W-:-:S02]  /*0a00*/  IADD3 R52, P2, P3, R52, UR40, R13 ;  /* 0x0000002834347c10 */ /* 0x000fc4000fb5e00d */
[----:B------:R-:W-:Y:S01]  /*0a10*/  IADD3.X R13, PT, PT, R8, UR41, RZ, P1, P0 ;  /* 0x00000029080d7c10 */ /* 0x000fe20008fe04ff */
[----:B------:R-:W5:Y:S01]  /*0a20*/  LDG.E.U16.CONSTANT R42, desc[UR36][R58.64+0x4] ;  /* 0x000004243a2a7981 */ /* 0x000f62000c1e9500 */
[----:B------:R-:W-:Y:S02]  /*0a30*/  IADD3.X R55, PT, PT, R5, UR41, RZ, P4, P5 ;  /* 0x0000002905377c10 */ /* 0x000fe4000a7ea4ff */
[----:B------:R-:W-:Y:S01]  /*0a40*/  LOP3.LUT R5, R0, 0x7, RZ, 0xc0, !PT ;  /* 0x0000000700057812 */ /* 0x000fe200078ec0ff */
[----:B------:R-:W5:Y:S04]  /*0a50*/  LDG.E.U16.CONSTANT R21, desc[UR36][R12.64+0x2] ;  /* 0x000002240c157981 */ /* 0x000f68000c1e9500 */
[----:B------:R-:W5:Y:S01]  /*0a60*/  LDG.E.U16.CONSTANT R20, desc[UR36][R12.64+0x4] ;  /* 0x000004240c147981 */ /* 0x000f62000c1e9500 */
[----:B------:R-:W-:-:S03]  /*0a70*/  LEA.HI.X.SX32 R10, R10, RZ, 0x1, P6 ;  /* 0x000000ff0a0a7211 */ /* 0x000fc600030f0eff */
[----:B------:R-:W5:Y:S02]  /*0a80*/  LDG.E.U16.CONSTANT R8, desc[UR36][R56.64+0x2] ;  /* 0x0000022438087981 */ /* 0x000f64000c1e9500 */
[----:B------:R-:W-:Y:S02]  /*0a90*/  IMAD R15, R10, 0x12, RZ ;  /* 0x000000120a0f7824 */ /* 0x000fe400078e02ff */
[----:B------:R-:W5:Y:S02]  /*0aa0*/  LDG.E.U16.CONSTANT R47, desc[UR36][R56.64+0x4] ;  /* 0x00000424382f7981 */ /* 0x000f64000c1e9500 */
[----:B------:R-:W-:Y:S02]  /*0ab0*/  IMAD.IADD R10, R53, 0x1, R15 ;  /* 0x00000001350a7824 */ /* 0x000fe400078e020f */
[----:B------:R-:W5:Y:S03]  /*0ac0*/  LDG.E.U16.CONSTANT R15, desc[UR36][R54.64+0x4] ;  /* 0x00000424360f7981 */ /* 0x000f66000c1e9500 */
[----:B------:R-:W-:-:S02]  /*0ad0*/  IADD3.X R53, PT, PT, R10, UR41, RZ, P2, P3 ;  /* 0x000000290a357c10 */ /* 0x000fc400097e64ff */
[----:B------:R-:W5:Y:S04]  /*0ae0*/  LDG.E.U16.CONSTANT R10, desc[UR36][R54.64+0x2] ;  /* 0x00000224360a7981 */ /* 0x000f68000c1e9500 */
[----:B------:R-:W5:Y:S04]  /*0af0*/  LDG.E.U16.CONSTANT R11, desc[UR36][R52.64+0x2] ;  /* 0x00000224340b7981 */ /* 0x000f68000c1e9500 */
[----:B------:R0:W5:Y:S02]  /*0b00*/  LDG.E.U16.CONSTANT R14, desc[UR36][R52.64+0x4] ;  /* 0x00000424340e7981 */ /* 0x000164000c1e9500 */
[----:B0-----:R-:W0:Y:S02]  /*0b10*/  LDC.64 R52, c[0x0][0x388] ;  /* 0x0000e200ff347b82 */ /* 0x001e240000000a00 */
[----:B0-----:R-:W-:Y:S01]  /*0b20*/  IMAD.WIDE R52, R17, 0x24, R52 ;  /* 0x0000002411347825 */ /* 0x001fe200078e0234 */
[----:B---3--:R-:W-:-:S03]  /*0b30*/  LEA R9, R44, R9, 0x10 ;  /* 0x000000092c097211 */ /* 0x008fc600078e80ff */
[----:B------:R-:W-:-:S05]  /*0b40*/  IMAD R44, R22, UR39, RZ ;  /* 0x00000027162c7c24 */ /* 0x000fca000f8e02ff */
[----:B------:R-:W-:-:S04]  /*0b50*/  IADD3 R13, P0, PT, R5, R44, RZ ;  /* 0x0000002c050d7210 */ /* 0x000fc80007f1e0ff */
[----:B------:R-:W-:Y:S01]  /*0b60*/  LEA.HI.X.SX32 R44, R44, RZ, 0x1, P0 ;  /* 0x000000ff2c2c7211 */ /* 0x000fe200000f0eff */
[----:B------:R-:W-:-:S04]  /*0b70*/  IMAD.WIDE.U32 R12, R13, 0x12, R6 ;  /* 0x000000120d0c7825 */ /* 0x000fc800078e0006 */
[----:B------:R-:W-:Y:S01]  /*0b80*/  IMAD R51, R44, 0x12, RZ ;  /* 0x000000122c337824 */ /* 0x000fe200078e02ff */
[----:B------:R-:W-:Y:S01]  /*0b90*/  IADD3 R58, P0, PT, R12, UR40, RZ ;  /* 0x000000280c3a7c10 */ /* 0x000fe2000ff1e0ff */
[----:B------:R-:W-:-:S03]  /*0ba0*/  IMAD R12, R23, UR39, RZ ;  /* 0x00000027170c7c24 */ /* 0x000fc6000f8e02ff */
[----:B------:R-:W-:Y:S02]  /*0bb0*/  IADD3.X R59, PT, PT, R13, UR41, R51, P0, !PT ;  /* 0x000000290d3b7c10 */ /* 0x000fe400087fe433 */
[----:B------:R-:W-:Y:S01]  /*0bc0*/  IADD3 R5, P0, PT, R5, R12, RZ ;  /* 0x0000000c05057210 */ /* 0x000fe20007f1e0ff */
[----:B------:R-:W3:Y:S03]  /*0bd0*/  LDG.E.CONSTANT R13, desc[UR36][R52.64] ;  /* 0x00000024340d7981 */ /* 0x000ee6000c1e9900 */
[----:B------:R-:W-:Y:S01]  /*0be0*/  LEA.HI.X.SX32 R12, R12, RZ, 0x1, P0 ;  /* 0x000000ff0c0c7211 */ /* 0x000fe200000f0eff */
[----:B------:R-:W-:-:S04]  /*0bf0*/  IMAD.WIDE.U32 R6, R5, 0x12, R6 ;  /* 0x0000001205067825 */ /* 0x000fc800078e0006 */
[----:B------:R-:W-:Y:S01]  /*0c00*/  IMAD R5, R12, 0x12, RZ ;  /* 0x000000120c057824 */ /* 0x000fe200078e02ff */
[----:B------:R-:W-:Y:S01]  /*0c10*/  IADD3 R54, P0, PT, R6, UR40, RZ ;  /* 0x0000002806367c10 */ /* 0x000fe2000ff1e0ff */
[----:B----4-:R-:W-:Y:S01]  /*0c20*/  IMAD R49, R49, 0x10000, R4 ;  /* 0x0001000031317824 */ /* 0x010fe200078e0204 */
[----:B------:R-:W4:Y:S02]  /*0c30*/  LDG.E.U16.CONSTANT R6, desc[UR36][R58.64] ;  /* 0x000000243a067981 */ /* 0x000f24000c1e9500 */
[----:B------:R-:W-:Y:S02]  /*0c40*/  IADD3.X R55, PT, PT, R7, UR41, R5, P0, !PT ;  /* 0x0000002907377c10 */ /* 0x000fe400087fe405 */
[----:B------:R-:W-:-:S03]  /*0c50*/  LOP3.LUT R5, R48, 0x1c, RZ, 0xc0, !PT ;  /* 0x0000001c30057812 */ /* 0x000fc600078ec0ff */
[----:B------:R-:W3:Y:S01]  /*0c60*/  LDG.E.U16.CONSTANT R7, desc[UR36][R54.64] ;  /* 0x0000002436077981 */ /* 0x000ee2000c1e9500 */
[----:B------:R-:W-:-:S04]  /*0c70*/  IADD3 R5, P0, PT, R5, UR42, RZ ;  /* 0x0000002a05057c10 */ /* 0x000fc8000ff1e0ff */
[----:B------:R-:W-:-:S04]  /*0c80*/  IADD3 R56, P1, PT, R5, 0x4, RZ ;  /* 0x0000000405387810 */ /* 0x000fc80007f3e0ff */
[----:B------:R-:W-:-:S03]  /*0c90*/  IADD3.X R57, PT, PT, RZ, UR43, RZ, P1, P0 ;  /* 0x0000002bff397c10 */ /* 0x000fc60008fe04ff */
[----:B------:R-:W-:-:S05]  /*0ca0*/  IMAD.WIDE R4, R19, 0x24, R56 ;  /* 0x0000002413047825 */ /* 0x000fca00078e0238 */
[----:B------:R0:W3:Y:S01]  /*0cb0*/  LDG.E.CONSTANT R12, desc[UR36][R4.64] ;  /* 0x00000024040c7981 */ /* 0x0000e2000c1e9900 */
[----:B------:R-:W1:Y:S01]  /*0cc0*/  S2UR UR6, SR_CgaCtaId ;  /* 0x00000000000679c3 */ /* 0x000e620000008800 */
[----:B--2---:R-:W-:Y:S01]  /*0cd0*/  IMAD R45, R46, 0x10000, R45 ;  /* 0x000100002e2d7824 */ /* 0x004fe200078e022d */
[----:B------:R-:W-:-:S04]  /*0ce0*/  UMOV UR5, 0x400 ;  /* 0x0000040000057882 */ /* 0x000fc80000000000 */
[----:B------:R-:W-:Y:S01]  /*0cf0*/  STS [R40], R45 ;  /* 0x0000002d28007388 */ /* 0x000fe20000000800 */
[----:B-----5:R-:W-:Y:S02]  /*0d00*/  IMAD R51, R42, 0x10000, R43 ;  /* 0x000100002a337824 */ /* 0x020fe400078e022b */
[----:B------:R-:W2:Y:S01]  /*0d10*/  S2R R43, SR_TID.Y ;  /* 0x00000000002b7919 */ /* 0x000ea20000002200 */
[----:B------:R-:W-:Y:S01]  /*0d20*/  UIADD3 UR4, UPT, UPT, UR5, 0x200, URZ ;  /* 0x0000020005047890 */ /* 0x000fe2000fffe0ff */
[----:B------:R-:W-:Y:S04]  /*0d30*/  STS [R38], R9 ;  /* 0x0000000926007388 */ /* 0x000fe80000000800 */
[----:B------:R-:W-:Y:S01]  /*0d40*/  STS [R36], R49 ;  /* 0x0000003124007388 */ /* 0x000fe20000000800 */
[----:B------:R-:W-:-:S03]  /*0d50*/  IMAD R47, R47, 0x10000, R8 ;  /* 0x000100002f2f7824 */ /* 0x000fc600078e0208 */
[----:B------:R-:W-:Y:S01]  /*0d60*/  STS [R34], R51 ;  /* 0x0000003322007388 */ /* 0x000fe20000000800 */
[----:B------:R-:W-:Y:S01]  /*0d70*/  LEA R21, R20, R21, 0x10 ;  /* 0x0000001514157211 */ /* 0x000fe200078e80ff */
[----:B-1----:R-:W-:Y:S02]  /*0d80*/  ULEA UR45, UR6, UR5, 0x18 ;  /* 0x00000005062d7291 */ /* 0x002fe4000f8ec0ff */
[----:B------:R2:W-:Y:S01]  /*0d90*/  STS [R32], R47 ;  /* 0x0000002f20007388 */ /* 0x0005e20000000800 */
[----:B------:R-:W-:Y:S01]  /*0da0*/  ULEA UR44, UR6, UR4, 0x18 ;  /* 0x00000004062c7291 */ /* 0x000fe2000f8ec0ff */
[----:B------:R-:W-:Y:S02]  /*0db0*/  IMAD R15, R15, 0x10000, R10 ;  /* 0x000100000f0f7824 */ /* 0x000fe400078e020a */
[----:B------:R-:W-:Y:S01]  /*0dc0*/  STS [R30], R21 ;  /* 0x000000151e007388 */ /* 0x000fe20000000800 */
[----:B--2---:R-:W-:Y:S02]  /*0dd0*/  IMAD.SHL.U32 R47, R43, 0x80, RZ ;  /* 0x000000802b2f7824 */ /* 0x004fe400078e00ff */
[----:B------:R-:W-:Y:S01]  /*0de0*/  IMAD R11, R14, 0x10000, R11 ;  /* 0x000100000e0b7824 */ /* 0x000fe200078e020b */
[----:B------:R-:W-:Y:S02]  /*0df0*/  STS [R28], R15 ;  /* 0x0000000f1c007388 */ /* 0x000fe40000000800 */
[----:B------:R-:W-:-:S02]  /*0e00*/  LOP3.LUT R49, R47, 0x7c, R48, 0xf8, !PT ;  /* 0x0000007c2f317812 */ /* 0x000fc400078ef830 */
[----:B------:R-:W-:Y:S01]  /*0e10*/  LOP3.LUT R48, R48, 0x3c, RZ, 0xc0, !PT ;  /* 0x0000003c30307812 */ /* 0x000fe200078ec0ff */
[----:B------:R-:W-:Y:S01]  /*0e20*/  STS [R24], R11 ;  /* 0x0000000b18007388 */ /* 0x000fe20000000800 */
[----:B------:R-:W-:-:S04]  /*0e30*/  UIADD3 UR7, UPT, UPT, UR5, 0x240, URZ ;  /* 0x0000024005077890 */ /* 0x000fc8000fffe0ff */
[----:B------:R-:W-:-:S06]  /*0e40*/  ULEA UR7, UR6, UR7, 0x18 ;  /* 0x0000000706077291 */ /* 0x000fcc000f8ec0ff */
[----:B0-----:R-:W-:-:S05]  /*0e50*/  MOV R5, UR7 ;  /* 0x0000000700057c02 */ /* 0x001fca0008000f00 */
[C---:B------:R-:W-:Y:S02]  /*0e60*/  IMAD R44, R0.reuse, 0x84, R5 ;  /* 0x00000084002c7824 */ /* 0x040fe400078e0205 */
[----:B------:R-:W-:Y:S01]  /*0e70*/  IMAD R42, R0, 0x8, R3 ;  /* 0x00000008002a7824 */ /* 0x000fe200078e0203 */
[----:B------:R-:W-:Y:S01]  /*0e80*/  LEA R43, R43, UR44, 0x4 ;  /* 0x0000002c2b2b7c11 */ /* 0x000fe2000f8e20ff */
[----:B------:R-:W-:-:S04]  /*0e90*/  UIADD3 UR5, UPT, UPT, UR5, 0x12c0, URZ ;  /* 0x000012c005057890 */ /* 0x000fc8000fffe0ff */
[----:B------:R-:W-:-:S06]  /*0ea0*/  ULEA UR5, UR6, UR5, 0x18 ;  /* 0x0000000506057291 */ /* 0x000fcc000f8ec0ff */
[----:B------:R-:W-:Y:S01]  /*0eb0*/  LEA R42, R42, UR5, 0x2 ;  /* 0x000000052a2a7c11 */ /* 0x000fe2000f8e10ff */
[----:B------:R-:W0:Y:S01]  /*0ec0*/  LDCU UR4, c[0x0][0x2f8] ;  /* 0x00005f00ff0477ac */ /* 0x000e220008000800 */
[----:B------:R-:W-:Y:S01]  /*0ed0*/  IMAD.MOV.U32 R58, RZ, RZ, 0x1 ;  /* 0x00000001ff3a7424 */ /* 0x000fe200078e00ff */
[----:B------:R-:W-:Y:S01]  /*0ee0*/  MOV R46, 0x8 ;  /* 0x00000008002e7802 */ /* 0x000fe20000000f00 */
[----:B----4-:R-:W-:Y:S02]  /*0ef0*/  HADD2.F32 R20, -RZ, R6.H0_H0 ;  /* 0x20000006ff147230 */ /* 0x010fe40000004100 */
[----:B---3--:R-:W-:-:S03]  /*0f00*/  HADD2.F32 R45, -RZ, R7.H0_H0 ;  /* 0x20000007ff2d7230 */ /* 0x008fc60000004100 */
[----:B------:R-:W-:Y:S04]  /*0f10*/  STS [R25], R20 ;  /* 0x0000001419007388 */ /* 0x000fe80000000800 */
[----:B------:R-:W-:Y:S04]  /*0f20*/  STS [R26], R45 ;  /* 0x0000002d1a007388 */ /* 0x000fe80000000800 */
[----:B------:R-:W-:Y:S04]  /*0f30*/  STS [R49+UR45], R12 ;  /* 0x0000000c31007988 */ /* 0x000fe8000800082d */
[----:B------:R-:W-:Y:S01]  /*0f40*/  STS [R48+UR44], R13 ;  /* 0x0000000d30007988 */ /* 0x000fe2000800082c */
[----:B------:R-:W-:Y:S06]  /*0f50*/  BAR.SYNC.DEFER_BLOCKING 0x0 ;  /* 0x0000000000007b1d */ /* 0x000fec0000010000 */
[----:B------:R-:W1:Y:S04]  /*0f60*/  LDS R21, [R44] ;  /* 0x000000002c157984 */ /* 0x000e680000000800 */
[----:B------:R-:W2:Y:S04]  /*0f70*/  LDS.128 R8, [R47+UR45] ;  /* 0x0000002d2f087984 */ /* 0x000ea80008000c00 */
[----:B------:R-:W3:Y:S04]  /*0f80*/  LDS.128 R4, [R47+UR45+0x10] ;  /* 0x0000102d2f047984 */ /* 0x000ee80008000c00 */
[----:B------:R-:W4:Y:S04]  /*0f90*/  LDS R14, [R44+0x4] ;  /* 0x000004002c0e7984 */ /* 0x000f280000000800 */
[----:B------:R-:W5:Y:S04]  /*0fa0*/  LDS R15, [R44+0x8] ;  /* 0x000008002c0f7984 */ /* 0x000f680000000800 */
[----:B------:R-:W0:Y:S01]  /*0fb0*/  LDS R0, [R44+0xc] ;  /* 0x00000c002c007984 */ /* 0x000e220000000800 */
[----:B-1----:R-:W-:-:S02]  /*0fc0*/  LOP3.LUT R3, R21, 0xf0f0f0f, RZ, 0xc0, !PT ;  /* 0x0f0f0f0f15037812 */ /* 0x002fc400078ec0ff */
[----:B------:R-:W-:-:S03]  /*0fd0*/  SHF.R.U32.HI R21, RZ, 0x4, R21 ;  /* 0x00000004ff157819 */ /* 0x000fc60000011615 */
[----:B--2---:R-:W-:Y:S02]  /*0fe0*/  IDP.4A.S8.S8 R12, R3, R8, RZ ;  /* 0x00000008030c7226 */ /* 0x004fe400000006ff */
[----:B------:R-:W1:Y:S01]  /*0ff0*/  LDS R8, [R43] ;  /* 0x000000002b087984 */ /* 0x000e620000000800 */
[----:B------:R-:W-:-:S03]  /*1000*/  LOP3.LUT R21, R21, 0xf0f0f0f, RZ, 0xc0, !PT ;  /* 0x0f0f0f0f15157812 */ /* 0x000fc600078ec0ff */
[----:B------:R-:W2:Y:S02]  /*1010*/  LDS R3, [R42] ;  /* 0x000000002a037984 */ /* 0x000ea40000000800 */
[----:B---3--:R-:W-:Y:S01]  /*1020*/  IDP.4A.S8.S8 R4, R21, R4, R12 ;  /* 0x0000000415047226 */ /* 0x008fe2000000060c */
[----:B----4-:R-:W-:Y:S02]  /*1030*/  LOP3.LUT R12, R14, 0xf0f0f0f, RZ, 0xc0, !PT ;  /* 0x0f0f0f0f0e0c7812 */ /* 0x010fe400078ec0ff */
[----:B------:R-:W-:-:S03]  /*1040*/  SHF.R.U32.HI R14, RZ, 0x4, R14 ;  /* 0x00000004ff0e7819 */ /* 0x000fc6000001160e */
[----:B------:R-:W-:Y:S01]  /*1050*/  IDP.4A.S8.S8 R4, R12, R9, R4 ;  /* 0x000000090c047226 */ /* 0x000fe20000000604 */
[----:B------:R-:W-:-:S05]  /*1060*/  LOP3.LUT R14, R14, 0xf0f0f0f, RZ, 0xc0, !PT ;  /* 0x0f0f0f0f0e0e7812 */ /* 0x000fca00078ec0ff */
        /* <DEDUP_REMOVED lines=10> */
[----:B------:R-:W-:Y:S02]  /*1110*/  IDP.4A.S8.S8 R0, R0, R7, R4 ;  /* 0x0000000700007226 */ /* 0x000fe40000000604 */
[--C-:B-1----:R-:W-:Y:S02]  /*1120*/  HADD2.F32 R14, -RZ, R8.reuse.H1_H1 ;  /* 0x30000008ff0e7230 */ /* 0x102fe40000004100 */
[----:B------:R-:W-:Y:S01]  /*1130*/  HADD2.F32 R5, -RZ, R8.H0_H0 ;  /* 0x20000008ff057230 */ /* 0x000fe20000004100 */
[----:B------:R-:W-:Y:S02]  /*1140*/  I2FP.F32.S32 R4, R0 ;  /* 0x0000000000047245 */ /* 0x000fe40000201400 */
[----:B------:R-:W-:-:S04]  /*1150*/  FMUL R6, R14, 8 ;  /* 0x410000000e067820 */ /* 0x000fc80000400000 */
[----:B------:R-:W-:-:S04]  /*1160*/  FFMA R4, R5, R4, -R6 ;  /* 0x0000000405047223 */ /* 0x000fc80000000806 */
[----:B--2---:R-:W-:Y:S01]  /*1170*/  FMUL R54, R3, R4 ;  /* 0x0000000403367220 */ /* 0x004fe20000400000 */
[----:B------:R-:W-:Y:S08]  /*1180*/  F2F.F64.F32 R10, R3 ;  /* 0x00000003000a7310 */ /* 0x000ff00000201800 */
[----:B------:R-:W0:Y:S08]  /*1190*/  F2F.F64.F32 R20, R5 ;  /* 0x0000000500147310 */ /* 0x000e300000201800 */
[----:B------:R-:W1:Y:S08]  /*11a0*/  F2F.F64.F32 R14, R14 ;  /* 0x0000000e000e7310 */ /* 0x000e700000201800 */
[----:B------:R-:W2:Y:S01]  /*11b0*/  F2F.F64.F32 R8, R54 ;  /* 0x0000003600087310 */ /* 0x000ea20000201800 */
[----:B------:R-:W-:Y:S01]  /*11c0*/  VIADD R45, R2, -UR4 ;  /* 0x80000004022d7c36 */ /* 0x000fe20008000000 */
[----:B------:R3:W4:Y:S01]  /*11d0*/  LDC.64 R12, c[0x4][R46] ;  /* 0x010000002e0c7b82 */ /* 0x0007220000000a00 */
[----:B------:R-:W5:Y:S03]  /*11e0*/  LDCU.64 UR4, c[0x4][URZ] ;  /* 0x01000000ff0477ac */ /* 0x000f660008000a00 */
[----:B0-----:R3:W-:Y:S04]  /*11f0*/  STL.64 [R45+0x18], R20 ;  /* 0x000018142d007387 */ /* 0x0017e80000100a00 */
[----:B------:R3:W-:Y:S04]  /*1200*/  STL [R45+0x20], R58 ;  /* 0x0000203a2d007387 */ /* 0x0007e80000100800 */
[----:B------:R3:W-:Y:S04]  /*1210*/  STL [R45+0x10], R0 ;  /* 0x000010002d007387 */ /* 0x0007e80000100800 */
[----:B-1----:R3:W-:Y:S04]  /*1220*/  STL.64 [R45+0x28], R14 ;  /* 0x0000280e2d007387 */ /* 0x0027e80000100a00 */
[----:B--2---:R3:W-:Y:S01]  /*1230*/  STL.128 [R45], R8 ;  /* 0x000000082d007387 */ /* 0x0047e20000100c00 */
[----:B-----5:R-:W-:Y:S01]  /*1240*/  MOV R4, UR4 ;  /* 0x0000000400047c02 */ /* 0x020fe20008000f00 */
[----:B------:R-:W-:-:S02]  /*1250*/  IMAD.U32 R5, RZ, RZ, UR5 ;  /* 0x00000005ff057e24 */ /* 0x000fc4000f8e00ff */
[----:B------:R-:W-:Y:S02]  /*1260*/  IMAD.MOV.U32 R6, RZ, RZ, R2 ;  /* 0x000000ffff067224 */ /* 0x000fe400078e0002 */
[----:B------:R-:W-:Y:S02]  /*1270*/  IMAD.MOV.U32 R7, RZ, RZ, R16 ;  /* 0x000000ffff077224 */ /* 0x000fe400078e0010 */
[----:B------:R-:W-:-:S07]  /*1280*/  IMAD.WIDE R56, R18, 0x24, R56 ;  /* 0x0000002412387825 */ /* 0x000fce00078e0238 */
[----:B---3--:R-:W-:-:S07]  /*1290*/  LEPC R20, `(.L_x_72) ;  /* 0x000000001014794e */ /* 0x008fce0000000000 */
[----:B----4-:R-:W-:Y:S05]  /*12a0*/  CALL.ABS.NOINC R12 ;  /* 0x000000000c007343 */ /* 0x010fea0003c00000 */
.L_x_72:
[----:B------:R-:W0:Y:S01]  /*12b0*/  LDS R3, [R44+0x10] ;  /* 0x000010002c037984 */ /* 0x000e220000000800 */
[----:B------:R-:W-:Y:S01]  /*12c0*/  HFMA2 R20, -RZ, RZ, 0, 5.9604644775390625e-08 ;  /* 0x00000001ff147431 */ /* 0x000fe200000001ff */
[----:B------:R-:W1:Y:S01]  /*12d0*/  LDCU.64 UR4, c[0x4][URZ] ;  /* 0x01000000ff0477ac */ /* 0x000e620008000a00 */
[----:B------:R-:W-:Y:S01]  /*12e0*/  FADD R54, R54, R50 ;  /* 0x0000003236367221 */ /* 0x000fe20000000000 */
[----:B------:R-:W2:Y:S04]  /*12f0*/  LDS.128 R4, [R47+UR45+0x20] ;  /* 0x0000202d2f047984 */ /* 0x000ea80008000c00 */
[----:B------:R-:W3:Y:S04]  /*1300*/  LDS.128 R8, [R47+UR45+0x30] ;  /* 0x0000302d2f087984 */ /* 0x000ee80008000c00 */
[----:B------:R-:W4:Y:S04]  /*1310*/  LDS R0, [R44+0x14] ;  /* 0x000014002c007984 */ /* 0x000f280000000800 */
        /* <DEDUP_REMOVED lines=12> */
[----:B------:R-:W3:Y:S01]  /*13e0*/  LDS R5, [R43+0x4] ;  /* 0x000004002b057984 */ /* 0x000ee20000000800 */
[----:B------:R4:W1:Y:S03]  /*13f0*/  LDC.64 R12, c[0x4][R46] ;  /* 0x010000002e0c7b82 */ /* 0x0008660000000a00 */
[----:B------:R-:W-:Y:S02]  /*1400*/  IDP.4A.S8.S8 R9, R0, R9, R3 ;  /* 0x0000000900097226 */ /* 0x000fe40000000603 */
[----:B------:R-:W5:Y:S01]  /*1410*/  LDS R3, [R42+0x4] ;  /* 0x000004002a037984 */ /* 0x000f620000000800 */
[----:B0-----:R-:W-:Y:S02]  /*1420*/  LOP3.LUT R0, R4, 0xf0f0f0f, RZ, 0xc0, !PT ;  /* 0x0f0f0f0f04007812 */ /* 0x001fe400078ec0ff */
[----:B------:R-:W-:-:S03]  /*1430*/  SHF.R.U32.HI R4, RZ, 0x4, R4 ;  /* 0x00000004ff047819 */ /* 0x000fc60000011604 */
[----:B------:R-:W-:Y:S01]  /*1440*/  IDP.4A.S8.S8 R0, R0, R6, R9 ;  /* 0x0000000600007226 */ /* 0x000fe20000000609 */
[----:B------:R-:W-:Y:S02]  /*1450*/  LOP3.LUT R9, R4, 0xf0f0f0f, RZ, 0xc0, !PT ;  /* 0x0f0f0f0f04097812 */ /* 0x000fe400078ec0ff */
[----:B--2---:R-:W-:Y:S02]  /*1460*/  LOP3.LUT R4, R8, 0xf0f0f0f, RZ, 0xc0, !PT ;  /* 0x0f0f0f0f08047812 */ /* 0x004fe400078ec0ff */
[----:B------:R-:W-:Y:S01]  /*1470*/  SHF.R.U32.HI R8, RZ, 0x4, R8 ;  /* 0x00000004ff087819 */ /* 0x000fe20000011608 */
[----:B------:R-:W-:-:S03]  /*1480*/  IDP.4A.S8.S8 R0, R9, R10, R0 ;  /* 0x0000000a09007226 */ /* 0x000fc60000000600 */
[----:B------:R-:W-:Y:S01]  /*1490*/  LOP3.LUT R8, R8, 0xf0f0f0f, RZ, 0xc0, !PT ;  /* 0x0f0f0f0f08087812 */ /* 0x000fe200078ec0ff */
[----:B------:R-:W-:Y:S02]  /*14a0*/  IDP.4A.S8.S8 R0, R4, R7, R0 ;  /* 0x0000000704007226 */ /* 0x000fe40000000600 */
[--C-:B---3--:R-:W-:Y:S02]  /*14b0*/  HADD2.F32 R4, -RZ, R5.reuse.H1_H1 ;  /* 0x30000005ff047230 */ /* 0x108fe40000004100 */
[----:B------:R-:W-:Y:S02]  /*14c0*/  IDP.4A.S8.S8 R0, R8, R11, R0 ;  /* 0x0000000b08007226 */ /* 0x000fe40000000600 */
[----:B------:R-:W-:Y:S02]  /*14d0*/  HADD2.F32 R5, -RZ, R5.H0_H0 ;  /* 0x20000005ff057230 */ /* 0x000fe40000004100 */
[----:B------:R-:W-:Y:S01]  /*14e0*/  FMUL R10, R4, 8 ;  /* 0x41000000040a7820 */ /* 0x000fe20000400000 */
[----:B------:R1:W0:Y:S01]  /*14f0*/  F2F.F64.F32 R14, R4 ;  /* 0x00000004000e7310 */ /* 0x0002220000201800 */
[----:B------:R-:W-:Y:S01]  /*1500*/  I2FP.F32.S32 R8, R0 ;  /* 0x0000000000087245 */ /* 0x000fe20000201400 */
[----:B------:R-:W-:Y:S04]  /*1510*/  STL [R45+0x10], R0 ;  /* 0x000010002d007387 */ /* 0x000fe80000100800 */
[----:B------:R-:W-:-:S02]  /*1520*/  FFMA R8, R5, R8, -R10 ;  /* 0x0000000805087223 */ /* 0x000fc4000000080a */
[----:B-----5:R-:W-:Y:S01]  /*1530*/  F2F.F64.F32 R10, R3 ;  /* 0x00000003000a7310 */ /* 0x020fe20000201800 */
[----:B-1----:R-:W-:Y:S02]  /*1540*/  IMAD.U32 R4, RZ, RZ, UR4 ;  /* 0x00000004ff047e24 */ /* 0x002fe4000f8e00ff */
[----:B------:R-:W-:Y:S01]  /*1550*/  FMUL R51, R3, R8 ;  /* 0x0000000803337220 */ /* 0x000fe20000400000 */
[----:B0-----:R-:W-:Y:S04]  /*1560*/  STL.64 [R45+0x28], R14 ;  /* 0x0000280e2d007387 */ /* 0x001fe80000100a00 */
[----:B------:R-:W0:Y:S08]  /*1570*/  F2F.F64.F32 R8, R51 ;  /* 0x0000003300087310 */ /* 0x000e300000201800 */
[----:B------:R1:W2:Y:S01]  /*1580*/  F2F.F64.F32 R6, R5 ;  /* 0x0000000500067310 */ /* 0x0002a20000201800 */
[----:B0-----:R-:W-:Y:S01]  /*1590*/  STL.128 [R45], R8 ;  /* 0x000000082d007387 */ /* 0x001fe20000100c00 */
[----:B-1----:R-:W-:-:S03]  /*15a0*/  IMAD.U32 R5, RZ, RZ, UR5 ;  /* 0x00000005ff057e24 */ /* 0x002fc6000f8e00ff */
[----:B--2---:R0:W-:Y:S02]  /*15b0*/  STL.64 [R45+0x18], R6 ;  /* 0x000018062d007387 */ /* 0x0041e40000100a00 */
[----:B0-----:R-:W-:Y:S01]  /*15c0*/  IMAD.MOV.U32 R6, RZ, RZ, R2 ;  /* 0x000000ffff067224 */ /* 0x001fe200078e0002 */
[----:B----4-:R-:W-:-:S07]  /*15d0*/  MOV R7, R16 ;  /* 0x0000001000077202 */ /* 0x010fce0000000f00 */
[----:B------:R-:W-:-:S07]  /*15e0*/  LEPC R20, `(.L_x_73) ;  /* 0x000000001014794e */ /* 0x000fce0000000000 */
[----:B------:R-:W-:Y:S05]  /*15f0*/  CALL.ABS.NOINC R12 ;  /* 0x000000000c007343 */ /* 0x000fea0003c00000 */
.L_x_73:
[----:B------:R-:W0:Y:S01]  /*1600*/  LDS R3, [R44+0x20] ;  /* 0x000020002c037984 */ /* 0x000e220000000800 */
[----:B------:R-:W-:Y:S01]  /*1610*/  IMAD.MOV.U32 R20, RZ, RZ, 0x1 ;  /* 0x00000001ff147424 */ /* 0x000fe200078e00ff */
        /* <DEDUP_REMOVED lines=47> */
[----:B0-----:R-:W-:Y:S01]  /*1910*/  MOV R6, R2 ;  /* 0x0000000200067202 */ /* 0x001fe20000000f00 */
[----:B----4-:R-:W-:-:S07]  /*1920*/  IMAD.MOV.U32 R7, RZ, RZ, R16 ;  /* 0x000000ffff077224 */ /* 0x010fce00078e0010 */
[----:B------:R-:W-:-:S07]  /*1930*/  LEPC R20, `(.L_x_74) ;  /* 0x000000001014794e */ /* 0x000fce0000000000 */
[----:B------:R-:W-:Y:S05]  /*1940*/  CALL.ABS.NOINC R12 ;  /* 0x000000000c007343 */ /* 0x000fea0003c00000 */
.L_x_74:
        /* <DEDUP_REMOVED lines=47> */
[----:B-1----:R-:W-:-:S03]  /*1c40*/  MOV R5, UR5 ;  /* 0x0000000500057c02 */ /* 0x002fc60008000f00 */
[----:B--2---:R0:W-:Y:S02]  /*1c50*/  STL.64 [R45+0x18], R6 ;  /* 0x000018062d007387 */ /* 0x0041e40000100a00 */
[----:B0-----:R-:W-:Y:S02]  /*1c60*/  IMAD.MOV.U32 R6, RZ, RZ, R2 ;  /* 0x000000ffff067224 */ /* 0x001fe400078e0002 */
[----:B----4-:R-:W-:-:S07]  /*1c70*/  IMAD.MOV.U32 R7, RZ, RZ, R16 ;  /* 0x000000ffff077224 */ /* 0x010fce00078e0010 */
[----:B------:R-:W-:-:S07]  /*1c80*/  LEPC R20, `(.L_x_75) ;  /* 0x000000001014794e */ /* 0x000fce0000000000 */
[----:B------:R-:W-:Y:S05]  /*1c90*/  CALL.ABS.NOINC R12 ;  /* 0x000000000c007343 */ /* 0x000fea0003c00000 */
.L_x_75:
[----:B------:R-:W2:Y:S04]  /*1ca0*/  LDG.E.CONSTANT R56, desc[UR36][R56.64] ;  /* 0x0000002438387981 */ /* 0x000ea8000c1e9900 */
[----:B------:R0:W3:Y:S01]  /*1cb0*/  LDG.E.CONSTANT R53, desc[UR36][R52.64+0x90] ;  /* 0x0000902434357981 */ /* 0x0000e2000c1e9900 */
[----:B------:R-:W-:Y:S05]  /*1cc0*/  WARPSYNC.ALL ;  /* 0x0000000000007948 */ /* 0x000fea0003800000 */
[----:B------:R-:W-:Y:S01]  /*1cd0*/  BAR.SYNC.DEFER_BLOCKING 0x0 ;  /* 0x0000000000007b1d */ /* 0x000fe20000010000 */
[----:B------:R-:W-:Y:S01]  /*1ce0*/  FADD R51, R50, R51 ;  /* 0x0000003332337221 */ /* 0x000fe20000000000 */
[----:B0-----:R-:W-:-:S04]  /*1cf0*/  IMAD.MOV.U32 R52, RZ, RZ, 0x1 ;  /* 0x00000001ff347424 */ /* 0x001fc800078e00ff */
[----:B------:R-:W0:Y:S01]  /*1d00*/  LDCU.64 UR4, c[0x4][URZ] ;  /* 0x01000000ff0477ac */ /* 0x000e220008000a00 */
[----:B------:R-:W-:Y:S04]  /*1d10*/  STL [R45+0x20], R52 ;  /* 0x000020342d007387 */ /* 0x000fe80000100800 */
[----:B--2---:R-:W-:Y:S04]  /*1d20*/  STS [R49+UR45], R56 ;  /* 0x0000003831007988 */ /* 0x004fe8000800082d */
[----:B---3--:R-:W-:Y:S01]  /*1d30*/  STS [R48+UR44], R53 ;  /* 0x0000003530007988 */ /* 0x008fe2000800082c */
[----:B------:R-:W-:Y:S06]  /*1d40*/  BAR.SYNC.DEFER_BLOCKING 0x0 ;  /* 0x0000000000007b1d */ /* 0x000fec0000010000 */
[----:B------:R-:W1:Y:S04]  /*1d50*/  LDS R14, [R44+0x40] ;  /* 0x000040002c0e7984 */ /* 0x000e680000000800 */
[----:B------:R-:W2:Y:S04]  /*1d60*/  LDS.128 R8, [R47+UR45] ;  /* 0x0000002d2f087984 */ /* 0x000ea80008000c00 */
[----:B------:R-:W3:Y:S04]  /*1d70*/  LDS.128 R4, [R47+UR45+0x10] ;  /* 0x0000102d2f047984 */ /* 0x000ee80008000c00 */
[----:B------:R-:W4:Y:S04]  /*1d80*/  LDS R20, [R44+0x44] ;  /* 0x000044002c147984 */ /* 0x000f280000000800 */
[----:B------:R-:W5:Y:S04]  /*1d90*/  LDS R13, [R44+0x48] ;  /* 0x000048002c0d7984 */ /* 0x000f680000000800 */
[----:B------:R-:W0:Y:S04]  /*1da0*/  LDS R0, [R44+0x4c] ;  /* 0x00004c002c007984 */ /* 0x000e280000000800 */
[----:B------:R-:W0:Y:S04]  /*1db0*/  LDS R12, [R43] ;  /* 0x000000002b0c7984 */ /* 0x000e280000000800 */
[----:B------:R-:W0:Y:S01]  /*1dc0*/  LDS R3, [R42+0x10] ;  /* 0x000010002a037984 */ /* 0x000e220000000800 */
[----:B-1----:R-:W-:-:S02]  /*1dd0*/  LOP3.LUT R15, R14, 0xf0f0f0f, RZ, 0xc0, !PT ;  /* 0x0f0f0f0f0e0f7812 */ /* 0x002fc400078ec0ff */
[----:B------:R-:W-:-:S03]  /*1de0*/  SHF.R.U32.HI R14, RZ, 0x4, R14 ;  /* 0x00000004ff0e7819 */ /* 0x000fc6000001160e */
[----:B--2---:R-:W-:Y:S01]  /*1df0*/  IDP.4A.S8.S8 R8, R15, R8, RZ ;  /* 0x000000080f087226 */ /* 0x004fe200000006ff */
[----:B------:R-:W-:-:S05]  /*1e00*/  LOP3.LUT R15, R14, 0xf0f0f0f, RZ, 0xc0, !PT ;  /* 0x0f0f0f0f0e0f7812 */ /* 0x000fca00078ec0ff */
[----:B---3--:R-:W-:Y:S01]  /*1e10*/  IDP.4A.S8.S8 R4, R15, R4, R8 ;  /* 0x000000040f047226 */ /* 0x008fe20000000608 */
[----:B----4-:R-:W-:Y:S02]  /*1e20*/  LOP3.LUT R8, R20, 0xf0f0f0f, RZ, 0xc0, !PT ;  /* 0x0f0f0f0f14087812 */ /* 0x010fe400078ec0ff */
[----:B------:R-:W-:-:S03]  /*1e30*/  SHF.R.U32.HI R20, RZ, 0x4, R20 ;  /* 0x00000004ff147819 */ /* 0x000fc60000011614 */
[----:B------:R-:W-:Y:S01]  /*1e40*/  IDP.4A.S8.S8 R4, R8, R9, R4 ;  /* 0x0000000908047226 */ /* 0x000fe20000000604 */
[----:B------:R-:W-:Y:S02]  /*1e50*/  LOP3.LUT R20, R20, 0xf0f0f0f, RZ, 0xc0, !PT ;  /* 0x0f0f0f0f14147812 */ /* 0x000fe400078ec0ff */
[----:B-----5:R-:W-:Y:S02]  /*1e60*/  LOP3.LUT R8, R13, 0xf0f0f0f, RZ, 0xc0, !PT ;  /* 0x0f0f0f0f0d087812 */ /* 0x020fe400078ec0ff */
[----:B------:R-:W-:Y:S01]  /*1e70*/  SHF.R.U32.HI R13, RZ, 0x4, R13 ;  /* 0x00000004ff0d7819 */ /* 0x000fe2000001160d */
[----:B------:R-:W-:Y:S01]  /*1e80*/  IDP.4A.S8.S8 R5, R20, R5, R4 ;  /* 0x0000000514057226 */ /* 0x000fe20000000604 */
[----:B0-----:R-:W-:Y:S01]  /*1e90*/  LOP3.LUT R4, R0, 0xf0f0f0f, RZ, 0xc0, !PT ;  /* 0x0f0f0f0f00047812 */ /* 0x001fe200078ec0ff */
[----:B------:R-:W-:Y:S01]  /*1ea0*/  HADD2.F32 R14, -RZ, R12.H1_H1 ;  /* 0x3000000cff0e7230 */ /* 0x000fe20000004100 */
[----:B------:R-:W-:Y:S01]  /*1eb0*/  LOP3.LUT R13, R13, 0xf0f0f0f, RZ, 0xc0, !PT ;  /* 0x0f0f0f0f0d0d7812 */ /* 0x000fe200078ec0ff */
[----:B------:R-:W-:Y:S01]  /*1ec0*/  IDP.4A.S8.S8 R5, R8, R10, R5 ;  /* 0x0000000a08057226 */ /* 0x000fe20000000605 */
[----:B------:R-:W-:-:S03]  /*1ed0*/  SHF.R.U32.HI R0, RZ, 0x4, R0 ;  /* 0x00000004ff007819 */ /* 0x000fc60000011600 */
[----:B------:R-:W-:Y:S01]  /*1ee0*/  IDP.4A.S8.S8 R6, R13, R6, R5 ;  /* 0x000000060d067226 */ /* 0x000fe20000000605 */
[----:B------:R-:W-:Y:S01]  /*1ef0*/  LOP3.LUT R0, R0, 0xf0f0f0f, RZ, 0xc0, !PT ;  /* 0x0f0f0f0f00007812 */ /* 0x000fe200078ec0ff */
[----:B------:R-:W-:Y:S02]  /*1f00*/  HADD2.F32 R5, -RZ, R12.H0_H0 ;  /* 0x2000000cff057230 */ /* 0x000fe40000004100 */
[----:B------:R-:W-:Y:S02]  /*1f10*/  IDP.4A.S8.S8 R4, R4, R11, R6 ;  /* 0x0000000b04047226 */ /* 0x000fe40000000606 */
[----:B------:R-:W-:Y:S01]  /*1f20*/  FMUL R6, R14, 8 ;  /* 0x410000000e067820 */ /* 0x000fe20000400000 */
[----:B------:R-:W-:Y:S01]  /*1f30*/  F2F.F64.F32 R10, R3 ;  /* 0x00000003000a7310 */ /* 0x000fe20000201800 */
[----:B------:R0:W1:Y:S01]  /*1f40*/  LDC.64 R12, c[0x4][R46] ;  /* 0x010000002e0c7b82 */ /* 0x0000620000000a00 */
[----:B------:R-:W-:Y:S02]  /*1f50*/  IDP.4A.S8.S8 R0, R0, R7, R4 ;  /* 0x0000000700007226 */ /* 0x000fe40000000604 */
[----:B------:R-:W-:-:S03]  /*1f60*/  IMAD.MOV.U32 R7, RZ, RZ, R16 ;  /* 0x000000ffff077224 */ /* 0x000fc600078e0010 */
[----:B------:R-:W-:Y:S01]  /*1f70*/  I2FP.F32.S32 R4, R0 ;  /* 0x0000000000047245 */ /* 0x000fe20000201400 */
[----:B------:R2:W3:Y:S01]  /*1f80*/  F2F.F64.F32 R20, R5 ;  /* 0x0000000500147310 */ /* 0x0004e20000201800 */
[----:B------:R0:W-:Y:S03]  /*1f90*/  STL [R45+0x10], R0 ;  /* 0x000010002d007387 */ /* 0x0001e60000100800 */
[----:B------:R-:W-:Y:S01]  /*1fa0*/  FFMA R4, R5, R4, -R6 ;  /* 0x0000000405047223 */ /* 0x000fe20000000806 */
[----:B------:R-:W-:-:S03]  /*1fb0*/  IMAD.MOV.U32 R6, RZ, RZ, R2 ;  /* 0x000000ffff067224 */ /* 0x000fc600078e0002 */
[----:B------:R-:W-:Y:S01]  /*1fc0*/  FMUL R48, R3, R4 ;  /* 0x0000000403307220 */ /* 0x000fe20000400000 */
[----:B------:R-:W4:Y:S01]  /*1fd0*/  F2F.F64.F32 R14, R14 ;  /* 0x0000000e000e7310 */ /* 0x000f220000201800 */
[----:B------:R-:W-:Y:S01]  /*1fe0*/  MOV R4, UR4 ;  /* 0x0000000400047c02 */ /* 0x000fe20008000f00 */
[----:B--2---:R-:W-:Y:S01]  /*1ff0*/  IMAD.U32 R5, RZ, RZ, UR5 ;  /* 0x00000005ff057e24 */ /* 0x004fe2000f8e00ff */
[----:B---3--:R0:W-:Y:S05]  /*2000*/  STL.64 [R45+0x18], R20 ;  /* 0x000018142d007387 */ /* 0x0081ea0000100a00 */
[----:B------:R-:W2:Y:S01]  /*2010*/  F2F.F64.F32 R8, R48 ;  /* 0x0000003000087310 */ /* 0x000ea20000201800 */
[----:B----4-:R0:W-:Y:S04]  /*2020*/  STL.64 [R45+0x28], R14 ;  /* 0x0000280e2d007387 */ /* 0x0101e80000100a00 */
[----:B--2---:R0:W-:Y:S02]  /*2030*/  STL.128 [R45], R8 ;  /* 0x000000082d007387 */ /* 0x0041e40000100c00 */
[----:B0-----:R-:W-:-:S07]  /*2040*/  LEPC R20, `(.L_x_76) ;  /* 0x000000001014794e */ /* 0x001fce0000000000 */
[----:B-1----:R-:W-:Y:S05]  /*2050*/  CALL.ABS.NOINC R12 ;  /* 0x000000000c007343 */ /* 0x002fea0003c00000 */
.L_x_76:
        /* <DEDUP_REMOVED lines=9> */
[----:B------:R-:W1:Y:S04]  /*20f0*/  LDS R12, [R43+0x4] ;  /* 0x000004002b0c7984 */ /* 0x000e680000000800 */
[----:B------:R-:W1:Y:S04]  /*2100*/  LDS R3, [R42+0x14] ;  /* 0x000014002a037984 */ /* 0x000e680000000800 */
[----:B------:R1:W-:Y:S01]  /*2110*/  STL [R45+0x20], R52 ;  /* 0x000020342d007387 */ /* 0x0003e20000100800 */
[----:B0-----:R-:W-:-:S02]  /*2120*/  LOP3.LUT R15, R14, 0xf0f0f0f, RZ, 0xc0, !PT ;  /* 0x0f0f0f0f0e0f7812 */ /* 0x001fc400078ec0ff */
        /* <DEDUP_REMOVED lines=11> */
[----:B-1----:R-:W-:Y:S01]  /*21e0*/  LOP3.LUT R4, R0, 0xf0f0f0f, RZ, 0xc0, !PT ;  /* 0x0f0f0f0f00047812 */ /* 0x002fe200078ec0ff */
        /* <DEDUP_REMOVED lines=17> */
[----:B------:R-:W-:-:S03]  /*2300*/  MOV R6, R2 ;  /* 0x0000000200067202 */ /* 0x000fc60000000f00 */
[----:B------:R-:W-:Y:S01]  /*2310*/  FMUL R49, R3, R4 ;  /* 0x0000000403317220 */ /* 0x000fe20000400000 */
[----:B------:R-:W4:Y:S01]  /*2320*/  F2F.F64.F32 R14, R14 ;  /* 0x0000000e000e7310 */ /* 0x000f220000201800 */
[----:B------:R-:W-:Y:S02]  /*2330*/  IMAD.U32 R4, RZ, RZ, UR4 ;  /* 0x00000004ff047e24 */ /* 0x000fe4000f8e00ff */
[----:B--2---:R-:W-:Y:S01]  /*2340*/  IMAD.U32 R5, RZ, RZ, UR5 ;  /* 0x00000005ff057e24 */ /* 0x004fe2000f8e00ff */
[----:B---3--:R0:W-:Y:S04]  /*2350*/  STL.64 [R45+0x18], R20 ;  /* 0x000018142d007387 */ /* 0x0081e80000100a00 */
[----:B------:R-:W2:Y:S01]  /*2360*/  F2F.F64.F32 R8, R49 ;  /* 0x0000003100087310 */ /* 0x000ea20000201800 */
[----:B----4-:R0:W-:Y:S04]  /*2370*/  STL.64 [R45+0x28], R14 ;  /* 0x0000280e2d007387 */ /* 0x0101e80000100a00 */
[----:B--2---:R0:W-:Y:S02]  /*2380*/  STL.128 [R45], R8 ;  /* 0x000000082d007387 */ /* 0x0041e40000100c00 */
[----:B0-----:R-:W-:-:S07]  /*2390*/  LEPC R20, `(.L_x_77) ;  /* 0x000000001014794e */ /* 0x001fce0000000000 */
[----:B-1----:R-:W-:Y:S05]  /*23a0*/  CALL.ABS.NOINC R12 ;  /* 0x000000000c007343 */ /* 0x002fea0003c00000 */
.L_x_77:
        /* <DEDUP_REMOVED lines=36> */
[----:B------:R-:W-:Y:S01]  /*25f0*/  IDP.4A.S8.S8 R0, R0, R7, R4 ;  /* 0x0000000700007226 */ /* 0x000fe20000000604 */
[----:B------:R-:W-:-:S04]  /*2600*/  MOV R7, R16 ;  /* 0x0000001000077202 */ /* 0x000fc80000000f00 */
        /* <DEDUP_REMOVED lines=15> */
.L_x_78:
[----:B------:R-:W0:Y:S01]  /*2700*/  LDS R12, [R44+0x70] ;  /* 0x000070002c0c7984 */ /* 0x000e220000000800 */
[----:B------:R-:W-:Y:S01]  /*2710*/  IMAD.MOV.U32 R20, RZ, RZ, 0x1 ;  /* 0x00000001ff147424 */ /* 0x000fe200078e00ff */
[----:B------:R-:W1:Y:S01]  /*2720*/  LDCU.64 UR4, c[0x4][URZ] ;  /* 0x01000000ff0477ac */ /* 0x000e620008000a00 */
[----:B------:R-:W-:Y:S01]  /*2730*/  FADD R49, R49, R48 ;  /* 0x0000003031317221 */ /* 0x000fe20000000000 */
[----:B------:R-:W2:Y:S04]  /*2740*/  LDS.128 R8, [R47+UR45+0x60] ;  /* 0x0000602d2f087984 */ /* 0x000ea80008000c00 */
[----:B------:R-:W3:Y:S04]  /*2750*/  LDS R14, [R44+0x74] ;  /* 0x000074002c0e7984 */ /* 0x000ee80000000800 */
[----:B------:R4:W5:Y:S04]  /*2760*/  LDS.128 R4, [R47+UR45+0x70] ;  /* 0x0000702d2f047984 */ /* 0x0009680008000c00 */
[----:B------:R-:W1:Y:S04]  /*2770*/  LDS R0, [R44+0x78] ;  /* 0x000078002c007984 */ /* 0x000e680000000800 */
[----:B------:R-:W1:Y:S01]  /*2780*/  LDS R3, [R44+0x7c] ;  /* 0x00007c002c037984 */ /* 0x000e620000000800 */
[----:B----4-:R-:W4:Y:S03]  /*2790*/  LDC.64 R46, c[0x4][R46] ;  /* 0x010000002e2e7b82 */ /* 0x010f260000000a00 */
[----:B------:R-:W4:Y:S04]  /*27a0*/  LDS R43, [R43+0xc] ;  /* 0x00000c002b2b7984 */ /* 0x000f280000000800 */
[----:B------:R-:W4:Y:S04]  /*27b0*/  LDS R42, [R42+0x1c] ;  /* 0x00001c002a2a7984 */ /* 0x000f280000000800 */
[----:B------:R1:W-:Y:S01]  /*27c0*/  STL [R45+0x20], R20 ;  /* 0x000020142d007387 */ /* 0x0003e20000100800 */
[----:B0-----:R-:W-:-:S02]  /*27d0*/  LOP3.LUT R13, R12, 0xf0f0f0f, RZ, 0xc0, !PT ;  /* 0x0f0f0f0f0c0d7812 */ /* 0x001fc400078ec0ff */
[----:B------:R-:W-:-:S03]  /*27e0*/  SHF.R.U32.HI R12, RZ, 0x4, R12 ;  /* 0x00000004ff0c7819 */ /* 0x000fc6000001160c */
[----:B--2---:R-:W-:Y:S01]  /*27f0*/  IDP.4A.S8.S8 R8, R13, R8, RZ ;  /* 0x000000080d087226 */ /* 0x004fe200000006ff */
[----:B------:R-:W-:Y:S02]  /*2800*/  LOP3.LUT R15, R12, 0xf0f0f0f, RZ, 0xc0, !PT ;  /* 0x0f0f0f0f0c0f7812 */ /* 0x000fe400078ec0ff */
[----:B---3--:R-:W-:Y:S02]  /*2810*/  LOP3.LUT R12, R14, 0xf0f0f0f, RZ, 0xc0, !PT ;  /* 0x0f0f0f0f0e0c7812 */ /* 0x008fe400078ec0ff */
[----:B------:R-:W-:Y:S01]  /*2820*/  SHF.R.U32.HI R14, RZ, 0x4, R14 ;  /* 0x00000004ff0e7819 */ /* 0x000fe2000001160e */
[----:B-----5:R-:W-:-:S03]  /*2830*/  IDP.4A.S8.S8 R4, R15, R4, R8 ;  /* 0x000000040f047226 */ /* 0x020fc60000000608 */
[----:B------:R-:W-:Y:S01]  /*2840*/  LOP3.LUT R14, R14, 0xf0f0f0f, RZ, 0xc0, !PT ;  /* 0x0f0f0f0f0e0e7812 */ /* 0x000fe200078ec0ff */
[----:B------:R-:W-:Y:S01]  /*2850*/  IDP.4A.S8.S8 R4, R12, R9, R4 ;  /* 0x000000090c047226 */ /* 0x000fe20000000604 */
[----:B-1----:R-:W-:Y:S02]  /*2860*/  LOP3.LUT R8, R0, 0xf0f0f0f, RZ, 0xc0, !PT ;  /* 0x0f0f0f0f00087812 */ /* 0x002fe400078ec0ff */
[----:B------:R-:W-:Y:S01]  /*2870*/  SHF.R.U32.HI R0, RZ, 0x4, R0 ;  /* 0x00000004ff007819 */ /* 0x000fe20000011600 */
[----:B------:R-:W-:-:S03]  /*2880*/  IDP.4A.S8.S8 R5, R14, R5, R4 ;  /* 0x000000050e057226 */ /* 0x000fc60000000604 */
[----:B------:R-:W-:Y:S01]  /*2890*/  LOP3.LUT R9, R0, 0xf0f0f0f, RZ, 0xc0, !PT ;  /* 0x0f0f0f0f00097812 */ /* 0x000fe200078ec0ff */
[----:B------:R-:W-:Y:S01]  /*28a0*/  IDP.4A.S8.S8 R5, R8, R10, R5 ;  /* 0x0000000a08057226 */ /* 0x000fe20000000605 */
[----:B------:R-:W-:Y:S01]  /*28b0*/  LOP3.LUT R0, R3, 0xf0f0f0f, RZ, 0xc0, !PT ;  /* 0x0f0f0f0f03007812 */ /* 0x000fe200078ec0ff */
[----:B----4-:R-:W-:Y:S01]  /*28c0*/  HADD2.F32 R12, -RZ, R43.H1_H1 ;  /* 0x3000002bff0c7230 */ /* 0x010fe20000004100 */
[----:B------:R-:W-:Y:S01]  /*28d0*/  SHF.R.U32.HI R3, RZ, 0x4, R3 ;  /* 0x00000004ff037819 */ /* 0x000fe20000011603 */
[----:B------:R-:W-:-:S03]  /*28e0*/  IDP.4A.S8.S8 R6, R9, R6, R5 ;  /* 0x0000000609067226 */ /* 0x000fc60000000605 */
[----:B------:R-:W-:Y:S01]  /*28f0*/  LOP3.LUT R4, R3, 0xf0f0f0f, RZ, 0xc0, !PT ;  /* 0x0f0f0f0f03047812 */ /* 0x000fe200078ec0ff */
[----:B------:R-:W-:Y:S02]  /*2900*/  IDP.4A.S8.S8 R0, R0, R11, R6 ;  /* 0x0000000b00007226 */ /* 0x000fe40000000606 */
[----:B------:R-:W-:Y:S01]  /*2910*/  FMUL R6, R12, 8 ;  /* 0x410000000c067820 */ /* 0x000fe20000400000 */
[----:B------:R-:W-:Y:S01]  /*2920*/  HADD2.F32 R3, -RZ, R43.H0_H0 ;  /* 0x2000002bff037230 */ /* 0x000fe20000004100 */
[----:B------:R-:W-:Y:S01]  /*2930*/  F2F.F64.F32 R10, R42 ;  /* 0x0000002a000a7310 */ /* 0x000fe20000201800 */
[----:B------:R-:W-:Y:S02]  /*2940*/  IDP.4A.S8.S8 R0, R4, R7, R0 ;  /* 0x0000000704007226 */ /* 0x000fe40000000600 */
[----:B------:R-:W-:-:S03]  /*2950*/  IMAD.MOV.U32 R7, RZ, RZ, R16 ;  /* 0x000000ffff077224 */ /* 0x000fc600078e0010 */
[----:B------:R-:W-:Y:S01]  /*2960*/  I2FP.F32.S32 R4, R0 ;  /* 0x0000000000047245 */ /* 0x000fe20000201400 */
[----:B------:R0:W-:Y:S01]  /*2970*/  STL [R45+0x10], R0 ;  /* 0x000010002d007387 */ /* 0x0001e20000100800 */
[----:B------:R-:W1:Y:S03]  /*2980*/  F2F.F64.F32 R14, R3 ;  /* 0x00000003000e7310 */ /* 0x000e660000201800 */
[----:B------:R-:W-:Y:S01]  /*2990*/  FFMA R5, R3, R4, -R6 ;  /* 0x0000000403057223 */ /* 0x000fe20000000806 */
[----:B------:R-:W-:Y:S02]  /*29a0*/  IMAD.U32 R4, RZ, RZ, UR4 ;  /* 0x00000004ff047e24 */ /* 0x000fe4000f8e00ff */
[----:B------:R-:W-:Y:S02]  /*29b0*/  IMAD.MOV.U32 R6, RZ, RZ, R2 ;  /* 0x000000ffff067224 */ /* 0x000fe400078e0002 */
[----:B------:R-:W-:Y:S01]  /*29c0*/  FMUL R50, R42, R5 ;  /* 0x000000052a327220 */ /* 0x000fe20000400000 */
[----:B------:R-:W2:Y:S01]  /*29d0*/  F2F.F64.F32 R12, R12 ;  /* 0x0000000c000c7310 */ /* 0x000ea20000201800 */
[----:B------:R-:W-:Y:S01]  /*29e0*/  MOV R5, UR5 ;  /* 0x0000000500057c02 */ /* 0x000fe20008000f00 */
[----:B-1----:R0:W-:Y:S06]  /*29f0*/  STL.64 [R45+0x18], R14 ;  /* 0x0000180e2d007387 */ /* 0x0021ec0000100a00 */
[----:B------:R-:W1:Y:S01]  /*2a00*/  F2F.F64.F32 R8, R50 ;  /* 0x0000003200087310 */ /* 0x000e620000201800 */
[----:B--2---:R0:W-:Y:S04]  /*2a10*/  STL.64 [R45+0x28], R12 ;  /* 0x0000280c2d007387 */ /* 0x0041e80000100a00 */
[----:B-1----:R0:W-:Y:S02]  /*2a20*/  STL.128 [R45], R8 ;  /* 0x000000082d007387 */ /* 0x0021e40000100c00 */
[----:B------:R-:W-:-:S07]  /*2a30*/  LEPC R20, `(.L_x_79) ;  /* 0x000000001014794e */ /* 0x000fce0000000000 */
[----:B0-----:R-:W-:Y:S05]  /*2a40*/  CALL.ABS.NOINC R46 ;  /* 0x000000002e007343 */ /* 0x001fea0003c00000 */
.L_x_79:
        /* <DEDUP_REMOVED lines=8> */
[----:B------:R-:W-:Y:S01]  /*2ad0*/  VIADD R17, R17, 0x8 ;  /* 0x0000000811117836 */ /* 0x000fe20000000000 */
[----:B------:R-:W-:-:S09]  /*2ae0*/  UISETP.GE.AND UP0, UPT, UR38, UR39, UPT ;  /* 0x000000272600728c */ /* 0x000fd2000bf06270 */
[----:B------:R-:W-:Y:S05]  /*2af0*/  BRA.U !UP0, `(.L_x_80) ;  /* 0xffffffd908a07547 */ /* 0x000fea000b83ffff */
.L_x_71:
[----:B------:R-:W0:Y:S01]  /*2b00*/  S2R R0, SR_TID.Y ;  /* 0x0000000000007919 */ /* 0x000e220000002200 */
[----:B------:R-:W1:Y:S01]  /*2b10*/  LDCU UR4, c[0x0][0x3a0] ;  /* 0x00007400ff0477ac */ /* 0x000e620008000800 */
[----:B------:R-:W0:Y:S02]  /*2b20*/  S2R R3, SR_CTAID.Y ;  /* 0x0000000000037919 */ /* 0x000e240000002600 */
[----:B0-----:R-:W-:-:S04]  /*2b30*/  LEA R5, R3, R0, 0x2 ;  /* 0x0000000003057211 */ /* 0x001fc800078e10ff */
[----:B-1----:R-:W-:-:S13]  /*2b40*/  ISETP.GE.AND P0, PT, R5, UR4, PT ;  /* 0x0000000405007c0c */ /* 0x002fda000bf06270 */
[----:B------:R-:W-:Y:S05]  /*2b50*/  @P0 EXIT ;  /* 0x000000000000094d */ /* 0x000fea0003800000 */
[----:B------:R-:W0:Y:S01]  /*2b60*/  S2R R0, SR_TID.X ;  /* 0x0000000000007919 */ /* 0x000e220000002100 */
[----:B------:R-:W1:Y:S01]  /*2b70*/  LDCU UR4, c[0x0][0x3a8] ;  /* 0x00007500ff0477ac */ /* 0x000e620008000800 */
[----:B------:R-:W0:Y:S02]  /*2b80*/  S2R R3, SR_CTAID.X ;  /* 0x0000000000037919 */ /* 0x000e240000002500 */
[----:B0-----:R-:W-:-:S05]  /*2b90*/  IMAD R0, R3, 0x20, R0 ;  /* 0x0000002003007824 */ /* 0x001fca00078e0200 */
[----:B-1----:R-:W-:-:S13]  /*2ba0*/  ISETP.GE.AND P0, PT, R0, UR4, PT ;  /* 0x0000000400007c0c */ /* 0x002fda000bf06270 */
[----:B------:R-:W-:Y:S05]  /*2bb0*/  @P0 EXIT ;  /* 0x000000000000094d */ /* 0x000fea0003800000 */
[----:B------:R-:W0:Y:S01]  /*2bc0*/  LDC.64 R2, c[0x0][0x390] ;  /* 0x0000e400ff027b82 */ /* 0x000e220000000a00 */
[----:B------:R-:W-:-:S04]  /*2bd0*/  IMAD R5, R5, UR4, R0 ;  /* 0x0000000405057c24 */ /* 0x000fc8000f8e0200 */
[----:B0-----:R-:W-:-:S05]  /*2be0*/  IMAD.WIDE R2, R5, 0x4, R2 ;  /* 0x0000000405027825 */ /* 0x001fca00078e0202 */
[----:B------:R-:W-:Y:S01]  /*2bf0*/  STG.E desc[UR36][R2.64], R50 ;  /* 0x0000003202007986 */ /* 0x000fe2000c101924 */
[----:B------:R-:W-:Y:S05]  /*2c00*/  EXIT ;  /* 0x000000000000794d */ /* 0x000fea0003800000 */
.L_x_81:
        /* <DEDUP_REMOVED lines=15> */
.L_x_104:


//--------------------- .nv.global.init           --------------------------
	.section	.nv.global.init,"aw",@progbits
.nv.global.init:
	.type		$str,@object
	.size		$str,(.L_0 - $str)
$str:
        /*0000*/ 	.byte	0x25, 0x66, 0x20, 0x25, 0x66, 0x20, 0x25, 0x66, 0x20, 0x25, 0x66, 0x20, 0x25, 0x66, 0x20, 0x25
        /*0010*/ 	.byte	0x66, 0x0a, 0x00
.L_0:


//--------------------- .nv.shared.reserved.0     --------------------------
	.section	.nv.shared.reserved.0,"aw",@nobits
	.weak		__nv_reservedSMEM_offset_0_alias
	.size		__nv_reservedSMEM_offset_0_alias, 0, 64
	.other		__nv_reservedSMEM_offset_0_alias,@"STO_CUDA_RESERVED_SHARED STV_DEFAULT"
__nv_reservedSMEM_offset_0_alias:
	.zero		0
	.zero		64


//--------------------- .nv.shared.mul_mat_q4_0_no_check --------------------------
	.section	.nv.shared.mul_mat_q4_0_no_check,"aw",@nobits
	.sectionflags	@""
	.align	4
.nv.shared.mul_mat_q4_0_no_check:
	.zero		6880


//--------------------- .nv.shared.mul_mat_q4_0_check --------------------------
	.section	.nv.shared.mul_mat_q4_0_check,"aw",@nobits
	.sectionflags	@""
	.align	4
.nv.shared.mul_mat_q4_0_check:
	.zero		6880


//--------------------- .nv.constant0.dequantize_mul_mat_vec_q6_k --------------------------
	.section	.nv.constant0.dequantize_mul_mat_vec_q6_k,"a",@progbits
	.sectionflags	@""
	.align	4
.nv.constant0.dequantize_mul_mat_vec_q6_k:
	.zero		928


//--------------------- .nv.constant0.dequantize_mul_mat_vec_q5_k --------------------------
	.section	.nv.constant0.dequantize_mul_mat_vec_q5_k,"a",@progbits
	.sectionflags	@""
	.align	4
.nv.constant0.dequantize_mul_mat_vec_q5_k:
	.zero		924


//--------------------- .nv.constant0.dequantize_mul_mat_vec_q4_k --------------------------
	.section	.nv.constant0.dequantize_mul_mat_vec_q4_k,"a",@progbits
	.sectionflags	@""
	.align	4
.nv.constant0.dequantize_mul_mat_vec_q4_k:
	.zero		928


//--------------------- .nv.constant0.dequantize_mul_mat_vec_q3_k --------------------------
	.section	.nv.constant0.dequantize_mul_mat_vec_q3_k,"a",@progbits
	.sectionflags	@""
	.align	4
.nv.constant0.dequantize_mul_mat_vec_q3_k:
	.zero		928


//--------------------- .nv.constant0.dequantize_mul_mat_vec_q2_k --------------------------
	.section	.nv.constant0.dequantize_mul_mat_vec_q2_k,"a",@progbits
	.sectionflags	@""
	.align	4
.nv.constant0.dequantize_mul_mat_vec_q2_k:
	.zero		928


//--------------------- .nv.constant0.dequantize_mul_mat_vec_q8_0_cuda --------------------------
	.section	.nv.constant0.dequantize_mul_mat_vec_q8_0_cuda,"a",@progbits
	.sectionflags	@""
	.align	4
.nv.constant0.dequantize_mul_mat_vec_q8_0_cuda:
	.zero		928


//--------------------- .nv.constant0.dequantize_mul_mat_vec_q5_1_cuda --------------------------
	.section	.nv.constant0.dequantize_mul_mat_vec_q5_1_cuda,"a",@progbits
	.sectionflags	@""
	.align	4
.nv.constant0.dequantize_mul_mat_vec_q5_1_cuda:
	.zero		928


//--------------------- .nv.constant0.dequantize_mul_mat_vec_q5_0_cuda --------------------------
	.section	.nv.constant0.dequantize_mul_mat_vec_q5_0_cuda,"a",@progbits
	.sectionflags	@""
	.align	4
.nv.constant0.dequantize_mul_mat_vec_q5_0_cuda:
	.zero		928


//--------------------- .nv.constant0.dequantize_mul_mat_vec_q4_1_cuda --------------------------
	.section	.nv.constant0.dequantize_mul_mat_vec_q4_1_cuda,"a",@progbits
	.sectionflags	@""
	.align	4
.nv.constant0.dequantize_mul_mat_vec_q4_1_cuda:
	.zero		928


//--------------------- .nv.constant0.dequantize_mul_mat_vec_q4_0_cuda --------------------------
	.section	.nv.constant0.dequantize_mul_mat_vec_q4_0_cuda,"a",@progbits
	.sectionflags	@""
	.align	4
.nv.constant0.dequantize_mul_mat_vec_q4_0_cuda:
	.zero		928


//--------------------- .nv.constant0.dequantize_block_q5_1 --------------------------
	.section	.nv.constant0.dequantize_block_q5_1,"a",@progbits
	.sectionflags	@""
	.align	4
.nv.constant0.dequantize_block_q5_1:
	.zero		916


//--------------------- .nv.constant0.dequantize_block_q5_0 --------------------------
	.section	.nv.constant0.dequantize_block_q5_0,"a",@progbits
	.sectionflags	@""
	.align	4
.nv.constant0.dequantize_block_q5_0:
	.zero		916


//--------------------- .nv.constant0.dequantize_block_q8_K --------------------------
	.section	.nv.constant0.dequantize_block_q8_K,"a",@progbits
	.sectionflags	@""
	.align	4
.nv.constant0.dequantize_block_q8_K:
	.zero		912


//--------------------- .nv.constant0.dequantize_block_q8_0 --------------------------
	.section	.nv.constant0.dequantize_block_q8_0,"a",@progbits
	.sectionflags	@""
	.align	4
.nv.constant0.dequantize_block_q8_0:
	.zero		916


//--------------------- .nv.constant0.dequantize_block_q6_K --------------------------
	.section	.nv.constant0.dequantize_block_q6_K,"a",@progbits
	.sectionflags	@""
	.align	4
.nv.constant0.dequantize_block_q6_K:
	.zero		912


//--------------------- .nv.constant0.dequantize_block_q5_K --------------------------
	.section	.nv.constant0.dequantize_block_q5_K,"a",@progbits
	.sectionflags	@""
	.align	4
.nv.constant0.dequantize_block_q5_K:
	.zero		912


//--------------------- .nv.constant0.dequantize_block_q4_K --------------------------
	.section	.nv.constant0.dequantize_block_q4_K,"a",@progbits
	.sectionflags	@""
	.align	4
.nv.constant0.dequantize_block_q4_K:
	.zero		912


//--------------------- .nv.constant0.dequantize_block_q3_K --------------------------
	.section	.nv.constant0.dequantize_block_q3_K,"a",@progbits
	.sectionflags	@""
	.align	4
.nv.constant0.dequantize_block_q3_K:
	.zero		912


//--------------------- .nv.constant0.dequantize_block_q2_K --------------------------
	.section	.nv.constant0.dequantize_block_q2_K,"a",@progbits
	.sectionflags	@""
	.align	4
.nv.constant0.dequantize_block_q2_K:
	.zero		912


//--------------------- .nv.constant0.dequantize_block_q4_1 --------------------------
	.section	.nv.constant0.dequantize_block_q4_1,"a",@progbits
	.sectionflags	@""
	.align	4
.nv.constant0.dequantize_block_q4_1:
	.zero		916


//--------------------- .nv.constant0.dequantize_block_q4_0 --------------------------
	.section	.nv.constant0.dequantize_block_q4_0,"a",@progbits
	.sectionflags	@""
	.align	4
.nv.constant0.dequantize_block_q4_0:
	.zero		916


//--------------------- .nv.constant0.mul_mat_q4_0_no_check --------------------------
	.section	.nv.constant0.mul_mat_q4_0_no_check,"a",@progbits
	.sectionflags	@""
	.align	4
.nv.constant0.mul_mat_q4_0_no_check:
	.zero		940


//--------------------- .nv.constant0.mul_mat_q4_0_check --------------------------
	.section	.nv.constant0.mul_mat_q4_0_check,"a",@progbits
	.sectionflags	@""
	.align	4
.nv.constant0.mul_mat_q4_0_check:
	.zero		940


//--------------------- SYMBOLS --------------------------

	.type		.nv.reservedSmem.offset0,@object
	.size		.nv.reservedSmem.offset0,0x4
	.type		.nv.reservedSmem.cap,@object
	.size		.nv.reservedSmem.cap,0x4
	.type		vprintf,@function
